	.target	sm_80

	.elftype	@"ET_EXEC"


//--------------------- .note.nv.tkinfo           --------------------------
	.section	.note.nv.tkinfo,"",@"SHT_NOTE"
	.sectionflags	@"SHF_NOTE_NV_TKINFO"
	.tkinfo
        /*0018*/ 	.word	0x00000002
        /*0030*/ 	.string	""
        /*0030*/ 	.string	"ptxas"
        /*0030*/ 	.string	"Cuda compilation tools, release 13.0, V13.0.88"
        /*0030*/ 	.string	"Build cuda_13.0.r13.0/compiler.36424714_0"
        /*0030*/ 	.string	"-v  -suppress-debug-info  -lineinfo  -arch sm_80 "



//--------------------- .note.nv.cuinfo           --------------------------
	.section	.note.nv.cuinfo,"",@"SHT_NOTE"
	.sectionflags	@"SHF_NOTE_NV_CUINFO"
        /*0018*/ 	.short	0x0002
        /*001a*/ 	.short	0x0050
        /*001c*/ 	.short	0x0082
	.zero		2


//--------------------- .nv.info                  --------------------------
	.section	.nv.info,"",@"SHT_CUDA_INFO"
	.align	4


	//----- nvinfo : EIATTR_REGCOUNT
	.align		4
        /*0000*/ 	.byte	0x04, 0x2f
        /*0002*/ 	.short	(.L_1 - .L_0)
	.align		4
.L_0:
        /*0004*/ 	.word	index@(matmul_kernel)
        /*0008*/ 	.word	0x00000020


	//----- nvinfo : EIATTR_FRAME_SIZE
	.align		4
.L_1:
        /*000c*/ 	.byte	0x04, 0x11
        /*000e*/ 	.short	(.L_3 - .L_2)
	.align		4
.L_2:
        /*0010*/ 	.word	index@(matmul_kernel)
        /*0014*/ 	.word	0x00002000


	//----- nvinfo : EIATTR_MIN_STACK_SIZE
	.align		4
.L_3:
        /*0018*/ 	.byte	0x04, 0x12
        /*001a*/ 	.short	(.L_5 - .L_4)
	.align		4
.L_4:
        /*001c*/ 	.word	index@(matmul_kernel)
        /*0020*/ 	.word	0x00002000
.L_5:


//--------------------- .nv.info.matmul_kernel    --------------------------
	.section	.nv.info.matmul_kernel,"",@"SHT_CUDA_INFO"
	.sectionflags	@""
	.align	4


	//----- nvinfo : EIATTR_CUDA_API_VERSION
	.align		4
        /*0000*/ 	.byte	0x04, 0x37
        /*0002*/ 	.short	(.L_7 - .L_6)
.L_6:
        /*0004*/ 	.word	0x00000082


	//----- nvinfo : EIATTR_SW2861232_WAR
	.align		4
.L_7:
        /*0008*/ 	.byte	0x01, 0x35
	.zero		2


	//----- nvinfo : EIATTR_PARAM_CBANK
	.align		4
        /*000c*/ 	.byte	0x04, 0x0a
        /*000e*/ 	.short	(.L_9 - .L_8)
	.align		4
.L_8:
        /*0010*/ 	.word	index@(.nv.constant0.matmul_kernel)
        /*0014*/ 	.short	0x0160
        /*0016*/ 	.short	0x0050


	//----- nvinfo : EIATTR_CBANK_PARAM_SIZE
	.align		4
.L_9:
        /*0018*/ 	.byte	0x03, 0x19
        /*001a*/ 	.short	0x0050


	//----- nvinfo : EIATTR_KPARAM_INFO
	.align		4
        /*001c*/ 	.byte	0x04, 0x17
        /*001e*/ 	.short	(.L_11 - .L_10)
.L_10:
        /*0020*/ 	.word	0x00000000
        /*0024*/ 	.short	0x000d
        /*0026*/ 	.short	0x0048
        /*0028*/ 	.byte	0x00, 0xf4, 0x21, 0x00


	//----- nvinfo : EIATTR_KPARAM_INFO
	.align		4
.L_11:
        /*002c*/ 	.byte	0x04, 0x17
        /*002e*/ 	.short	(.L_13 - .L_12)
.L_12:
        /*0030*/ 	.word	0x00000000
        /*0034*/ 	.short	0x000c
        /*0036*/ 	.short	0x0040
        /*0038*/ 	.byte	0x00, 0xf4, 0x21, 0x00


	//----- nvinfo : EIATTR_KPARAM_INFO
	.align		4
.L_13:
        /*003c*/ 	.byte	0x04, 0x17
        /*003e*/ 	.short	(.L_15 - .L_14)
.L_14:
        /*0040*/ 	.word	0x00000000
        /*0044*/ 	.short	0x000b
        /*0046*/ 	.short	0x0038
        /*0048*/ 	.byte	0x00, 0xf0, 0x11, 0x00


	//----- nvinfo : EIATTR_KPARAM_INFO
	.align		4
.L_15:
        /*004c*/ 	.byte	0x04, 0x17
        /*004e*/ 	.short	(.L_17 - .L_16)
.L_16:
        /*0050*/ 	.word	0x00000000
        /*0054*/ 	.short	0x000a
        /*0056*/ 	.short	0x0034
        /*0058*/ 	.byte	0x00, 0xf0, 0x11, 0x00


	//----- nvinfo : EIATTR_KPARAM_INFO
	.align		4
.L_17:
        /*005c*/ 	.byte	0x04, 0x17
        /*005e*/ 	.short	(.L_19 - .L_18)
.L_18:
        /*0060*/ 	.word	0x00000000
        /*0064*/ 	.short	0x0009
        /*0066*/ 	.short	0x0030
        /*0068*/ 	.byte	0x00, 0xf0, 0x11, 0x00


	//----- nvinfo : EIATTR_KPARAM_INFO
	.align		4
.L_19:
        /*006c*/ 	.byte	0x04, 0x17
        /*006e*/ 	.short	(.L_21 - .L_20)
.L_20:
        /*0070*/ 	.word	0x00000000
        /*0074*/ 	.short	0x0008
        /*0076*/ 	.short	0x002c
        /*0078*/ 	.byte	0x00, 0xf0, 0x11, 0x00


	//----- nvinfo : EIATTR_KPARAM_INFO
	.align		4
.L_21:
        /*007c*/ 	.byte	0x04, 0x17
        /*007e*/ 	.short	(.L_23 - .L_22)
.L_22:
        /*0080*/ 	.word	0x00000000
        /*0084*/ 	.short	0x0007
        /*0086*/ 	.short	0x0028
        /*0088*/ 	.byte	0x00, 0xf0, 0x11, 0x00


	//----- nvinfo : EIATTR_KPARAM_INFO
	.align		4
.L_23:
        /*008c*/ 	.byte	0x04, 0x17
        /*008e*/ 	.short	(.L_25 - .L_24)
.L_24:
        /*0090*/ 	.word	0x00000000
        /*0094*/ 	.short	0x0006
        /*0096*/ 	.short	0x0024
        /*0098*/ 	.byte	0x00, 0xf0, 0x11, 0x00


	//----- nvinfo : EIATTR_KPARAM_INFO
	.align		4
.L_25:
        /*009c*/ 	.byte	0x04, 0x17
        /*009e*/ 	.short	(.L_27 - .L_26)
.L_26:
        /*00a0*/ 	.word	0x00000000
        /*00a4*/ 	.short	0x0005
        /*00a6*/ 	.short	0x0020
        /*00a8*/ 	.byte	0x00, 0xf0, 0x11, 0x00


	//----- nvinfo : EIATTR_KPARAM_INFO
	.align		4
.L_27:
        /*00ac*/ 	.byte	0x04, 0x17
        /*00ae*/ 	.short	(.L_29 - .L_28)
.L_28:
        /*00b0*/ 	.word	0x00000000
        /*00b4*/ 	.short	0x0004
        /*00b6*/ 	.short	0x001c
        /*00b8*/ 	.byte	0x00, 0xf0, 0x11, 0x00


	//----- nvinfo : EIATTR_KPARAM_INFO
	.align		4
.L_29:
        /*00bc*/ 	.byte	0x04, 0x17
        /*00be*/ 	.short	(.L_31 - .L_30)
.L_30:
        /*00c0*/ 	.word	0x00000000
        /*00c4*/ 	.short	0x0003
        /*00c6*/ 	.short	0x0018
        /*00c8*/ 	.byte	0x00, 0xf0, 0x11, 0x00


	//----- nvinfo : EIATTR_KPARAM_INFO
	.align		4
.L_31:
        /*00cc*/ 	.byte	0x04, 0x17
        /*00ce*/ 	.short	(.L_33 - .L_32)
.L_32:
        /*00d0*/ 	.word	0x00000000
        /*00d4*/ 	.short	0x0002
        /*00d6*/ 	.short	0x0010
        /*00d8*/ 	.byte	0x00, 0xf4, 0x21, 0x00


	//----- nvinfo : EIATTR_KPARAM_INFO
	.align		4
.L_33:
        /*00dc*/ 	.byte	0x04, 0x17
        /*00de*/ 	.short	(.L_35 - .L_34)
.L_34:
        /*00e0*/ 	.word	0x00000000
        /*00e4*/ 	.short	0x0001
        /*00e6*/ 	.short	0x0008
        /*00e8*/ 	.byte	0x00, 0xf4, 0x21, 0x00


	//----- nvinfo : EIATTR_KPARAM_INFO
	.align		4
.L_35:
        /*00ec*/ 	.byte	0x04, 0x17
        /*00ee*/ 	.short	(.L_37 - .L_36)
.L_36:
        /*00f0*/ 	.word	0x00000000
        /*00f4*/ 	.short	0x0000
        /*00f6*/ 	.short	0x0000
        /*00f8*/ 	.byte	0x00, 0xf4, 0x21, 0x00


	//----- nvinfo : EIATTR_MAXREG_COUNT
	.align		4
.L_37:
        /*00fc*/ 	.byte	0x03, 0x1b
        /*00fe*/ 	.short	0x00ff


	//----- nvinfo : EIATTR_NUM_BARRIERS
	.align		4
        /*0100*/ 	.byte	0x02, 0x4c
        /*0102*/ 	.byte	0x01
	.zero		1


	//----- nvinfo : EIATTR_ANNOTATIONS
	.align		4
        /*0104*/ 	.byte	0x04, 0x55
        /*0106*/ 	.short	(.L_39 - .L_38)


	//   ....[0]....
.L_38:
        /*0108*/ 	.word	0x00000001
        /*010c*/ 	.byte	0xe0, 0x04, 0x00, 0x00, 0x01, 0x00, 0x00, 0x00, 0x50, 0x05, 0x00, 0x00, 0x01, 0x00, 0x00, 0x00
        /* <DEDUP_REMOVED lines=3417> */
        /*d6ac*/ 	.byte	0x10, 0x50, 0x03, 0x00


	//----- nvinfo : EIATTR_MERCURY_ISA_VERSION
	.align		4
.L_39:
        /*d6b0*/ 	.byte	0x03, 0x5f
        /*d6b2*/ 	.short	0x0000


	//----- nvinfo : EIATTR_EXIT_INSTR_OFFSETS
	.align		4
        /*d6b4*/ 	.byte	0x04, 0x1c
        /*d6b6*/ 	.short	(.L_41 - .L_40)


	//   ....[0]....
.L_40:
        /*d6b8*/ 	.word	0x000357b0


	//   ....[1]....
        /*d6bc*/ 	.word	0x000357e0


	//----- nvinfo : EIATTR_REQNTID
	.align		4
.L_41:
        /*d6c0*/ 	.byte	0x04, 0x10
        /*d6c2*/ 	.short	(.L_43 - .L_42)
.L_42:
        /*d6c4*/ 	.word	0x00000080
        /*d6c8*/ 	.word	0x00000001
        /*d6cc*/ 	.word	0x00000001
.L_43:


//--------------------- .nv.callgraph             --------------------------
	.section	.nv.callgraph,"",@"SHT_CUDA_CALLGRAPH"
	.align	4
	.sectionentsize	8
	.align		4
        /*0000*/ 	.word	0x00000000
	.align		4
        /*0004*/ 	.word	0xffffffff
	.align		4
        /*0008*/ 	.word	0x00000000
	.align		4
        /*000c*/ 	.word	0xfffffffe
	.align		4
        /*0010*/ 	.word	0x00000000
	.align		4
        /*0014*/ 	.word	0xfffffffd
	.align		4
        /*0018*/ 	.word	0x00000000
	.align		4
        /*001c*/ 	.word	0xfffffffc


//--------------------- .nv.rel.action            --------------------------
	.section	.nv.rel.action,"",@"SHT_CUDA_RELOCINFO"
	.align	8
	.sectionentsize	8
        /*0000*/ 	.byte	0x73, 0x00, 0x00, 0x00, 0x00, 0x00, 0x00, 0x00, 0x00, 0x00, 0x00, 0x11, 0x25, 0x00, 0x05, 0x36


//--------------------- .nv.constant0.matmul_kernel --------------------------
	.section	.nv.constant0.matmul_kernel,"a",@progbits
	.sectionflags	@""
	.align	4
.nv.constant0.matmul_kernel:
	.zero		432


//--------------------- .text.matmul_kernel       --------------------------
	.section	.text.matmul_kernel,"ax",@progbits
	.sectioninfo	@"SHI_REGISTERS=32"
	.align	128
        .global         matmul_kernel
        .type           matmul_kernel,@function
        .size           matmul_kernel,(.L_x_5 - matmul_kernel)
        .other          matmul_kernel,@"STO_CUDA_ENTRY STV_DEFAULT"
matmul_kernel:
.text.matmul_kernel:
[----:B------:R-:W-:-:S03]  /*0000*/  IMAD.MOV.U32 R1, RZ, RZ, c[0x0][0x28] ;  /* 0x00000a00ff017624 */ /* 0x000fc600078e00ff */
[----:B------:R-:W-:Y:S01]  /*0010*/  IMAD.MOV.U32 R0, RZ, RZ, c[0x0][0x17c] ;  /* 0x00005f00ff007624 */ /* 0x000fe200078e00ff */
[----:B------:R-:W0:Y:S01]  /*0020*/  S2R R29, SR_TID.X ;  /* 0x00000000001d7919 */ /* 0x000e220000002100 */
[----:B------:R-:W-:Y:S01]  /*0030*/  IADD3 R1, R1, -0x2000, RZ ;  /* 0xffffe00001017810 */ /* 0x000fe20007ffe0ff */
[----:B------:R-:W-:Y:S02]  /*0040*/  ULDC.64 UR6, c[0x0][0x118] ;  /* 0x0000460000067ab9 */ /* 0x000fe40000000a00 */
[----:B------:R-:W-:-:S04]  /*0050*/  IADD3 R0, R0, 0xff, RZ ;  /* 0x000000ff00007810 */ /* 0x000fc80007ffe0ff */
[----:B------:R-:W-:-:S04]  /*0060*/  SHF.R.S32.HI R3, RZ, 0x1f, R0 ;  /* 0x0000001fff037819 */ /* 0x000fc80000011400 */
[----:B------:R-:W-:Y:S02]  /*0070*/  LEA.HI R0, R3, R0, RZ, 0x8 ;  /* 0x0000000003007211 */ /* 0x000fe400078f40ff */
[----:B------:R-:W1:Y:S02]  /*0080*/  S2R R3, SR_CTAID.X ;  /* 0x0000000000037919 */ /* 0x000e640000002500 */
[----:B------:R-:W-:-:S04]  /*0090*/  SHF.R.S32.HI R0, RZ, 0x8, R0 ;  /* 0x00000008ff007819 */ /* 0x000fc80000011400 */
[-C--:B------:R-:W-:Y:S02]  /*00a0*/  IABS R7, R0.reuse ;  /* 0x0000000000077213 */ /* 0x080fe40000000000 */
[----:B------:R-:W-:Y:S02]  /*00b0*/  IABS R10, R0 ;  /* 0x00000000000a7213 */ /* 0x000fe40000000000 */
[----:B------:R-:W2:Y:S01]  /*00c0*/  I2F.RP R2, R7 ;  /* 0x0000000700027306 */ /* 0x000ea20000209400 */
[----:B0-----:R-:W-:Y:S02]  /*00d0*/  LOP3.LUT R12, R29, 0x7f, RZ, 0xc0, !PT ;  /* 0x0000007f1d0c7812 */ /* 0x001fe400078ec0ff */
[----:B-1----:R-:W-:-:S05]  /*00e0*/  IABS R8, R3 ;  /* 0x0000000300087213 */ /* 0x002fca0000000000 */
[----:B--2---:R-:W0:Y:S02]  /*00f0*/  MUFU.RCP R2, R2 ;  /* 0x0000000200027308 */ /* 0x004e240000001000 */
[----:B0-----:R-:W-:-:S06]  /*0100*/  IADD3 R4, R2, 0xffffffe, RZ ;  /* 0x0ffffffe02047810 */ /* 0x001fcc0007ffe0ff */
[----:B------:R0:W1:Y:S02]  /*0110*/  F2I.FTZ.U32.TRUNC.NTZ R5, R4 ;  /* 0x0000000400057305 */ /* 0x000064000021f000 */
[----:B0-----:R-:W-:Y:S02]  /*0120*/  IMAD.MOV.U32 R4, RZ, RZ, RZ ;  /* 0x000000ffff047224 */ /* 0x001fe400078e00ff */
[----:B-1----:R-:W-:-:S04]  /*0130*/  IMAD.MOV R6, RZ, RZ, -R5 ;  /* 0x000000ffff067224 */ /* 0x002fc800078e0a05 */
[----:B------:R-:W-:Y:S02]  /*0140*/  IMAD R9, R6, R7, RZ ;  /* 0x0000000706097224 */ /* 0x000fe400078e02ff */
[----:B------:R-:W-:Y:S02]  /*0150*/  IMAD.MOV.U32 R6, RZ, RZ, R8 ;  /* 0x000000ffff067224 */ /* 0x000fe400078e0008 */
[----:B------:R-:W-:-:S04]  /*0160*/  IMAD.HI.U32 R5, R5, R9, R4 ;  /* 0x0000000905057227 */ /* 0x000fc800078e0004 */
[----:B------:R-:W-:Y:S02]  /*0170*/  IMAD.MOV R9, RZ, RZ, -R10 ;  /* 0x000000ffff097224 */ /* 0x000fe400078e0a0a */
[----:B------:R-:W-:-:S04]  /*0180*/  IMAD.HI.U32 R2, R5, R6, RZ ;  /* 0x0000000605027227 */ /* 0x000fc800078e00ff */
[----:B------:R-:W-:-:S05]  /*0190*/  IMAD R4, R2, R9, R6 ;  /* 0x0000000902047224 */ /* 0x000fca00078e0206 */
[----:B------:R-:W-:-:S13]  /*01a0*/  ISETP.GT.U32.AND P1, PT, R7, R4, PT ;  /* 0x000000040700720c */ /* 0x000fda0003f24070 */
[----:B------:R-:W-:Y:S01]  /*01b0*/  @!P1 IMAD.IADD R4, R4, 0x1, -R7 ;  /* 0x0000000104049824 */ /* 0x000fe200078e0a07 */
[----:B------:R-:W-:Y:S02]  /*01c0*/  @!P1 IADD3 R2, R2, 0x1, RZ ;  /* 0x0000000102029810 */ /* 0x000fe40007ffe0ff */
[----:B------:R-:W-:Y:S02]  /*01d0*/  ISETP.NE.AND P1, PT, R0, RZ, PT ;  /* 0x000000ff0000720c */ /* 0x000fe40003f25270 */
[----:B------:R-:W-:Y:S02]  /*01e0*/  ISETP.GE.U32.AND P0, PT, R4, R7, PT ;  /* 0x000000070400720c */ /* 0x000fe40003f06070 */
[----:B------:R-:W-:-:S04]  /*01f0*/  LOP3.LUT R4, R3, R0, RZ, 0x3c, !PT ;  /* 0x0000000003047212 */ /* 0x000fc800078e3cff */
[----:B------:R-:W-:Y:S01]  /*0200*/  ISETP.GE.AND P2, PT, R4, RZ, PT ;  /* 0x000000ff0400720c */ /* 0x000fe20003f46270 */
[----:B------:R-:W-:-:S05]  /*0210*/  IMAD.MOV.U32 R4, RZ, RZ, c[0x0][0x178] ;  /* 0x00005e00ff047624 */ /* 0x000fca00078e00ff */
[----:B------:R-:W-:Y:S02]  /*0220*/  IADD3 R4, R4, 0x7f, RZ ;  /* 0x0000007f04047810 */ /* 0x000fe40007ffe0ff */
[----:B------:R-:W-:Y:S02]  /*0230*/  @P0 IADD3 R2, R2, 0x1, RZ ;  /* 0x0000000102020810 */ /* 0x000fe40007ffe0ff */
[----:B------:R-:W-:-:S03]  /*0240*/  SHF.R.S32.HI R5, RZ, 0x1f, R4 ;  /* 0x0000001fff057819 */ /* 0x000fc60000011404 */
[----:B------:R-:W-:Y:S01]  /*0250*/  @!P2 IMAD.MOV R2, RZ, RZ, -R2 ;  /* 0x000000ffff02a224 */ /* 0x000fe200078e0a02 */
[----:B------:R-:W-:Y:S02]  /*0260*/  LEA.HI R5, R5, R4, RZ, 0x7 ;  /* 0x0000000405057211 */ /* 0x000fe400078f38ff */
[----:B------:R-:W-:-:S04]  /*0270*/  @!P1 LOP3.LUT R2, RZ, R0, RZ, 0x33, !PT ;  /* 0x00000000ff029212 */ /* 0x000fc800078e33ff */
[----:B------:R-:W-:Y:S01]  /*0280*/  LEA.HI.SX32 R5, R5, -R2, 0x19 ;  /* 0x8000000205057211 */ /* 0x000fe200078fcaff */
[----:B------:R-:W-:-:S03]  /*0290*/  IMAD.MOV R8, RZ, RZ, -R2 ;  /* 0x000000ffff087224 */ /* 0x000fc600078e0a02 */
[----:B------:R-:W-:Y:S01]  /*02a0*/  IMNMX R5, R5, 0x1, PT ;  /* 0x0000000105057817 */ /* 0x000fe20003800200 */
[----:B------:R-:W-:-:S03]  /*02b0*/  IMAD R8, R0, R8, R3 ;  /* 0x0000000800087224 */ /* 0x000fc600078e0203 */
[-C--:B------:R-:W-:Y:S02]  /*02c0*/  IABS R9, R5.reuse ;  /* 0x0000000500097213 */ /* 0x080fe40000000000 */
[----:B------:R-:W-:Y:S02]  /*02d0*/  IABS R11, R5 ;  /* 0x00000005000b7213 */ /* 0x000fe40000000000 */
[----:B------:R-:W0:Y:S08]  /*02e0*/  I2F.RP R4, R9 ;  /* 0x0000000900047306 */ /* 0x000e300000209400 */
[----:B0-----:R-:W0:Y:S02]  /*02f0*/  MUFU.RCP R4, R4 ;  /* 0x0000000400047308 */ /* 0x001e240000001000 */
[----:B0-----:R-:W-:Y:S01]  /*0300*/  IADD3 R6, R4, 0xffffffe, RZ ;  /* 0x0ffffffe04067810 */ /* 0x001fe20007ffe0ff */
[----:B------:R-:W-:-:S05]  /*0310*/  IMAD.MOV.U32 R4, RZ, RZ, 0x3f ;  /* 0x0000003fff047424 */ /* 0x000fca00078e00ff */
[----:B------:R0:W1:Y:S01]  /*0320*/  F2I.FTZ.U32.TRUNC.NTZ R7, R6 ;  /* 0x0000000600077305 */ /* 0x000062000021f000 */
[----:B------:R-:W-:Y:S01]  /*0330*/  IADD3 R4, R4, c[0x0][0x180], RZ ;  /* 0x0000600004047a10 */ /* 0x000fe20007ffe0ff */
[----:B0-----:R-:W-:Y:S02]  /*0340*/  IMAD.MOV.U32 R6, RZ, RZ, RZ ;  /* 0x000000ffff067224 */ /* 0x001fe400078e00ff */
[----:B-1----:R-:W-:-:S04]  /*0350*/  IMAD.MOV R10, RZ, RZ, -R7 ;  /* 0x000000ffff0a7224 */ /* 0x002fc800078e0a07 */
[----:B------:R-:W-:Y:S01]  /*0360*/  IMAD.MOV.U32 R0, RZ, RZ, R10 ;  /* 0x000000ffff007224 */ /* 0x000fe200078e000a */
[----:B------:R-:W-:-:S03]  /*0370*/  IABS R10, R8 ;  /* 0x00000008000a7213 */ /* 0x000fc60000000000 */
        /* <DEDUP_REMOVED lines=12> */
[----:B------:R-:W-:-:S07]  /*0440*/  ISETP.GE.AND P2, PT, R0, RZ, PT ;  /* 0x000000ff0000720c */ /* 0x000fce0003f46270 */
[----:B------:R-:W-:Y:S02]  /*0450*/  @P0 IADD3 R7, R7, 0x1, RZ ;  /* 0x0000000107070810 */ /* 0x000fe40007ffe0ff */
[----:B------:R-:W-:-:S04]  /*0460*/  ISETP.GT.AND P0, PT, R4, 0x3f, PT ;  /* 0x0000003f0400780c */ /* 0x000fc80003f04270 */
[----:B------:R-:W-:Y:S01]  /*0470*/  @!P2 IMAD.MOV R7, RZ, RZ, -R7 ;  /* 0x000000ffff07a224 */ /* 0x000fe200078e0a07 */
[----:B------:R-:W-:-:S05]  /*0480*/  @!P1 LOP3.LUT R7, RZ, R5, RZ, 0x33, !PT ;  /* 0x00000005ff079212 */ /* 0x000fca00078e33ff */
[----:B------:R-:W-:Y:S02]  /*0490*/  IMAD.MOV R0, RZ, RZ, -R7 ;  /* 0x000000ffff007224 */ /* 0x000fe400078e0a07 */
[----:B------:R-:W-:Y:S02]  /*04a0*/  IMAD.SHL.U32 R28, R7, 0x100, RZ ;  /* 0x00000100071c7824 */ /* 0x000fe400078e00ff */
[----:B------:R-:W-:-:S04]  /*04b0*/  IMAD R5, R5, R0, R8 ;  /* 0x0000000005057224 */ /* 0x000fc800078e0208 */
[----:B------:R-:W-:-:S04]  /*04c0*/  IMAD.IADD R5, R2, 0x1, R5 ;  /* 0x0000000102057824 */ /* 0x000fc800078e0205 */
[----:B------:R-:W-:-:S05]  /*04d0*/  IMAD R0, R5, 0x80, R12 ;  /* 0x0000008005007824 */ /* 0x000fca00078e020c */
[----:B------:R0:W-:Y:S01]  /*04e0*/  STL [R1+0xcdc], R0 ;  /* 0x000cdc0001007387 */ /* 0x0001e20000100800 */
[----:B------:R-:W-:Y:S05]  /*04f0*/  @P0 BRA `(.L_x_0) ;  /* 0x0000077000000947 */ /* 0x000fea0003800000 */
[----:B0-----:R-:W-:Y:S01]  /*0500*/  IMAD.SHL.U32 R0, R29, 0x20, RZ ;  /* 0x000000201d007824 */ /* 0x001fe200078e00ff */
[----:B------:R-:W-:Y:S01]  /*0510*/  CS2R R24, SRZ ;  /* 0x0000000000187805 */ /* 0x000fe2000001ff00 */
[----:B------:R-:W-:Y:S01]  /*0520*/  CS2R R26, SRZ ;  /* 0x00000000001a7805 */ /* 0x000fe2000001ff00 */
[----:B------:R-:W-:Y:S01]  /*0530*/  CS2R R20, SRZ ;  /* 0x0000000000147805 */ /* 0x000fe2000001ff00 */
[----:B------:R-:W-:Y:S01]  /*0540*/  CS2R R22, SRZ ;  /* 0x0000000000167805 */ /* 0x000fe2000001ff00 */
[----:B------:R0:W-:Y:S01]  /*0550*/  STL [R1+0xce0], R0 ;  /* 0x000ce00001007387 */ /* 0x0001e20000100800 */
[----:B------:R-:W-:Y:S01]  /*0560*/  CS2R R16, SRZ ;  /* 0x0000000000107805 */ /* 0x000fe2000001ff00 */
[----:B------:R-:W-:Y:S01]  /*0570*/  CS2R R18, SRZ ;  /* 0x0000000000127805 */ /* 0x000fe2000001ff00 */
[----:B------:R-:W-:Y:S01]  /*0580*/  CS2R R12, SRZ ;  /* 0x00000000000c7805 */ /* 0x000fe2000001ff00 */
[----:B------:R0:W-:Y:S01]  /*0590*/  STL [R1], RZ ;  /* 0x000000ff01007387 */ /* 0x0001e20000100800 */
[----:B------:R-:W-:Y:S01]  /*05a0*/  CS2R R14, SRZ ;  /* 0x00000000000e7805 */ /* 0x000fe2000001ff00 */
[----:B------:R-:W-:Y:S01]  /*05b0*/  CS2R R8, SRZ ;  /* 0x0000000000087805 */ /* 0x000fe2000001ff00 */
[----:B------:R-:W-:Y:S01]  /*05c0*/  CS2R R10, SRZ ;  /* 0x00000000000a7805 */ /* 0x000fe2000001ff00 */
[----:B------:R0:W-:Y:S01]  /*05d0*/  STL [R1+0x4], RZ ;  /* 0x000004ff01007387 */ /* 0x0001e20000100800 */
[----:B------:R-:W-:Y:S01]  /*05e0*/  CS2R R4, SRZ ;  /* 0x0000000000047805 */ /* 0x000fe2000001ff00 */
[----:B------:R-:W-:-:S02]  /*05f0*/  CS2R R6, SRZ ;  /* 0x0000000000067805 */ /* 0x000fc4000001ff00 */
[----:B------:R0:W-:Y:S04]  /*0600*/  STL [R1+0x8], RZ ;  /* 0x000008ff01007387 */ /* 0x0001e80000100800 */
        /* <DEDUP_REMOVED lines=100> */
[----:B------:R0:W-:Y:S01]  /*0c50*/  STL [R1+0x19c], RZ ;  /* 0x00019cff01007387 */ /* 0x0001e20000100800 */
[----:B------:R-:W-:Y:S05]  /*0c60*/  BRA `(.L_x_1) ;  /* 0x0002c73000007947 */ /* 0x000fea0003800000 */
.L_x_0:
[----:B------:R-:W-:Y:S01]  /*0c70*/  IABS R15, c[0x0][0x17c] ;  /* 0x00005f00000f7a13 */ /* 0x000fe20000000000 */
[----:B------:R-:W-:Y:S01]  /*0c80*/  IMAD.MOV.U32 R11, RZ, RZ, R0 ;  /* 0x000000ffff0b7224 */ /* 0x000fe200078e0000 */
[----:B0-----:R-:W-:Y:S01]  /*0c90*/  IABS R0, c[0x0][0x178] ;  /* 0x00005e0000007a13 */ /* 0x001fe20000000000 */
[----:B------:R-:W-:Y:S01]  /*0ca0*/  STL [R1+0xce4], R28 ;  /* 0x000ce41c01007387 */ /* 0x000fe20000100800 */
[----:B------:R-:W0:Y:S01]  /*0cb0*/  I2F.RP R7, R15 ;  /* 0x0000000f00077306 */ /* 0x000e220000209400 */
[----:B------:R-:W-:-:S02]  /*0cc0*/  SHF.R.U32.HI R17, RZ, 0x6, R29 ;  /* 0x00000006ff117819 */ /* 0x000fc4000001161d */
[----:B------:R-:W-:Y:S02]  /*0cd0*/  SHF.R.S32.HI R9, RZ, 0x1f, R4 ;  /* 0x0000001fff097819 */ /* 0x000fe40000011404 */
[----:B------:R-:W-:Y:S02]  /*0ce0*/  SGXT.U32 R17, R17, 0x1 ;  /* 0x000000011111781a */ /* 0x000fe40000000000 */
[----:B------:R-:W-:Y:S01]  /*0cf0*/  LOP3.LUT R12, R29, 0x3f, RZ, 0xc0, !PT ;  /* 0x0000003f1d0c7812 */ /* 0x000fe200078ec0ff */
[----:B------:R-:W1:Y:S01]  /*0d00*/  I2F.RP R6, R0 ;  /* 0x0000000000067306 */ /* 0x000e620000209400 */
[----:B------:R-:W-:-:S04]  /*0d10*/  LOP3.LUT R17, R28, R17, RZ, 0xfc, !PT ;  /* 0x000000111c117212 */ /* 0x000fc800078efcff */
[----:B------:R-:W-:Y:S02]  /*0d20*/  IABS R24, R17 ;  /* 0x0000001100187213 */ /* 0x000fe40000000000 */
[C---:B------:R-:W-:Y:S01]  /*0d30*/  ISETP.GE.AND P3, PT, R17.reuse, RZ, PT ;  /* 0x000000ff1100720c */ /* 0x040fe20003f66270 */
[----:B0-----:R-:W0:Y:S01]  /*0d40*/  MUFU.RCP R7, R7 ;  /* 0x0000000700077308 */ /* 0x001e220000001000 */
[C---:B------:R-:W-:Y:S02]  /*0d50*/  LOP3.LUT R18, R17.reuse, 0xea, RZ, 0xfc, !PT ;  /* 0x000000ea11127812 */ /* 0x040fe400078efcff */
[C---:B------:R-:W-:Y:S02]  /*0d60*/  LOP3.LUT R20, R17.reuse, 0xe8, RZ, 0xfc, !PT ;  /* 0x000000e811147812 */ /* 0x040fe400078efcff */
[C---:B------:R-:W-:Y:S02]  /*0d70*/  LOP3.LUT R16, R17.reuse, 0xe4, RZ, 0xfc, !PT ;  /* 0x000000e411107812 */ /* 0x040fe400078efcff */
[----:B------:R-:W-:Y:S01]  /*0d80*/  LOP3.LUT R25, R17, 0x1c, RZ, 0xfc, !PT ;  /* 0x0000001c11197812 */ /* 0x000fe200078efcff */
[----:B-1----:R-:W1:Y:S01]  /*0d90*/  MUFU.RCP R6, R6 ;  /* 0x0000000600067308 */ /* 0x002e620000001000 */
[----:B0-----:R-:W-:-:S07]  /*0da0*/  IADD3 R2, R7, 0xffffffe, RZ ;  /* 0x0ffffffe07027810 */ /* 0x001fce0007ffe0ff */
[----:B------:R0:W2:Y:S01]  /*0db0*/  F2I.FTZ.U32.TRUNC.NTZ R3, R2 ;  /* 0x0000000200037305 */ /* 0x0000a2000021f000 */
[----:B-1----:R-:W-:Y:S02]  /*0dc0*/  IADD3 R5, R6, 0xffffffe, RZ ;  /* 0x0ffffffe06057810 */ /* 0x002fe40007ffe0ff */
[----:B------:R-:W-:Y:S01]  /*0dd0*/  LEA.HI R6, R9, R4, RZ, 0x6 ;  /* 0x0000000409067211 */ /* 0x000fe200078f30ff */
[----:B------:R-:W-:Y:S01]  /*0de0*/  IMAD.MOV.U32 R4, RZ, RZ, RZ ;  /* 0x000000ffff047224 */ /* 0x000fe200078e00ff */
[----:B------:R-:W-:Y:S01]  /*0df0*/  IABS R9, R11 ;  /* 0x0000000b00097213 */ /* 0x000fe20000000000 */
[----:B0-----:R-:W-:Y:S02]  /*0e00*/  IMAD.MOV.U32 R2, RZ, RZ, RZ ;  /* 0x000000ffff027224 */ /* 0x001fe400078e00ff */
[----:B------:R-:W0:Y:S01]  /*0e10*/  F2I.FTZ.U32.TRUNC.NTZ R5, R5 ;  /* 0x0000000500057305 */ /* 0x000e22000021f000 */
[----:B------:R1:W-:Y:S01]  /*0e20*/  STL [R1+0x218], R6 ;  /* 0x0002180601007387 */ /* 0x0003e20000100800 */
[----:B--2---:R-:W-:-:S04]  /*0e30*/  IMAD.MOV R8, RZ, RZ, -R3 ;  /* 0x000000ffff087224 */ /* 0x004fc800078e0a03 */
[----:B------:R-:W-:Y:S02]  /*0e40*/  IMAD R19, R8, R15, RZ ;  /* 0x0000000f08137224 */ /* 0x000fe400078e02ff */
[----:B-1----:R-:W-:Y:S02]  /*0e50*/  IMAD.SHL.U32 R6, R29, 0x2, RZ ;  /* 0x000000021d067824 */ /* 0x002fe400078e00ff */
[----:B------:R-:W-:-:S04]  /*0e60*/  IMAD.HI.U32 R19, R3, R19, R2 ;  /* 0x0000001303137227 */ /* 0x000fc800078e0002 */
[----:B0-----:R-:W-:Y:S02]  /*0e70*/  IMAD.MOV R7, RZ, RZ, -R5 ;  /* 0x000000ffff077224 */ /* 0x001fe400078e0a05 */
[----:B------:R-:W-:-:S04]  /*0e80*/  IMAD.HI.U32 R2, R19, R24, RZ ;  /* 0x0000001813027227 */ /* 0x000fc800078e00ff */
[----:B------:R-:W-:Y:S02]  /*0e90*/  IMAD R3, R7, R0, RZ ;  /* 0x0000000007037224 */ /* 0x000fe400078e02ff */
[----:B------:R-:W-:Y:S02]  /*0ea0*/  IMAD.SHL.U32 R8, R29, 0x20, RZ ;  /* 0x000000201d087824 */ /* 0x000fe400078e00ff */
[----:B------:R-:W-:Y:S01]  /*0eb0*/  IMAD.HI.U32 R4, R5, R3, R4 ;  /* 0x0000000305047227 */ /* 0x000fe200078e0004 */
[----:B------:R-:W-:Y:S02]  /*0ec0*/  LOP3.LUT R5, R29, 0x7, RZ, 0xc0, !PT ;  /* 0x000000071d057812 */ /* 0x000fe400078ec0ff */
[----:B------:R0:W-:Y:S03]  /*0ed0*/  STL [R1+0xce0], R8 ;  /* 0x000ce00801007387 */ /* 0x0001e60000100800 */
[----:B------:R-:W-:-:S02]  /*0ee0*/  IMAD R7, R5, 0x110, RZ ;  /* 0x0000011005077824 */ /* 0x000fc400078e02ff */
[----:B------:R-:W-:-:S03]  /*0ef0*/  IMAD.HI.U32 R4, R4, R9, RZ ;  /* 0x0000000904047227 */ /* 0x000fc600078e00ff */
[----:B------:R-:W-:Y:S01]  /*0f00*/  LOP3.LUT R10, R7, 0x10, R6, 0x78, !PT ;  /* 0x00000010070a7812 */ /* 0x000fe200078e7806 */
[----:B------:R-:W-:Y:S01]  /*0f10*/  IMAD.MOV R7, RZ, RZ, -R2 ;  /* 0x000000ffff077224 */ /* 0x000fe200078e0a02 */
[----:B0-----:R-:W-:Y:S01]  /*0f20*/  LOP3.LUT R8, R8, 0xc00, RZ, 0xc0, !PT ;  /* 0x00000c0008087812 */ /* 0x001fe200078ec0ff */
[----:B------:R-:W-:Y:S02]  /*0f30*/  IMAD.MOV R2, RZ, RZ, -R4 ;  /* 0x000000ffff027224 */ /* 0x000fe400078e0a04 */
[----:B------:R-:W-:Y:S01]  /*0f40*/  IMAD.SHL.U32 R3, R5, 0x10, RZ ;  /* 0x0000001005037824 */ /* 0x000fe200078e00ff */
[----:B------:R0:W-:Y:S01]  /*0f50*/  STL [R1+0x1a4], R10 ;  /* 0x0001a40a01007387 */ /* 0x0001e20000100800 */
[----:B------:R-:W-:Y:S01]  /*0f60*/  IMAD R11, R0, R2, R9 ;  /* 0x00000002000b7224 */ /* 0x000fe200078e0209 */
[----:B------:R-:W-:Y:S01]  /*0f70*/  SHF.R.S32.HI R2, RZ, 0x6, R29 ;  /* 0x00000006ff027819 */ /* 0x000fe2000001141d */
[----:B------:R-:W-:Y:S01]  /*0f80*/  IMAD.SHL.U32 R9, R12, 0x2, RZ ;  /* 0x000000020c097824 */ /* 0x000fe200078e00ff */
[----:B------:R-:W-:Y:S01]  /*0f90*/  LOP3.LUT R3, R3, 0x30, R6, 0x78, !PT ;  /* 0x0000003003037812 */ /* 0x000fe200078e7806 */
[----:B------:R-:W-:Y:S01]  /*0fa0*/  IMAD R24, R15, R7, R24 ;  /* 0x000000070f187224 */ /* 0x000fe200078e0218 */
[----:B------:R-:W-:Y:S01]  /*0fb0*/  ISETP.GT.U32.AND P0, PT, R0, R11, PT ;  /* 0x0000000b0000720c */ /* 0x000fe20003f04070 */
[----:B------:R-:W-:Y:S01]  /*0fc0*/  IMAD R4, R5, 0x80, R8 ;  /* 0x0000008005047824 */ /* 0x000fe200078e0208 */
[----:B------:R-:W-:-:S02]  /*0fd0*/  SGXT R2, R2, 0x1 ;  /* 0x000000010202781a */ /* 0x000fc40000000200 */
[C---:B0-----:R-:W-:Y:S01]  /*0fe0*/  LOP3.LUT R10, R17.reuse, 0xfe, RZ, 0xfc, !PT ;  /* 0x000000fe110a7812 */ /* 0x041fe200078efcff */
[----:B------:R-:W-:Y:S01]  /*0ff0*/  IMAD.IADD R28, R4, 0x1, R3 ;  /* 0x00000001041c7824 */ /* 0x000fe200078e0203 */
[----:B------:R-:W-:Y:S02]  /*1000*/  LOP3.LUT R7, R17, 0xfa, RZ, 0xfc, !PT ;  /* 0x000000fa11077812 */ /* 0x000fe400078efcff */
[----:B------:R-:W-:Y:S02]  /*1010*/  IABS R6, R10 ;  /* 0x0000000a00067213 */ /* 0x000fe40000000000 */
[----:B------:R-:W-:Y:S02]  /*1020*/  LOP3.LUT R2, R9, 0x90, R2, 0x78, !PT ;  /* 0x0000009009027812 */ /* 0x000fe400078e7802 */
[----:B------:R-:W-:Y:S01]  /*1030*/  IABS R9, R7 ;  /* 0x0000000700097213 */ /* 0x000fe20000000000 */
[----:B------:R-:W-:Y:S01]  /*1040*/  IMAD.HI.U32 R5, R19, R6, RZ ;  /* 0x0000000613057227 */ /* 0x000fe200078e00ff */
[----:B------:R-:W-:Y:S01]  /*1050*/  ISETP.GT.U32.AND P1, PT, R15, R24, PT ;  /* 0x000000180f00720c */ /* 0x000fe20003f24070 */
[----:B------:R-:W-:Y:S01]  /*1060*/  STL [R1+0xce8], R2 ;  /* 0x000ce80201007387 */ /* 0x000fe20000100800 */
[----:B------:R-:W-:Y:S01]  /*1070*/  LOP3.LUT R8, R17, 0xfc, RZ, 0xfc, !PT ;  /* 0x000000fc11087812 */ /* 0x000fe200078efcff */
[----:B------:R-:W-:Y:S01]  /*1080*/  IMAD.MOV R5, RZ, RZ, -R5 ;  /* 0x000000ffff057224 */ /* 0x000fe200078e0a05 */
[----:B------:R-:W-:Y:S01]  /*1090*/  ISETP.GE.AND P5, PT, R10, RZ, PT ;  /* 0x000000ff0a00720c */ /* 0x000fe20003fa6270 */
[----:B------:R-:W-:Y:S01]  /*10a0*/  @!P0 IMAD.IADD R11, R11, 0x1, -R0 ;  /* 0x000000010b0b8824 */ /* 0x000fe200078e0a00 */
[----:B------:R-:W-:Y:S01]  /*10b0*/  IABS R12, R8 ;  /* 0x00000008000c7213 */ /* 0x000fe20000000000 */
[----:B------:R-:W-:Y:S01]  /*10c0*/  IMAD.MOV.U32 R4, RZ, RZ, R9 ;  /* 0x000000ffff047224 */ /* 0x000fe200078e0009 */
[----:B------:R-:W-:Y:S01]  /*10d0*/  STL [R1+0x698], R28 ;  /* 0x0006981c01007387 */ /* 0x000fe20000100800 */
[----:B------:R-:W-:Y:S01]  /*10e0*/  IMAD R6, R15, R5, R6 ;  /* 0x000000050f067224 */ /* 0x000fe200078e0206 */
[----:B------:R-:W-:Y:S01]  /*10f0*/  ISETP.GT.U32.AND P0, PT, R0, R11, PT ;  /* 0x0000000b0000720c */ /* 0x000fe20003f04070 */
[----:B------:R-:W-:Y:S01]  /*1100*/  IMAD.HI.U32 R5, R19, R4, RZ ;  /* 0x0000000413057227 */ /* 0x000fe200078e00ff */
[----:B------:R-:W-:Y:S01]  /*1110*/  STL [R1+0xcec], R28 ;  /* 0x000cec1c01007387 */ /* 0x000fe20000100800 */
[----:B------:R-:W-:-:S02]  /*1120*/  ISETP.GE.AND P4, PT, R8, RZ, PT ;  /* 0x000000ff0800720c */ /* 0x000fc40003f86270 */
[----:B------:R-:W-:Y:S01]  /*1130*/  ISETP.GT.U32.AND P2, PT, R15, R6, PT ;  /* 0x000000060f00720c */ /* 0x000fe20003f44070 */
[----:B------:R-:W-:Y:S01]  /*1140*/  IMAD.MOV R5, RZ, RZ, -R5 ;  /* 0x000000ffff057224 */ /* 0x000fe200078e0a05 */
[----:B------:R-:W-:Y:S01]  /*1150*/  LOP3.LUT R29, R17, 0x1a, RZ, 0xfc, !PT ;  /* 0x0000001a111d7812 */ /* 0x000fe200078efcff */
[----:B------:R-:W-:Y:S02]  /*1160*/  @!P1 IMAD.IADD R24, R24, 0x1, -R15 ;  /* 0x0000000118189824 */ /* 0x000fe400078e0a0f */
[----:B------:R-:W-:Y:S02]  /*1170*/  IMAD R4, R15, R5, R4 ;  /* 0x000000050f047224 */ /* 0x000fe400078e0204 */
[----:B------:R-:W-:Y:S01]  /*1180*/  IMAD.HI.U32 R3, R19, R12, RZ ;  /* 0x0000000c13037227 */ /* 0x000fe200078e00ff */
[C---:B------:R-:W-:Y:S02]  /*1190*/  ISETP.GT.U32.AND P1, PT, R15.reuse, R24, PT ;  /* 0x000000180f00720c */ /* 0x040fe40003f24070 */
[----:B------:R-:W-:Y:S01]  /*11a0*/  ISETP.GT.U32.AND P6, PT, R15, R4, PT ;  /* 0x000000040f00720c */ /* 0x000fe20003fc4070 */
[----:B------:R-:W-:Y:S01]  /*11b0*/  IMAD.MOV R9, RZ, RZ, -R3 ;  /* 0x000000ffff097224 */ /* 0x000fe200078e0a03 */
[----:B------:R-:W-:Y:S01]  /*11c0*/  LOP3.LUT R3, R17, 0xf8, RZ, 0xfc, !PT ;  /* 0x000000f811037812 */ /* 0x000fe200078efcff */
[----:B------:R-:W-:-:S02]  /*11d0*/  @!P0 IMAD.IADD R11, R11, 0x1, -R0 ;  /* 0x000000010b0b8824 */ /* 0x000fc400078e0a00 */
[--C-:B------:R-:W-:Y:S01]  /*11e0*/  @!P2 IMAD.IADD R6, R6, 0x1, -R15.reuse ;  /* 0x000000010606a824 */ /* 0x100fe200078e0a0f */
[----:B------:R-:W-:Y:S01]  /*11f0*/  IABS R10, R3 ;  /* 0x00000003000a7213 */ /* 0x000fe20000000000 */
[----:B------:R-:W-:Y:S01]  /*1200*/  IMAD R12, R15, R9, R12 ;  /* 0x000000090f0c7224 */ /* 0x000fe200078e020c */
[----:B------:R0:W-:Y:S01]  /*1210*/  STL [R1+0x214], R11 ;  /* 0x0002140b01007387 */ /* 0x0001e20000100800 */
[----:B------:R-:W-:Y:S02]  /*1220*/  LOP3.LUT R9, R17, 0xf4, RZ, 0xfc, !PT ;  /* 0x000000f411097812 */ /* 0x000fe400078efcff */
[----:B------:R-:W-:Y:S01]  /*1230*/  ISETP.GT.U32.AND P2, PT, R15, R6, PT ;  /* 0x000000060f00720c */ /* 0x000fe20003f44070 */
[----:B------:R-:W-:Y:S01]  /*1240*/  IMAD.HI.U32 R0, R19, R10, RZ ;  /* 0x0000000a13007227 */ /* 0x000fe200078e00ff */
[----:B------:R-:W-:Y:S02]  /*1250*/  ISETP.GT.U32.AND P0, PT, R15, R12, PT ;  /* 0x0000000c0f00720c */ /* 0x000fe40003f04070 */
[----:B------:R-:W-:Y:S01]  /*1260*/  IABS R13, R9 ;  /* 0x00000009000d7213 */ /* 0x000fe20000000000 */
[--C-:B------:R-:W-:Y:S01]  /*1270*/  @!P1 IMAD.IADD R24, R24, 0x1, -R15.reuse ;  /* 0x0000000118189824 */ /* 0x100fe200078e0a0f */
[----:B------:R-:W-:Y:S01]  /*1280*/  ISETP.GE.AND P1, PT, R7, RZ, PT ;  /* 0x000000ff0700720c */ /* 0x000fe20003f26270 */
[--C-:B------:R-:W-:Y:S01]  /*1290*/  @!P6 IMAD.IADD R4, R4, 0x1, -R15.reuse ;  /* 0x000000010404e824 */ /* 0x100fe200078e0a0f */
[----:B0-----:R-:W-:Y:S01]  /*12a0*/  LOP3.LUT R11, R17, 0xf6, RZ, 0xfc, !PT ;  /* 0x000000f6110b7812 */ /* 0x001fe200078efcff */
[----:B------:R-:W-:Y:S01]  /*12b0*/  IMAD.MOV R5, RZ, RZ, -R0 ;  /* 0x000000ffff057224 */ /* 0x000fe200078e0a00 */
[----:B------:R-:W-:Y:S01]  /*12c0*/  ISETP.GE.AND P6, PT, R3, RZ, PT ;  /* 0x000000ff0300720c */ /* 0x000fe20003fc6270 */
[----:B------:R-:W-:Y:S01]  /*12d0*/  @!P3 IMAD.MOV R24, RZ, RZ, -R24 ;  /* 0x000000ffff18b224 */ /* 0x000fe200078e0a18 */
[----:B------:R-:W-:Y:S01]  /*12e0*/  IABS R8, R11 ;  /* 0x0000000b00087213 */ /* 0x000fe20000000000 */
[C---:B------:R-:W-:Y:S01]  /*12f0*/  IMAD R10, R15.reuse, R5, R10 ;  /* 0x000000050f0a7224 */ /* 0x040fe200078e020a */
[----:B------:R-:W-:Y:S01]  /*1300*/  ISETP.GT.U32.AND P3, PT, R15, R4, PT ;  /* 0x000000040f00720c */ /* 0x000fe20003f64070 */
[----:B------:R-:W-:Y:S01]  /*1310*/  @!P2 IMAD.IADD R6, R6, 0x1, -R15 ;  /* 0x000000010606a824 */ /* 0x000fe200078e0a0f */
[----:B------:R-:W-:Y:S01]  /*1320*/  LOP3.LUT R3, R17, 0xf0, RZ, 0xfc, !PT ;  /* 0x000000f011037812 */ /* 0x000fe200078efcff */
[----:B------:R-:W-:Y:S01]  /*1330*/  IMAD.MOV.U32 R0, RZ, RZ, R8 ;  /* 0x000000ffff007224 */ /* 0x000fe200078e0008 */
[----:B------:R-:W-:Y:S01]  /*1340*/  ISETP.GT.U32.AND P2, PT, R15, R10, PT ;  /* 0x0000000a0f00720c */ /* 0x000fe20003f44070 */
[----:B------:R-:W-:Y:S01]  /*1350*/  IMAD.MOV.U32 R2, RZ, RZ, R6 ;  /* 0x000000ffff027224 */ /* 0x000fe200078e0006 */
[----:B------:R0:W-:Y:S01]  /*1360*/  STL [R1+0xe5c], R24 ;  /* 0x000e5c1801007387 */ /* 0x0001e20000100800 */
[----:B------:R-:W-:-:S04]  /*1370*/  IMAD.HI.U32 R5, R19, R0, RZ ;  /* 0x0000000013057227 */ /* 0x000fc800078e00ff */
[----:B------:R-:W-:Y:S02]  /*1380*/  IMAD.MOV R5, RZ, RZ, -R5 ;  /* 0x000000ffff057224 */ /* 0x000fe400078e0a05 */
[--C-:B------:R-:W-:Y:S02]  /*1390*/  @!P3 IMAD.IADD R4, R4, 0x1, -R15.reuse ;  /* 0x000000010404b824 */ /* 0x100fe400078e0a0f */
[----:B------:R-:W-:Y:S01]  /*13a0*/  IMAD R6, R15, R5, R0 ;  /* 0x000000050f067224 */ /* 0x000fe200078e0200 */
[C---:B------:R-:W-:Y:S01]  /*13b0*/  LOP3.LUT R0, R17.reuse, 0xf2, RZ, 0xfc, !PT ;  /* 0x000000f211007812 */ /* 0x040fe200078efcff */
[----:B------:R-:W-:Y:S01]  /*13c0*/  @!P0 IMAD.IADD R12, R12, 0x1, -R15 ;  /* 0x000000010c0c8824 */ /* 0x000fe200078e0a0f */
[----:B------:R-:W-:Y:S01]  /*13d0*/  LOP3.LUT R5, R17, 0xec, RZ, 0xfc, !PT ;  /* 0x000000ec11057812 */ /* 0x000fe200078efcff */
[----:B------:R-:W-:Y:S01]  /*13e0*/  IMAD.MOV.U32 R8, RZ, RZ, R13 ;  /* 0x000000ffff087224 */ /* 0x000fe200078e000d */
[C---:B------:R-:W-:Y:S01]  /*13f0*/  ISETP.GT.U32.AND P3, PT, R15.reuse, R6, PT ;  /* 0x000000060f00720c */ /* 0x040fe20003f64070 */
[----:B------:R-:W-:Y:S01]  /*1400*/  @!P2 IMAD.IADD R10, R10, 0x1, -R15 ;  /* 0x000000010a0aa824 */ /* 0x000fe200078e0a0f */
[----:B------:R-:W-:Y:S01]  /*1410*/  ISETP.GT.U32.AND P0, PT, R15, R12, PT ;  /* 0x0000000c0f00720c */ /* 0x000fe20003f04070 */
[----:B------:R-:W-:Y:S01]  /*1420*/  IMAD.HI.U32 R7, R19, R8, RZ ;  /* 0x0000000813077227 */ /* 0x000fe200078e00ff */
[----:B------:R-:W-:-:S02]  /*1430*/  IABS R14, R0 ;  /* 0x00000000000e7213 */ /* 0x000fc40000000000 */
[----:B------:R-:W-:Y:S01]  /*1440*/  ISETP.GT.U32.AND P2, PT, R15, R10, PT ;  /* 0x0000000a0f00720c */ /* 0x000fe20003f44070 */
[----:B------:R-:W-:Y:S01]  /*1450*/  IMAD.MOV R7, RZ, RZ, -R7 ;  /* 0x000000ffff077224 */ /* 0x000fe200078e0a07 */
[----:B0-----:R-:W-:Y:S01]  /*1460*/  LOP3.LUT R24, R17, 0xe, RZ, 0xfc, !PT ;  /* 0x0000000e11187812 */ /* 0x001fe200078efcff */
[----:B------:R-:W-:Y:S01]  /*1470*/  @!P5 IMAD.MOV R2, RZ, RZ, -R2 ;  /* 0x000000ffff02d224 */ /* 0x000fe200078e0a02 */
[----:B------:R-:W-:Y:S01]  /*1480*/  ISETP.GE.AND P5, PT, R11, RZ, PT ;  /* 0x000000ff0b00720c */ /* 0x000fe20003fa6270 */
[----:B------:R-:W-:Y:S02]  /*1490*/  IMAD R8, R15, R7, R8 ;  /* 0x000000070f087224 */ /* 0x000fe400078e0208 */
[--C-:B------:R-:W-:Y:S01]  /*14a0*/  @!P3 IMAD.IADD R6, R6, 0x1, -R15.reuse ;  /* 0x000000010606b824 */ /* 0x100fe200078e0a0f */
[----:B------:R0:W-:Y:S01]  /*14b0*/  STL [R1+0x5c], R2 ;  /* 0x00005c0201007387 */ /* 0x0001e20000100800 */
[----:B------:R-:W-:Y:S01]  /*14c0*/  @!P0 IMAD.IADD R12, R12, 0x1, -R15 ;  /* 0x000000010c0c8824 */ /* 0x000fe200078e0a0f */
[----:B------:R-:W-:Y:S01]  /*14d0*/  ISETP.GE.AND P0, PT, R9, RZ, PT ;  /* 0x000000ff0900720c */ /* 0x000fe20003f06270 */
[----:B------:R-:W-:Y:S01]  /*14e0*/  IMAD.HI.U32 R7, R19, R14, RZ ;  /* 0x0000000e13077227 */ /* 0x000fe200078e00ff */
[----:B------:R-:W-:-:S03]  /*14f0*/  ISETP.GT.U32.AND P3, PT, R15, R6, PT ;  /* 0x000000060f00720c */ /* 0x000fc60003f64070 */
[----:B------:R-:W-:Y:S01]  /*1500*/  IMAD.MOV.U32 R13, RZ, RZ, R12 ;  /* 0x000000ffff0d7224 */ /* 0x000fe200078e000c */
[----:B------:R-:W-:Y:S01]  /*1510*/  IABS R12, R3 ;  /* 0x00000003000c7213 */ /* 0x000fe20000000000 */
[----:B------:R-:W-:Y:S02]  /*1520*/  IMAD.MOV R7, RZ, RZ, -R7 ;  /* 0x000000ffff077224 */ /* 0x000fe400078e0a07 */
[----:B------:R-:W-:Y:S01]  /*1530*/  @!P2 IMAD.IADD R10, R10, 0x1, -R15 ;  /* 0x000000010a0aa824 */ /* 0x000fe200078e0a0f */
[C---:B------:R-:W-:Y:S01]  /*1540*/  ISETP.GT.U32.AND P2, PT, R15.reuse, R8, PT ;  /* 0x000000080f00720c */ /* 0x040fe20003f44070 */
[----:B------:R-:W-:Y:S02]  /*1550*/  IMAD R7, R15, R7, R14 ;  /* 0x000000070f077224 */ /* 0x000fe400078e020e */
[----:B------:R-:W-:-:S04]  /*1560*/  IMAD.HI.U32 R21, R19, R12, RZ ;  /* 0x0000000c13157227 */ /* 0x000fc800078e00ff */
[----:B------:R-:W-:Y:S01]  /*1570*/  @!P3 IMAD.IADD R6, R6, 0x1, -R15 ;  /* 0x000000010606b824 */ /* 0x000fe200078e0a0f */
[C---:B------:R-:W-:Y:S01]  /*1580*/  ISETP.GT.U32.AND P3, PT, R15.reuse, R7, PT ;  /* 0x000000070f00720c */ /* 0x040fe20003f64070 */
[----:B------:R-:W-:Y:S02]  /*1590*/  IMAD.MOV R21, RZ, RZ, -R21 ;  /* 0x000000ffff157224 */ /* 0x000fe400078e0a15 */
[----:B0-----:R-:W-:Y:S02]  /*15a0*/  IMAD.MOV.U32 R2, RZ, RZ, R4 ;  /* 0x000000ffff027224 */ /* 0x001fe400078e0004 */
[----:B------:R-:W-:Y:S01]  /*15b0*/  IMAD R21, R15, R21, R12 ;  /* 0x000000150f157224 */ /* 0x000fe200078e020c */
[----:B------:R-:W-:Y:S01]  /*15c0*/  IABS R12, R20 ;  /* 0x00000014000c7213 */ /* 0x000fe20000000000 */
[----:B------:R-:W-:Y:S01]  /*15d0*/  IMAD.MOV.U32 R11, RZ, RZ, R10 ;  /* 0x000000ffff0b7224 */ /* 0x000fe200078e000a */
[----:B------:R-:W-:Y:S01]  /*15e0*/  LOP3.LUT R10, R17, 0xe2, RZ, 0xfc, !PT ;  /* 0x000000e2110a7812 */ /* 0x000fe200078efcff */
[----:B------:R-:W-:Y:S01]  /*15f0*/  @!P1 IMAD.MOV R2, RZ, RZ, -R2 ;  /* 0x000000ffff029224 */ /* 0x000fe200078e0a02 */
[----:B------:R-:W-:Y:S01]  /*1600*/  ISETP.GE.AND P1, PT, R3, RZ, PT ;  /* 0x000000ff0300720c */ /* 0x000fe20003f26270 */
[----:B------:R-:W-:Y:S01]  /*1610*/  @!P6 IMAD.MOV R11, RZ, RZ, -R11 ;  /* 0x000000ffff0be224 */ /* 0x000fe200078e0a0b */
[----:B------:R-:W-:Y:S01]  /*1620*/  LOP3.LUT R3, R17, 0xee, RZ, 0xfc, !PT ;  /* 0x000000ee11037812 */ /* 0x000fe200078efcff */
[----:B------:R-:W-:Y:S01]  /*1630*/  @!P3 IMAD.IADD R7, R7, 0x1, -R15 ;  /* 0x000000010707b824 */ /* 0x000fe200078e0a0f */
[C---:B------:R-:W-:Y:S01]  /*1640*/  ISETP.GT.U32.AND P6, PT, R15.reuse, R21, PT ;  /* 0x000000150f00720c */ /* 0x040fe20003fc4070 */
[----:B------:R-:W-:Y:S01]  /*1650*/  @!P4 IMAD.MOV R13, RZ, RZ, -R13 ;  /* 0x000000ffff0dc224 */ /* 0x000fe200078e0a0d */
[----:B------:R-:W-:Y:S01]  /*1660*/  IABS R4, R3 ;  /* 0x0000000300047213 */ /* 0x000fe20000000000 */
[----:B------:R-:W-:Y:S01]  /*1670*/  @!P2 IMAD.IADD R8, R8, 0x1, -R15 ;  /* 0x000000010808a824 */ /* 0x000fe200078e0a0f */
[----:B------:R-:W-:Y:S01]  /*1680*/  ISETP.GT.U32.AND P3, PT, R15, R7, PT ;  /* 0x000000070f00720c */ /* 0x000fe20003f64070 */
[C---:B------:R-:W-:Y:S01]  /*1690*/  IMAD.HI.U32 R23, R19.reuse, R12, RZ ;  /* 0x0000000c13177227 */ /* 0x040fe200078e00ff */
[----:B------:R-:W-:Y:S01]  /*16a0*/  ISETP.GE.AND P4, PT, R0, RZ, PT ;  /* 0x000000ff0000720c */ /* 0x000fe20003f86270 */
[----:B------:R0:W-:Y:S01]  /*16b0*/  STL [R1+0x34], R13 ;  /* 0x0000340d01007387 */ /* 0x0001e20000100800 */
[----:B------:R-:W-:Y:S01]  /*16c0*/  IABS R0, R5 ;  /* 0x0000000500007213 */ /* 0x000fe20000000000 */
[----:B------:R-:W-:Y:S01]  /*16d0*/  IMAD.HI.U32 R9, R19, R4, RZ ;  /* 0x0000000413097227 */ /* 0x000fe200078e00ff */
[----:B------:R-:W-:Y:S01]  /*16e0*/  ISETP.GT.U32.AND P2, PT, R15, R8, PT ;  /* 0x000000080f00720c */ /* 0x000fe20003f44070 */
[----:B------:R1:W-:Y:S02]  /*16f0*/  STL [R1+0x194], R2 ;  /* 0x0001940201007387 */ /* 0x0003e40000100800 */
[----:B------:R-:W-:-:S02]  /*1700*/  IMAD.MOV R9, RZ, RZ, -R9 ;  /* 0x000000ffff097224 */ /* 0x000fc400078e0a09 */
[----:B------:R-:W-:Y:S01]  /*1710*/  @!P6 IMAD.IADD R21, R21, 0x1, -R15 ;  /* 0x000000011515e824 */ /* 0x000fe200078e0a0f */
[----:B------:R2:W-:Y:S01]  /*1720*/  STL [R1+0x198], R11 ;  /* 0x0001980b01007387 */ /* 0x0005e20000100800 */
[----:B------:R-:W-:Y:S01]  /*1730*/  IMAD R9, R15, R9, R4 ;  /* 0x000000090f097224 */ /* 0x000fe200078e0204 */
[----:B------:R-:W-:Y:S01]  /*1740*/  IABS R4, R18 ;  /* 0x0000001200047213 */ /* 0x000fe20000000000 */
[----:B0-----:R-:W-:Y:S01]  /*1750*/  IMAD.HI.U32 R13, R19, R0, RZ ;  /* 0x00000000130d7227 */ /* 0x001fe200078e00ff */
[----:B------:R-:W-:-:S03]  /*1760*/  ISETP.GT.U32.AND P6, PT, R15, R21, PT ;  /* 0x000000150f00720c */ /* 0x000fc60003fc4070 */
[----:B------:R-:W-:Y:S01]  /*1770*/  @!P3 IMAD.IADD R7, R7, 0x1, -R15 ;  /* 0x000000010707b824 */ /* 0x000fe200078e0a0f */
[----:B------:R-:W-:Y:S01]  /*1780*/  ISETP.GT.U32.AND P3, PT, R15, R9, PT ;  /* 0x000000090f00720c */ /* 0x000fe20003f64070 */
[----:B-1----:R-:W-:Y:S02]  /*1790*/  IMAD.MOV.U32 R2, RZ, RZ, R6 ;  /* 0x000000ffff027224 */ /* 0x002fe400078e0006 */
[----:B------:R-:W-:Y:S02]  /*17a0*/  IMAD.MOV R13, RZ, RZ, -R13 ;  /* 0x000000ffff0d7224 */ /* 0x000fe400078e0a0d */
[----:B------:R-:W-:-:S04]  /*17b0*/  IMAD.HI.U32 R6, R19, R4, RZ ;  /* 0x0000000413067227 */ /* 0x000fc800078e00ff */
[----:B------:R-:W-:Y:S01]  /*17c0*/  IMAD R13, R15, R13, R0 ;  /* 0x0000000d0f0d7224 */ /* 0x000fe200078e0200 */
[----:B------:R-:W-:Y:S01]  /*17d0*/  IABS R0, R10 ;  /* 0x0000000a00007213 */ /* 0x000fe20000000000 */
[----:B------:R-:W-:Y:S02]  /*17e0*/  IMAD.MOV R6, RZ, RZ, -R6 ;  /* 0x000000ffff067224 */ /* 0x000fe400078e0a06 */
[----:B------:R-:W-:Y:S01]  /*17f0*/  @!P5 IMAD.MOV R2, RZ, RZ, -R2 ;  /* 0x000000ffff02d224 */ /* 0x000fe200078e0a02 */
[----:B------:R-:W-:Y:S01]  /*1800*/  ISETP.GE.AND P5, PT, R3, RZ, PT ;  /* 0x000000ff0300720c */ /* 0x000fe20003fa6270 */
[--C-:B------:R-:W-:Y:S01]  /*1810*/  @!P6 IMAD.IADD R21, R21, 0x1, -R15.reuse ;  /* 0x000000011515e824 */ /* 0x100fe200078e0a0f */
[C---:B------:R-:W-:Y:S01]  /*1820*/  ISETP.GT.U32.AND P6, PT, R15.reuse, R13, PT ;  /* 0x0000000d0f00720c */ /* 0x040fe20003fc4070 */
[----:B------:R-:W-:Y:S01]  /*1830*/  IMAD R4, R15, R6, R4 ;  /* 0x000000060f047224 */ /* 0x000fe200078e0204 */
[----:B------:R0:W-:Y:S01]  /*1840*/  STL [R1+0x1a0], R2 ;  /* 0x0001a00201007387 */ /* 0x0001e20000100800 */
[--C-:B------:R-:W-:Y:S01]  /*1850*/  @!P2 IMAD.IADD R8, R8, 0x1, -R15.reuse ;  /* 0x000000010808a824 */ /* 0x100fe200078e0a0f */
[----:B------:R-:W-:Y:S01]  /*1860*/  LOP3.LUT R3, R17, 0xe6, RZ, 0xfc, !PT ;  /* 0x000000e611037812 */ /* 0x000fe200078efcff */
[----:B------:R-:W-:Y:S01]  /*1870*/  @!P3 IMAD.IADD R9, R9, 0x1, -R15 ;  /* 0x000000010909b824 */ /* 0x000fe200078e0a0f */
[----:B------:R-:W-:Y:S01]  /*1880*/  ISETP.GT.U32.AND P3, PT, R15, R4, PT ;  /* 0x000000040f00720c */ /* 0x000fe20003f64070 */
[----:B------:R-:W-:Y:S01]  /*1890*/  IMAD.MOV R23, RZ, RZ, -R23 ;  /* 0x000000ffff177224 */ /* 0x000fe200078e0a17 */
[----:B------:R-:W-:Y:S01]  /*18a0*/  IABS R14, R3 ;  /* 0x00000003000e7213 */ /* 0x000fe20000000000 */
[----:B--2---:R-:W-:Y:S01]  /*18b0*/  IMAD.HI.U32 R11, R19, R0, RZ ;  /* 0x00000000130b7227 */ /* 0x004fe200078e00ff */
[----:B------:R-:W-:-:S02]  /*18c0*/  ISETP.GE.AND P2, PT, R5, RZ, PT ;  /* 0x000000ff0500720c */ /* 0x000fc40003f46270 */
[----:B------:R-:W-:Y:S01]  /*18d0*/  IABS R5, R16 ;  /* 0x0000001000057213 */ /* 0x000fe20000000000 */
[----:B0-----:R-:W-:Y:S01]  /*18e0*/  IMAD.MOV.U32 R2, RZ, RZ, R8 ;  /* 0x000000ffff027224 */ /* 0x001fe200078e0008 */
[----:B------:R-:W-:Y:S01]  /*18f0*/  LOP3.LUT R8, R17, 0xde, RZ, 0xfc, !PT ;  /* 0x000000de11087812 */ /* 0x000fe200078efcff */
[----:B------:R-:W-:Y:S02]  /*1900*/  IMAD R12, R15, R23, R12 ;  /* 0x000000170f0c7224 */ /* 0x000fe400078e020c */
[----:B------:R-:W-:Y:S02]  /*1910*/  @!P0 IMAD.MOV R2, RZ, RZ, -R2 ;  /* 0x000000ffff028224 */ /* 0x000fe400078e0a02 */
[--C-:B------:R-:W-:Y:S01]  /*1920*/  @!P6 IMAD.IADD R13, R13, 0x1, -R15.reuse ;  /* 0x000000010d0de824 */ /* 0x100fe200078e0a0f */
[----:B------:R-:W-:Y:S01]  /*1930*/  ISETP.GT.U32.AND P6, PT, R15, R12, PT ;  /* 0x0000000c0f00720c */ /* 0x000fe20003fc4070 */
[----:B------:R-:W-:Y:S01]  /*1940*/  IMAD.HI.U32 R22, R19, R14, RZ ;  /* 0x0000000e13167227 */ /* 0x000fe200078e00ff */
[----:B------:R0:W-:Y:S02]  /*1950*/  STL [R1+0x1c], R2 ;  /* 0x00001c0201007387 */ /* 0x0001e40000100800 */
[C---:B------:R-:W-:Y:S01]  /*1960*/  ISETP.GT.U32.AND P0, PT, R15.reuse, R13, PT ;  /* 0x0000000d0f00720c */ /* 0x040fe20003f04070 */
[----:B------:R-:W-:Y:S01]  /*1970*/  @!P3 IMAD.IADD R4, R4, 0x1, -R15 ;  /* 0x000000010404b824 */ /* 0x000fe200078e0a0f */
[----:B------:R-:W-:Y:S01]  /*1980*/  ISETP.GT.U32.AND P3, PT, R15, R9, PT ;  /* 0x000000090f00720c */ /* 0x000fe20003f64070 */
[----:B------:R-:W-:-:S04]  /*1990*/  IMAD.HI.U32 R6, R19, R5, RZ ;  /* 0x0000000513067227 */ /* 0x000fc800078e00ff */
[----:B------:R-:W-:Y:S02]  /*19a0*/  IMAD.MOV R22, RZ, RZ, -R22 ;  /* 0x000000ffff167224 */ /* 0x000fe400078e0a16 */
[----:B0-----:R-:W-:Y:S01]  /*19b0*/  IMAD.MOV.U32 R2, RZ, RZ, R7 ;  /* 0x000000ffff027224 */ /* 0x001fe200078e0007 */
[----:B------:R-:W-:Y:S01]  /*19c0*/  IABS R7, R8 ;  /* 0x0000000800077213 */ /* 0x000fe20000000000 */
[----:B------:R-:W-:Y:S02]  /*19d0*/  IMAD.MOV R23, RZ, RZ, -R6 ;  /* 0x000000ffff177224 */ /* 0x000fe400078e0a06 */
[----:B------:R-:W-:Y:S02]  /*19e0*/  @!P4 IMAD.MOV R2, RZ, RZ, -R2 ;  /* 0x000000ffff02c224 */ /* 0x000fe400078e0a02 */
[C---:B------:R-:W-:Y:S02]  /*19f0*/  IMAD R6, R15.reuse, R22, R14 ;  /* 0x000000160f067224 */ /* 0x040fe400078e020e */
[C---:B------:R-:W-:Y:S01]  /*1a00*/  IMAD R5, R15.reuse, R23, R5 ;  /* 0x000000170f057224 */ /* 0x040fe200078e0205 */
[----:B------:R0:W-:Y:S01]  /*1a10*/  STL [R1+0x18], R2 ;  /* 0x0000180201007387 */ /* 0x0001e20000100800 */
[--C-:B------:R-:W-:Y:S01]  /*1a20*/  @!P6 IMAD.IADD R12, R12, 0x1, -R15.reuse ;  /* 0x000000010c0ce824 */ /* 0x100fe200078e0a0f */
[----:B------:R-:W-:Y:S01]  /*1a30*/  ISETP.GT.U32.AND P6, PT, R15, R4, PT ;  /* 0x000000040f00720c */ /* 0x000fe20003fc4070 */
[----:B------:R-:W-:Y:S01]  /*1a40*/  @!P3 IMAD.IADD R9, R9, 0x1, -R15 ;  /* 0x000000010909b824 */ /* 0x000fe200078e0a0f */
[C---:B------:R-:W-:Y:S01]  /*1a50*/  ISETP.GT.U32.AND P3, PT, R15.reuse, R5, PT ;  /* 0x000000050f00720c */ /* 0x040fe20003f64070 */
[----:B------:R-:W-:Y:S01]  /*1a60*/  IMAD.MOV R14, RZ, RZ, -R11 ;  /* 0x000000ffff0e7224 */ /* 0x000fe200078e0a0b */
[----:B------:R-:W-:Y:S01]  /*1a70*/  ISETP.GT.U32.AND P4, PT, R15, R12, PT ;  /* 0x0000000c0f00720c */ /* 0x000fe20003f84070 */
[----:B------:R-:W-:Y:S01]  /*1a80*/  @!P0 IMAD.IADD R13, R13, 0x1, -R15 ;  /* 0x000000010d0d8824 */ /* 0x000fe200078e0a0f */
[----:B------:R-:W-:Y:S01]  /*1a90*/  LOP3.LUT R11, R17, 0xe0, RZ, 0xfc, !PT ;  /* 0x000000e0110b7812 */ /* 0x000fe200078efcff */
[----:B------:R-:W-:Y:S01]  /*1aa0*/  IMAD R0, R15, R14, R0 ;  /* 0x0000000e0f007224 */ /* 0x000fe200078e0200 */
[----:B------:R-:W-:Y:S01]  /*1ab0*/  ISETP.GE.AND P0, PT, R18, RZ, PT ;  /* 0x000000ff1200720c */ /* 0x000fe20003f06270 */
[----:B0-----:R-:W-:Y:S01]  /*1ac0*/  IMAD.MOV.U32 R2, RZ, RZ, R21 ;  /* 0x000000ffff027224 */ /* 0x001fe200078e0015 */
[----:B------:R-:W-:Y:S01]  /*1ad0*/  IABS R14, R11 ;  /* 0x0000000b000e7213 */ /* 0x000fe20000000000 */
[----:B------:R-:W-:Y:S01]  /*1ae0*/  IMAD.MOV.U32 R22, RZ, RZ, R9 ;  /* 0x000000ffff167224 */ /* 0x000fe200078e0009 */
[----:B------:R-:W-:Y:S01]  /*1af0*/  LOP3.LUT R9, R17, 0xdc, RZ, 0xfc, !PT ;  /* 0x000000dc11097812 */ /* 0x000fe200078efcff */
[----:B------:R-:W-:Y:S01]  /*1b00*/  @!P1 IMAD.MOV R2, RZ, RZ, -R2 ;  /* 0x000000ffff029224 */ /* 0x000fe200078e0a02 */
[C---:B------:R-:W-:Y:S01]  /*1b10*/  ISETP.GT.U32.AND P1, PT, R15.reuse, R6, PT ;  /* 0x000000060f00720c */ /* 0x040fe20003f24070 */
[--C-:B------:R-:W-:Y:S01]  /*1b20*/  @!P6 IMAD.IADD R4, R4, 0x1, -R15.reuse ;  /* 0x000000010404e824 */ /* 0x100fe200078e0a0f */
[----:B------:R-:W-:Y:S01]  /*1b30*/  ISETP.GT.U32.AND P6, PT, R15, R0, PT ;  /* 0x000000000f00720c */ /* 0x000fe20003fc4070 */
[--C-:B------:R-:W-:Y:S01]  /*1b40*/  @!P3 IMAD.IADD R5, R5, 0x1, -R15.reuse ;  /* 0x000000010505b824 */ /* 0x100fe200078e0a0f */
[----:B------:R0:W-:Y:S01]  /*1b50*/  STL [R1+0x190], R2 ;  /* 0x0001900201007387 */ /* 0x0001e20000100800 */
[----:B------:R-:W-:Y:S01]  /*1b60*/  @!P4 IMAD.IADD R12, R12, 0x1, -R15 ;  /* 0x000000010c0cc824 */ /* 0x000fe200078e0a0f */
[----:B------:R-:W-:Y:S01]  /*1b70*/  ISETP.GE.AND P4, PT, R20, RZ, PT ;  /* 0x000000ff1400720c */ /* 0x000fe20003f86270 */
[----:B------:R-:W-:Y:S01]  /*1b80*/  @!P5 IMAD.MOV R22, RZ, RZ, -R22 ;  /* 0x000000ffff16d224 */ /* 0x000fe200078e0a16 */
[----:B------:R-:W-:Y:S01]  /*1b90*/  ISETP.GE.AND P3, PT, R16, RZ, PT ;  /* 0x000000ff1000720c */ /* 0x000fe20003f66270 */
[----:B------:R-:W-:-:S03]  /*1ba0*/  IMAD.HI.U32 R18, R19, R7, RZ ;  /* 0x0000000713127227 */ /* 0x000fc600078e00ff */
[----:B------:R-:W-:Y:S01]  /*1bb0*/  STL [R1+0xc], R22 ;  /* 0x00000c1601007387 */ /* 0x000fe20000100800 */
[----:B------:R-:W-:Y:S01]  /*1bc0*/  @!P1 IMAD.IADD R6, R6, 0x1, -R15 ;  /* 0x0000000106069824 */ /* 0x000fe200078e0a0f */
[----:B------:R-:W-:Y:S01]  /*1bd0*/  ISETP.GE.AND P1, PT, R3, RZ, PT ;  /* 0x000000ff0300720c */ /* 0x000fe20003f26270 */
[----:B0-----:R-:W-:Y:S02]  /*1be0*/  IMAD.MOV.U32 R2, RZ, RZ, R13 ;  /* 0x000000ffff027224 */ /* 0x001fe400078e000d */
[----:B------:R-:W-:Y:S01]  /*1bf0*/  IMAD.HI.U32 R21, R19, R14, RZ ;  /* 0x0000000e13157227 */ /* 0x000fe200078e00ff */
[----:B------:R-:W-:-:S03]  /*1c00*/  ISETP.GT.U32.AND P5, PT, R15, R6, PT ;  /* 0x000000060f00720c */ /* 0x000fc60003fa4070 */
[----:B------:R-:W-:Y:S01]  /*1c10*/  @!P2 IMAD.MOV R2, RZ, RZ, -R2 ;  /* 0x000000ffff02a224 */ /* 0x000fe200078e0a02 */
[----:B------:R-:W-:Y:S01]  /*1c20*/  ISETP.GT.U32.AND P2, PT, R15, R5, PT ;  /* 0x000000050f00720c */ /* 0x000fe20003f44070 */
[----:B------:R-:W-:Y:S02]  /*1c30*/  IMAD.MOV R18, RZ, RZ, -R18 ;  /* 0x000000ffff127224 */ /* 0x000fe400078e0a12 */
[----:B------:R-:W-:Y:S01]  /*1c40*/  IMAD.MOV R21, RZ, RZ, -R21 ;  /* 0x000000ffff157224 */ /* 0x000fe200078e0a15 */
[----:B------:R0:W-:Y:S01]  /*1c50*/  STL [R1+0x8], R2 ;  /* 0x0000080201007387 */ /* 0x0001e20000100800 */
[----:B------:R-:W-:Y:S01]  /*1c60*/  IMAD.MOV.U32 R13, RZ, RZ, R4 ;  /* 0x000000ffff0d7224 */ /* 0x000fe200078e0004 */
[----:B------:R-:W-:Y:S01]  /*1c70*/  LOP3.LUT R4, R17, 0xda, RZ, 0xfc, !PT ;  /* 0x000000da11047812 */ /* 0x000fe200078efcff */
[----:B------:R-:W-:Y:S02]  /*1c80*/  @!P6 IMAD.IADD R0, R0, 0x1, -R15 ;  /* 0x000000010000e824 */ /* 0x000fe400078e0a0f */
[----:B------:R-:W-:-:S02]  /*1c90*/  IMAD R7, R15, R18, R7 ;  /* 0x000000120f077224 */ /* 0x000fc400078e0207 */
[C---:B------:R-:W-:Y:S01]  /*1ca0*/  IMAD R3, R15.reuse, R21, R14 ;  /* 0x000000150f037224 */ /* 0x040fe200078e020e */
[----:B------:R-:W-:Y:S01]  /*1cb0*/  ISETP.GT.U32.AND P6, PT, R15, R0, PT ;  /* 0x000000000f00720c */ /* 0x000fe20003fc4070 */
[----:B------:R-:W-:Y:S01]  /*1cc0*/  @!P0 IMAD.MOV R13, RZ, RZ, -R13 ;  /* 0x000000ffff0d8224 */ /* 0x000fe200078e0a0d */
[----:B------:R-:W-:Y:S01]  /*1cd0*/  LOP3.LUT R21, R17, 0x5c, RZ, 0xfc, !PT ;  /* 0x0000005c11157812 */ /* 0x000fe200078efcff */
[----:B0-----:R-:W-:Y:S01]  /*1ce0*/  IMAD.MOV.U32 R2, RZ, RZ, R12 ;  /* 0x000000ffff027224 */ /* 0x001fe200078e000c */
[C---:B------:R-:W-:Y:S01]  /*1cf0*/  ISETP.GT.U32.AND P0, PT, R15.reuse, R3, PT ;  /* 0x000000030f00720c */ /* 0x040fe20003f04070 */
[--C-:B------:R-:W-:Y:S01]  /*1d00*/  @!P5 IMAD.IADD R6, R6, 0x1, -R15.reuse ;  /* 0x000000010606d824 */ /* 0x100fe200078e0a0f */
[----:B------:R-:W-:Y:S01]  /*1d10*/  ISETP.GT.U32.AND P5, PT, R15, R7, PT ;  /* 0x000000070f00720c */ /* 0x000fe20003fa4070 */
[----:B------:R-:W-:Y:S01]  /*1d20*/  @!P4 IMAD.MOV R2, RZ, RZ, -R2 ;  /* 0x000000ffff02c224 */ /* 0x000fe200078e0a02 */
[----:B------:R0:W-:Y:S01]  /*1d30*/  STL [R1+0x70], R13 ;  /* 0x0000700d01007387 */ /* 0x0001e20000100800 */
[--C-:B------:R-:W-:Y:S01]  /*1d40*/  @!P2 IMAD.IADD R5, R5, 0x1, -R15.reuse ;  /* 0x000000010505a824 */ /* 0x100fe200078e0a0f */
[----:B------:R-:W-:Y:S01]  /*1d50*/  ISETP.GE.AND P4, PT, R10, RZ, PT ;  /* 0x000000ff0a00720c */ /* 0x000fe20003f86270 */
[----:B------:R-:W-:Y:S01]  /*1d60*/  IMAD.MOV.U32 R12, RZ, RZ, R6 ;  /* 0x000000ffff0c7224 */ /* 0x000fe200078e0006 */
[----:B------:R1:W-:Y:S01]  /*1d70*/  STL [R1+0x11c], R2 ;  /* 0x00011c0201007387 */ /* 0x0003e20000100800 */
[----:B------:R-:W-:Y:S01]  /*1d80*/  ISETP.GE.AND P2, PT, R11, RZ, PT ;  /* 0x000000ff0b00720c */ /* 0x000fe20003f46270 */
[--C-:B------:R-:W-:Y:S01]  /*1d90*/  @!P6 IMAD.IADD R0, R0, 0x1, -R15.reuse ;  /* 0x000000010000e824 */ /* 0x100fe200078e0a0f */
[----:B------:R-:W-:Y:S01]  /*1da0*/  IABS R10, R4 ;  /* 0x00000004000a7213 */ /* 0x000fe20000000000 */
[----:B------:R-:W-:Y:S01]  /*1db0*/  @!P1 IMAD.MOV R12, RZ, RZ, -R12 ;  /* 0x000000ffff0c9224 */ /* 0x000fe200078e0a0c */
[----:B------:R-:W-:Y:S01]  /*1dc0*/  ISETP.GE.AND P6, PT, R8, RZ, PT ;  /* 0x000000ff0800720c */ /* 0x000fe20003fc6270 */
[--C-:B------:R-:W-:Y:S01]  /*1dd0*/  @!P0 IMAD.IADD R3, R3, 0x1, -R15.reuse ;  /* 0x0000000103038824 */ /* 0x100fe200078e0a0f */
[----:B0-----:R-:W-:Y:S01]  /*1de0*/  IABS R13, R9 ;  /* 0x00000009000d7213 */ /* 0x001fe20000000000 */
[----:B------:R-:W-:Y:S01]  /*1df0*/  @!P5 IMAD.IADD R7, R7, 0x1, -R15 ;  /* 0x000000010707d824 */ /* 0x000fe200078e0a0f */
[----:B------:R0:W-:Y:S01]  /*1e00*/  STL [R1+0x170], R12 ;  /* 0x0001700c01007387 */ /* 0x0001e20000100800 */
[----:B-1----:R-:W-:Y:S01]  /*1e10*/  IMAD.MOV.U32 R2, RZ, RZ, R5 ;  /* 0x000000ffff027224 */ /* 0x002fe200078e0005 */
[----:B------:R-:W-:Y:S01]  /*1e20*/  ISETP.GT.U32.AND P1, PT, R15, R3, PT ;  /* 0x000000030f00720c */ /* 0x000fe20003f24070 */
[----:B------:R-:W-:Y:S01]  /*1e30*/  IMAD.HI.U32 R11, R19, R13, RZ ;  /* 0x0000000d130b7227 */ /* 0x000fe200078e00ff */
[----:B------:R-:W-:-:S02]  /*1e40*/  ISETP.GT.U32.AND P5, PT, R15, R7, PT ;  /* 0x000000070f00720c */ /* 0x000fc40003fa4070 */
[----:B------:R-:W-:Y:S01]  /*1e50*/  ISETP.GE.AND P0, PT, R9, RZ, PT ;  /* 0x000000ff0900720c */ /* 0x000fe20003f06270 */
[----:B------:R-:W-:Y:S01]  /*1e60*/  @!P3 IMAD.MOV R2, RZ, RZ, -R2 ;  /* 0x000000ffff02b224 */ /* 0x000fe200078e0a02 */
[----:B------:R-:W-:Y:S01]  /*1e70*/  ISETP.GE.AND P3, PT, R4, RZ, PT ;  /* 0x000000ff0400720c */ /* 0x000fe20003f66270 */
[----:B------:R-:W-:Y:S01]  /*1e80*/  IMAD.MOV R11, RZ, RZ, -R11 ;  /* 0x000000ffff0b7224 */ /* 0x000fe200078e0a0b */
[----:B0-----:R-:W-:Y:S01]  /*1e90*/  LOP3.LUT R12, R17, 0xd8, RZ, 0xfc, !PT ;  /* 0x000000d8110c7812 */ /* 0x001fe200078efcff */
[----:B------:R-:W-:Y:S01]  /*1ea0*/  IMAD.HI.U32 R8, R19, R10, RZ ;  /* 0x0000000a13087227 */ /* 0x000fe200078e00ff */
[----:B------:R0:W-:Y:S01]  /*1eb0*/  STL [R1+0x174], R2 ;  /* 0x0001740201007387 */ /* 0x0001e20000100800 */
[----:B------:R-:W-:Y:S02]  /*1ec0*/  LOP3.LUT R4, R17, 0xd4, RZ, 0xfc, !PT ;  /* 0x000000d411047812 */ /* 0x000fe400078efcff */
[----:B------:R-:W-:Y:S01]  /*1ed0*/  IMAD R13, R15, R11, R13 ;  /* 0x0000000b0f0d7224 */ /* 0x000fe200078e020d */
[----:B------:R-:W-:Y:S01]  /*1ee0*/  LOP3.LUT R9, R17, 0xd0, RZ, 0xfc, !PT ;  /* 0x000000d011097812 */ /* 0x000fe200078efcff */
[----:B------:R-:W-:-:S02]  /*1ef0*/  IMAD.MOV R8, RZ, RZ, -R8 ;  /* 0x000000ffff087224 */ /* 0x000fc400078e0a08 */
[--C-:B------:R-:W-:Y:S01]  /*1f00*/  @!P5 IMAD.IADD R7, R7, 0x1, -R15.reuse ;  /* 0x000000010707d824 */ /* 0x100fe200078e0a0f */
[----:B------:R-:W-:Y:S01]  /*1f10*/  IABS R14, R9 ;  /* 0x00000009000e7213 */ /* 0x000fe20000000000 */
[----:B------:R-:W-:Y:S01]  /*1f20*/  IMAD R10, R15, R8, R10 ;  /* 0x000000080f0a7224 */ /* 0x000fe200078e020a */
[----:B------:R-:W-:Y:S01]  /*1f30*/  IABS R8, R4 ;  /* 0x0000000400087213 */ /* 0x000fe20000000000 */
[----:B0-----:R-:W-:Y:S01]  /*1f40*/  IMAD.MOV.U32 R2, RZ, RZ, R0 ;  /* 0x000000ffff027224 */ /* 0x001fe200078e0000 */
[----:B------:R-:W-:Y:S01]  /*1f50*/  LOP3.LUT R0, R17, 0xd6, RZ, 0xfc, !PT ;  /* 0x000000d611007812 */ /* 0x000fe200078efcff */
[----:B------:R-:W-:Y:S01]  /*1f60*/  @!P1 IMAD.IADD R3, R3, 0x1, -R15 ;  /* 0x0000000103039824 */ /* 0x000fe200078e0a0f */
[C---:B------:R-:W-:Y:S01]  /*1f70*/  ISETP.GT.U32.AND P5, PT, R15.reuse, R10, PT ;  /* 0x0000000a0f00720c */ /* 0x040fe20003fa4070 */
[----:B------:R-:W-:Y:S01]  /*1f80*/  @!P4 IMAD.MOV R2, RZ, RZ, -R2 ;  /* 0x000000ffff02c224 */ /* 0x000fe200078e0a02 */
[----:B------:R-:W-:Y:S02]  /*1f90*/  ISETP.GT.U32.AND P4, PT, R15, R13, PT ;  /* 0x0000000d0f00720c */ /* 0x000fe40003f84070 */
[----:B------:R-:W-:-:S02]  /*1fa0*/  ISETP.GE.AND P1, PT, R12, RZ, PT ;  /* 0x000000ff0c00720c */ /* 0x000fc40003f26270 */
[----:B------:R-:W-:Y:S01]  /*1fb0*/  IABS R12, R12 ;  /* 0x0000000c000c7213 */ /* 0x000fe20000000000 */
[----:B------:R0:W-:Y:S01]  /*1fc0*/  STL [R1+0x180], R2 ;  /* 0x0001800201007387 */ /* 0x0001e20000100800 */
[----:B------:R-:W-:-:S03]  /*1fd0*/  IABS R6, R0 ;  /* 0x0000000000067213 */ /* 0x000fc60000000000 */
[----:B------:R-:W-:-:S04]  /*1fe0*/  IMAD.HI.U32 R5, R19, R12, RZ ;  /* 0x0000000c13057227 */ /* 0x000fc800078e00ff */
[----:B------:R-:W-:Y:S02]  /*1ff0*/  @!P4 IMAD.IADD R13, R13, 0x1, -R15 ;  /* 0x000000010d0dc824 */ /* 0x000fe400078e0a0f */
[----:B0-----:R-:W-:Y:S02]  /*2000*/  IMAD.MOV.U32 R2, RZ, RZ, R3 ;  /* 0x000000ffff027224 */ /* 0x001fe400078e0003 */
[----:B------:R-:W-:Y:S01]  /*2010*/  IMAD.MOV R5, RZ, RZ, -R5 ;  /* 0x000000ffff057224 */ /* 0x000fe200078e0a05 */
[C---:B------:R-:W-:Y:S01]  /*2020*/  ISETP.GT.U32.AND P4, PT, R15.reuse, R13, PT ;  /* 0x0000000d0f00720c */ /* 0x040fe20003f84070 */
[----:B------:R-:W-:Y:S01]  /*2030*/  @!P2 IMAD.MOV R2, RZ, RZ, -R2 ;  /* 0x000000ffff02a224 */ /* 0x000fe200078e0a02 */
[----:B------:R-:W-:Y:S01]  /*2040*/  ISETP.GE.AND P2, PT, R0, RZ, PT ;  /* 0x000000ff0000720c */ /* 0x000fe20003f46270 */
[----:B------:R-:W-:Y:S02]  /*2050*/  @!P5 IMAD.IADD R10, R10, 0x1, -R15 ;  /* 0x000000010a0ad824 */ /* 0x000fe400078e0a0f */
[----:B------:R-:W-:Y:S01]  /*2060*/  IMAD R12, R15, R5, R12 ;  /* 0x000000050f0c7224 */ /* 0x000fe200078e020c */
[----:B------:R0:W-:Y:S01]  /*2070*/  STL [R1+0x18c], R2 ;  /* 0x00018c0201007387 */ /* 0x0001e20000100800 */
[----:B------:R-:W-:Y:S01]  /*2080*/  IMAD.HI.U32 R0, R19, R8, RZ ;  /* 0x0000000813007227 */ /* 0x000fe200078e00ff */
[----:B------:R-:W-:-:S03]  /*2090*/  ISETP.GT.U32.AND P5, PT, R15, R10, PT ;  /* 0x0000000a0f00720c */ /* 0x000fc60003fa4070 */
[----:B------:R-:W-:-:S04]  /*20a0*/  IMAD.HI.U32 R3, R19, R6, RZ ;  /* 0x0000000613037227 */ /* 0x000fc800078e00ff */
[----:B------:R-:W-:Y:S01]  /*20b0*/  @!P4 IMAD.IADD R13, R13, 0x1, -R15 ;  /* 0x000000010d0dc824 */ /* 0x000fe200078e0a0f */
[----:B------:R-:W-:Y:S01]  /*20c0*/  ISETP.GT.U32.AND P4, PT, R15, R12, PT ;  /* 0x0000000c0f00720c */ /* 0x000fe20003f84070 */
[----:B0-----:R-:W-:Y:S01]  /*20d0*/  IMAD.MOV.U32 R2, RZ, RZ, R7 ;  /* 0x000000ffff027224 */ /* 0x001fe200078e0007 */
[C---:B------:R-:W-:Y:S01]  /*20e0*/  LOP3.LUT R7, R17.reuse, 0xce, RZ, 0xfc, !PT ;  /* 0x000000ce11077812 */ /* 0x040fe200078efcff */
[----:B------:R-:W-:Y:S02]  /*20f0*/  IMAD.MOV R3, RZ, RZ, -R3 ;  /* 0x000000ffff037224 */ /* 0x000fe400078e0a03 */
[----:B------:R-:W-:Y:S01]  /*2100*/  @!P6 IMAD.MOV R2, RZ, RZ, -R2 ;  /* 0x000000ffff02e224 */ /* 0x000fe200078e0a02 */
[----:B------:R-:W-:Y:S01]  /*2110*/  ISETP.GE.AND P6, PT, R4, RZ, PT ;  /* 0x000000ff0400720c */ /* 0x000fe20003fc6270 */
[----:B------:R-:W-:Y:S01]  /*2120*/  IMAD.MOV R4, RZ, RZ, -R0 ;  /* 0x000000ffff047224 */ /* 0x000fe200078e0a00 */
[----:B------:R-:W-:Y:S01]  /*2130*/  LOP3.LUT R0, R17, 0xd2, RZ, 0xfc, !PT ;  /* 0x000000d211007812 */ /* 0x000fe200078efcff */
[C---:B------:R-:W-:Y:S01]  /*2140*/  IMAD R6, R15.reuse, R3, R6 ;  /* 0x000000030f067224 */ /* 0x040fe200078e0206 */
[----:B------:R0:W-:Y:S01]  /*2150*/  STL [R1+0x188], R2 ;  /* 0x0001880201007387 */ /* 0x0001e20000100800 */
[C---:B------:R-:W-:Y:S01]  /*2160*/  IMAD R8, R15.reuse, R4, R8 ;  /* 0x000000040f087224 */ /* 0x040fe200078e0208 */
[----:B------:R-:W-:Y:S01]  /*2170*/  IABS R5, R0 ;  /* 0x0000000000057213 */ /* 0x000fe20000000000 */
[--C-:B------:R-:W-:Y:S01]  /*2180*/  @!P5 IMAD.IADD R10, R10, 0x1, -R15.reuse ;  /* 0x000000010a0ad824 */ /* 0x100fe200078e0a0f */
[----:B------:R-:W-:Y:S01]  /*2190*/  ISETP.GT.U32.AND P5, PT, R15, R6, PT ;  /* 0x000000060f00720c */ /* 0x000fe20003fa4070 */
[----:B------:R-:W-:Y:S01]  /*21a0*/  @!P4 IMAD.IADD R12, R12, 0x1, -R15 ;  /* 0x000000010c0cc824 */ /* 0x000fe200078e0a0f */
[----:B------:R-:W-:-:S02]  /*21b0*/  IABS R11, R7 ;  /* 0x00000007000b7213 */ /* 0x000fc40000000000 */
[----:B------:R-:W-:Y:S01]  /*21c0*/  LOP3.LUT R3, R17, 0xcc, RZ, 0xfc, !PT ;  /* 0x000000cc11037812 */ /* 0x000fe200078efcff */
[----:B0-----:R-:W-:Y:S01]  /*21d0*/  IMAD.MOV.U32 R2, RZ, RZ, R13 ;  /* 0x000000ffff027224 */ /* 0x001fe200078e000d */
[C---:B------:R-:W-:Y:S01]  /*21e0*/  ISETP.GT.U32.AND P4, PT, R15.reuse, R12, PT ;  /* 0x0000000c0f00720c */ /* 0x040fe20003f84070 */
[----:B------:R-:W-:Y:S01]  /*21f0*/  IMAD.MOV.U32 R13, RZ, RZ, R14 ;  /* 0x000000ffff0d7224 */ /* 0x000fe200078e000e */
[----:B------:R-:W-:Y:S01]  /*2200*/  IABS R4, R3 ;  /* 0x0000000300047213 */ /* 0x000fe20000000000 */
[----:B------:R-:W-:Y:S01]  /*2210*/  @!P0 IMAD.MOV R2, RZ, RZ, -R2 ;  /* 0x000000ffff028224 */ /* 0x000fe200078e0a02 */
[----:B------:R-:W-:Y:S01]  /*2220*/  ISETP.GT.U32.AND P0, PT, R15, R8, PT ;  /* 0x000000080f00720c */ /* 0x000fe20003f04070 */
[----:B------:R-:W-:-:S03]  /*2230*/  IMAD.HI.U32 R14, R19, R5, RZ ;  /* 0x00000005130e7227 */ /* 0x000fc600078e00ff */
[----:B------:R0:W-:Y:S01]  /*2240*/  STL [R1+0x184], R2 ;  /* 0x0001840201007387 */ /* 0x0001e20000100800 */
[----:B------:R-:W-:Y:S02]  /*2250*/  IMAD.MOV R14, RZ, RZ, -R14 ;  /* 0x000000ffff0e7224 */ /* 0x000fe400078e0a0e */
[--C-:B------:R-:W-:Y:S02]  /*2260*/  @!P5 IMAD.IADD R6, R6, 0x1, -R15.reuse ;  /* 0x000000010606d824 */ /* 0x100fe400078e0a0f */
[----:B------:R-:W-:-:S03]  /*2270*/  @!P4 IMAD.IADD R12, R12, 0x1, -R15 ;  /* 0x000000010c0cc824 */ /* 0x000fc600078e0a0f */
[C---:B------:R-:W-:Y:S01]  /*2280*/  ISETP.GT.U32.AND P5, PT, R15.reuse, R6, PT ;  /* 0x000000060f00720c */ /* 0x040fe20003fa4070 */
[----:B------:R-:W-:Y:S02]  /*2290*/  @!P0 IMAD.IADD R8, R8, 0x1, -R15 ;  /* 0x0000000108088824 */ /* 0x000fe400078e0a0f */
[----:B0-----:R-:W-:Y:S02]  /*22a0*/  IMAD.MOV.U32 R2, RZ, RZ, R10 ;  /* 0x000000ffff027224 */ /* 0x001fe400078e000a */
[----:B------:R-:W-:Y:S01]  /*22b0*/  IMAD.MOV.U32 R10, RZ, RZ, R11 ;  /* 0x000000ffff0a7224 */ /* 0x000fe200078e000b */
[C---:B------:R-:W-:Y:S01]  /*22c0*/  ISETP.GT.U32.AND P0, PT, R15.reuse, R8, PT ;  /* 0x000000080f00720c */ /* 0x040fe20003f04070 */
[----:B------:R-:W-:Y:S01]  /*22d0*/  @!P3 IMAD.MOV R2, RZ, RZ, -R2 ;  /* 0x000000ffff02b224 */ /* 0x000fe200078e0a02 */
[----:B------:R-:W-:Y:S01]  /*22e0*/  ISETP.GE.AND P3, PT, R0, RZ, PT ;  /* 0x000000ff0000720c */ /* 0x000fe20003f66270 */
[----:B------:R-:W-:Y:S02]  /*22f0*/  IMAD R0, R15, R14, R5 ;  /* 0x0000000e0f007224 */ /* 0x000fe400078e0205 */
[----:B------:R-:W-:Y:S01]  /*2300*/  IMAD.HI.U32 R5, R19, R10, RZ ;  /* 0x0000000a13057227 */ /* 0x000fe200078e00ff */
[----:B------:R0:W-:Y:S02]  /*2310*/  STL [R1+0x178], R2 ;  /* 0x0001780201007387 */ /* 0x0001e40000100800 */
[----:B------:R-:W-:Y:S01]  /*2320*/  ISETP.GT.U32.AND P4, PT, R15, R0, PT ;  /* 0x000000000f00720c */ /* 0x000fe20003f84070 */
[----:B------:R-:W-:-:S04]  /*2330*/  IMAD.HI.U32 R14, R19, R13, RZ ;  /* 0x0000000d130e7227 */ /* 0x000fc800078e00ff */
[----:B------:R-:W-:-:S04]  /*2340*/  IMAD.HI.U32 R11, R19, R4, RZ ;  /* 0x00000004130b7227 */ /* 0x000fc800078e00ff */
[----:B0-----:R-:W-:Y:S02]  /*2350*/  IMAD.MOV.U32 R2, RZ, RZ, R12 ;  /* 0x000000ffff027224 */ /* 0x001fe400078e000c */
[----:B------:R-:W-:Y:S02]  /*2360*/  IMAD.MOV R5, RZ, RZ, -R5 ;  /* 0x000000ffff057224 */ /* 0x000fe400078e0a05 */
[----:B------:R-:W-:Y:S02]  /*2370*/  @!P1 IMAD.MOV R2, RZ, RZ, -R2 ;  /* 0x000000ffff029224 */ /* 0x000fe400078e0a02 */
[----:B------:R-:W-:Y:S02]  /*2380*/  IMAD.MOV R14, RZ, RZ, -R14 ;  /* 0x000000ffff0e7224 */ /* 0x000fe400078e0a0e */
[----:B------:R-:W-:Y:S01]  /*2390*/  IMAD.MOV R11, RZ, RZ, -R11 ;  /* 0x000000ffff0b7224 */ /* 0x000fe200078e0a0b */
[----:B------:R0:W-:Y:S01]  /*23a0*/  STL [R1+0x150], R2 ;  /* 0x0001500201007387 */ /* 0x0001e20000100800 */
[----:B------:R-:W-:Y:S01]  /*23b0*/  IMAD R10, R15, R5, R10 ;  /* 0x000000050f0a7224 */ /* 0x000fe200078e020a */
[----:B------:R-:W-:Y:S01]  /*23c0*/  LOP3.LUT R5, R17, 0xca, RZ, 0xfc, !PT ;  /* 0x000000ca11057812 */ /* 0x000fe200078efcff */
[----:B------:R-:W-:-:S02]  /*23d0*/  @!P0 IMAD.IADD R8, R8, 0x1, -R15 ;  /* 0x0000000108088824 */ /* 0x000fc400078e0a0f */
[----:B------:R-:W-:Y:S01]  /*23e0*/  @!P5 IMAD.IADD R6, R6, 0x1, -R15 ;  /* 0x000000010606d824 */ /* 0x000fe200078e0a0f */
[----:B------:R-:W-:Y:S01]  /*23f0*/  ISETP.GE.AND P5, PT, R9, RZ, PT ;  /* 0x000000ff0900720c */ /* 0x000fe20003fa6270 */
[C---:B------:R-:W-:Y:S01]  /*2400*/  IMAD R9, R15.reuse, R14, R13 ;  /* 0x0000000e0f097224 */ /* 0x040fe200078e020d */
[C---:B------:R-:W-:Y:S01]  /*2410*/  ISETP.GT.U32.AND P0, PT, R15.reuse, R10, PT ;  /* 0x0000000a0f00720c */ /* 0x040fe20003f04070 */
[C---:B------:R-:W-:Y:S01]  /*2420*/  IMAD R4, R15.reuse, R11, R4 ;  /* 0x0000000b0f047224 */ /* 0x040fe200078e0204 */
[----:B------:R-:W-:Y:S01]  /*2430*/  IABS R11, R5 ;  /* 0x00000005000b7213 */ /* 0x000fe20000000000 */
[----:B0-----:R-:W-:Y:S01]  /*2440*/  IMAD.MOV.U32 R2, RZ, RZ, R8 ;  /* 0x000000ffff027224 */ /* 0x001fe200078e0008 */
[C---:B------:R-:W-:Y:S01]  /*2450*/  ISETP.GT.U32.AND P1, PT, R15.reuse, R9, PT ;  /* 0x000000090f00720c */ /* 0x040fe20003f24070 */
[----:B------:R-:W-:Y:S02]  /*2460*/  @!P4 IMAD.IADD R0, R0, 0x1, -R15 ;  /* 0x000000010000c824 */ /* 0x000fe400078e0a0f */
[----:B------:R-:W-:Y:S01]  /*2470*/  @!P6 IMAD.MOV R2, RZ, RZ, -R2 ;  /* 0x000000ffff02e224 */ /* 0x000fe200078e0a02 */
[C---:B------:R-:W-:Y:S01]  /*2480*/  ISETP.GT.U32.AND P6, PT, R15.reuse, R4, PT ;  /* 0x000000040f00720c */ /* 0x040fe20003fc4070 */
[----:B------:R-:W-:Y:S01]  /*2490*/  IMAD.MOV.U32 R12, RZ, RZ, R6 ;  /* 0x000000ffff0c7224 */ /* 0x000fe200078e0006 */
[----:B------:R-:W-:Y:S01]  /*24a0*/  ISETP.GT.U32.AND P4, PT, R15, R0, PT ;  /* 0x000000000f00720c */ /* 0x000fe20003f84070 */
[----:B------:R-:W-:-:S02]  /*24b0*/  IMAD.MOV.U32 R6, RZ, RZ, R11 ;  /* 0x000000ffff067224 */ /* 0x000fc400078e000b */
[----:B------:R-:W-:Y:S01]  /*24c0*/  @!P2 IMAD.MOV R12, RZ, RZ, -R12 ;  /* 0x000000ffff0ca224 */ /* 0x000fe200078e0a0c */
[----:B------:R-:W-:Y:S01]  /*24d0*/  ISETP.GE.AND P2, PT, R7, RZ, PT ;  /* 0x000000ff0700720c */ /* 0x000fe20003f46270 */
[----:B------:R-:W-:Y:S01]  /*24e0*/  IMAD.HI.U32 R8, R19, R6, RZ ;  /* 0x0000000613087227 */ /* 0x000fe200078e00ff */
[----:B------:R-:W-:Y:S02]  /*24f0*/  LOP3.LUT R7, R17, 0xc8, RZ, 0xfc, !PT ;  /* 0x000000c811077812 */ /* 0x000fe400078efcff */
[----:B------:R-:W-:Y:S01]  /*2500*/  STL [R1+0x158], R12 ;  /* 0x0001580c01007387 */ /* 0x000fe20000100800 */
[--C-:B------:R-:W-:Y:S01]  /*2510*/  @!P0 IMAD.IADD R10, R10, 0x1, -R15.reuse ;  /* 0x000000010a0a8824 */ /* 0x100fe200078e0a0f */
[----:B------:R-:W-:Y:S01]  /*2520*/  IABS R11, R7 ;  /* 0x00000007000b7213 */ /* 0x000fe20000000000 */
[----:B------:R-:W-:Y:S01]  /*2530*/  IMAD.MOV R8, RZ, RZ, -R8 ;  /* 0x000000ffff087224 */ /* 0x000fe200078e0a08 */
[----:B------:R0:W-:Y:S01]  /*2540*/  STL [R1+0x15c], R2 ;  /* 0x00015c0201007387 */ /* 0x0001e20000100800 */
[--C-:B------:R-:W-:Y:S01]  /*2550*/  @!P1 IMAD.IADD R9, R9, 0x1, -R15.reuse ;  /* 0x0000000109099824 */ /* 0x100fe200078e0a0f */
[----:B------:R-:W-:Y:S01]  /*2560*/  ISETP.GE.AND P1, PT, R5, RZ, PT ;  /* 0x000000ff0500720c */ /* 0x000fe20003f26270 */
[--C-:B------:R-:W-:Y:S01]  /*2570*/  @!P6 IMAD.IADD R4, R4, 0x1, -R15.reuse ;  /* 0x000000010404e824 */ /* 0x100fe200078e0a0f */
[C---:B------:R-:W-:Y:S01]  /*2580*/  ISETP.GT.U32.AND P6, PT, R15.reuse, R10, PT ;  /* 0x0000000a0f00720c */ /* 0x040fe20003fc4070 */
[----:B------:R-:W-:Y:S01]  /*2590*/  @!P4 IMAD.IADD R0, R0, 0x1, -R15 ;  /* 0x000000010000c824 */ /* 0x000fe200078e0a0f */
[C---:B------:R-:W-:Y:S01]  /*25a0*/  ISETP.GT.U32.AND P0, PT, R15.reuse, R9, PT ;  /* 0x000000090f00720c */ /* 0x040fe20003f04070 */
[----:B------:R-:W-:Y:S01]  /*25b0*/  IMAD R6, R15, R8, R6 ;  /* 0x000000080f067224 */ /* 0x000fe200078e0206 */
[----:B------:R-:W-:Y:S01]  /*25c0*/  ISETP.GE.AND P4, PT, R3, RZ, PT ;  /* 0x000000ff0300720c */ /* 0x000fe20003f86270 */
[----:B------:R-:W-:Y:S01]  /*25d0*/  IMAD.HI.U32 R8, R19, R11, RZ ;  /* 0x0000000b13087227 */ /* 0x000fe200078e00ff */
[----:B------:R-:W-:-:S02]  /*25e0*/  LOP3.LUT R5, R17, 0xc2, RZ, 0xfc, !PT ;  /* 0x000000c211057812 */ /* 0x000fc400078efcff */
[C---:B------:R-:W-:Y:S01]  /*25f0*/  LOP3.LUT R3, R17.reuse, 0xc6, RZ, 0xfc, !PT ;  /* 0x000000c611037812 */ /* 0x040fe200078efcff */
[----:B0-----:R-:W-:Y:S01]  /*2600*/  IMAD.MOV.U32 R2, RZ, RZ, R0 ;  /* 0x000000ffff027224 */ /* 0x001fe200078e0000 */
[----:B------:R-:W-:Y:S01]  /*2610*/  IABS R13, R5 ;  /* 0x00000005000d7213 */ /* 0x000fe20000000000 */
[----:B------:R-:W-:Y:S01]  /*2620*/  IMAD.MOV R8, RZ, RZ, -R8 ;  /* 0x000000ffff087224 */ /* 0x000fe200078e0a08 */
[----:B------:R-:W-:Y:S01]  /*2630*/  LOP3.LUT R0, R17, 0xc4, RZ, 0xfc, !PT ;  /* 0x000000c411007812 */ /* 0x000fe200078efcff */
[----:B------:R-:W-:Y:S01]  /*2640*/  @!P3 IMAD.MOV R2, RZ, RZ, -R2 ;  /* 0x000000ffff02b224 */ /* 0x000fe200078e0a02 */
[C---:B------:R-:W-:Y:S01]  /*2650*/  ISETP.GT.U32.AND P3, PT, R15.reuse, R4, PT ;  /* 0x000000040f00720c */ /* 0x040fe20003f64070 */
[----:B------:R-:W-:Y:S01]  /*2660*/  IMAD R11, R15, R8, R11 ;  /* 0x000000080f0b7224 */ /* 0x000fe200078e020b */
[----:B------:R-:W-:Y:S01]  /*2670*/  IABS R12, R3 ;  /* 0x00000003000c7213 */ /* 0x000fe20000000000 */
[--C-:B------:R-:W-:Y:S01]  /*2680*/  @!P6 IMAD.IADD R10, R10, 0x1, -R15.reuse ;  /* 0x000000010a0ae824 */ /* 0x100fe200078e0a0f */
[----:B------:R-:W-:Y:S01]  /*2690*/  IABS R8, R0 ;  /* 0x0000000000087213 */ /* 0x000fe20000000000 */
[----:B------:R-:W-:Y:S01]  /*26a0*/  @!P0 IMAD.IADD R9, R9, 0x1, -R15 ;  /* 0x0000000109098824 */ /* 0x000fe200078e0a0f */
[C---:B------:R-:W-:Y:S01]  /*26b0*/  ISETP.GT.U32.AND P6, PT, R15.reuse, R11, PT ;  /* 0x0000000b0f00720c */ /* 0x040fe20003fc4070 */
[----:B------:R0:W-:Y:S01]  /*26c0*/  STL [R1+0x168], R2 ;  /* 0x0001680201007387 */ /* 0x0001e20000100800 */
[----:B------:R-:W-:Y:S01]  /*26d0*/  ISETP.GT.U32.AND P0, PT, R15, R6, PT ;  /* 0x000000060f00720c */ /* 0x000fe20003f04070 */
[----:B------:R-:W-:-:S04]  /*26e0*/  IMAD.HI.U32 R14, R19, R8, RZ ;  /* 0x00000008130e7227 */ /* 0x000fc800078e00ff */
[----:B------:R-:W-:Y:S01]  /*26f0*/  @!P3 IMAD.IADD R4, R4, 0x1, -R15 ;  /* 0x000000010404b824 */ /* 0x000fe200078e0a0f */
[----:B------:R-:W-:Y:S01]  /*2700*/  ISETP.GE.AND P3, PT, R7, RZ, PT ;  /* 0x000000ff0700720c */ /* 0x000fe20003f66270 */
[----:B------:R-:W-:Y:S02]  /*2710*/  IMAD.MOV.U32 R7, RZ, RZ, R13 ;  /* 0x000000ffff077224 */ /* 0x000fe400078e000d */
[----:B------:R-:W-:-:S04]  /*2720*/  IMAD.HI.U32 R13, R19, R12, RZ ;  /* 0x0000000c130d7227 */ /* 0x000fc800078e00ff */
[----:B0-----:R-:W-:Y:S02]  /*2730*/  IMAD.MOV.U32 R2, RZ, RZ, R9 ;  /* 0x000000ffff027224 */ /* 0x001fe400078e0009 */
[----:B------:R-:W-:Y:S02]  /*2740*/  @!P6 IMAD.IADD R11, R11, 0x1, -R15 ;  /* 0x000000010b0be824 */ /* 0x000fe400078e0a0f */
[----:B------:R-:W-:Y:S02]  /*2750*/  IMAD.MOV R13, RZ, RZ, -R13 ;  /* 0x000000ffff0d7224 */ /* 0x000fe400078e0a0d */
[----:B------:R-:W-:Y:S01]  /*2760*/  @!P0 IMAD.IADD R6, R6, 0x1, -R15 ;  /* 0x0000000106068824 */ /* 0x000fe200078e0a0f */
[----:B------:R-:W-:Y:S01]  /*2770*/  ISETP.GE.AND P0, PT, R3, RZ, PT ;  /* 0x000000ff0300720c */ /* 0x000fe20003f06270 */
[----:B------:R-:W-:Y:S01]  /*2780*/  @!P5 IMAD.MOV R2, RZ, RZ, -R2 ;  /* 0x000000ffff02d224 */ /* 0x000fe200078e0a02 */
[----:B------:R-:W-:Y:S01]  /*2790*/  ISETP.GT.U32.AND P6, PT, R15, R11, PT ;  /* 0x0000000b0f00720c */ /* 0x000fe20003fc4070 */
[----:B------:R-:W-:Y:S01]  /*27a0*/  IMAD.HI.U32 R3, R19, R7, RZ ;  /* 0x0000000713037227 */ /* 0x000fe200078e00ff */
[----:B------:R-:W-:-:S02]  /*27b0*/  ISETP.GT.U32.AND P5, PT, R15, R6, PT ;  /* 0x000000060f00720c */ /* 0x000fc40003fa4070 */
[----:B------:R0:W-:Y:S01]  /*27c0*/  STL [R1+0x154], R2 ;  /* 0x0001540201007387 */ /* 0x0001e20000100800 */
[----:B------:R-:W-:Y:S02]  /*27d0*/  IMAD.MOV R9, RZ, RZ, -R14 ;  /* 0x000000ffff097224 */ /* 0x000fe400078e0a0e */
[----:B------:R-:W-:Y:S01]  /*27e0*/  IMAD R12, R15, R13, R12 ;  /* 0x0000000d0f0c7224 */ /* 0x000fe200078e020c */
[----:B------:R-:W-:Y:S01]  /*27f0*/  LOP3.LUT R13, R17, 0xc0, RZ, 0xfc, !PT ;  /* 0x000000c0110d7812 */ /* 0x000fe200078efcff */
[----:B------:R-:W-:Y:S02]  /*2800*/  IMAD.MOV R3, RZ, RZ, -R3 ;  /* 0x000000ffff037224 */ /* 0x000fe400078e0a03 */
[----:B------:R-:W-:Y:S01]  /*2810*/  IMAD R8, R15, R9, R8 ;  /* 0x000000090f087224 */ /* 0x000fe200078e0208 */
[----:B------:R-:W-:Y:S01]  /*2820*/  LOP3.LUT R9, R17, 0xbc, RZ, 0xfc, !PT ;  /* 0x000000bc11097812 */ /* 0x000fe200078efcff */
[----:B------:R-:W-:Y:S01]  /*2830*/  @!P2 IMAD.MOV R10, RZ, RZ, -R10 ;  /* 0x000000ffff0aa224 */ /* 0x000fe200078e0a0a */
[C---:B------:R-:W-:Y:S01]  /*2840*/  ISETP.GT.U32.AND P2, PT, R15.reuse, R12, PT ;  /* 0x0000000c0f00720c */ /* 0x040fe20003f44070 */
[----:B0-----:R-:W-:Y:S01]  /*2850*/  IMAD.MOV.U32 R2, RZ, RZ, R4 ;  /* 0x000000ffff027224 */ /* 0x001fe200078e0004 */
[----:B------:R-:W-:Y:S01]  /*2860*/  IABS R16, R9 ;  /* 0x0000000900107213 */ /* 0x000fe20000000000 */
[C---:B------:R-:W-:Y:S01]  /*2870*/  IMAD R7, R15.reuse, R3, R7 ;  /* 0x000000030f077224 */ /* 0x040fe200078e0207 */
[----:B------:R-:W-:Y:S01]  /*2880*/  IABS R3, R13 ;  /* 0x0000000d00037213 */ /* 0x000fe20000000000 */
[----:B------:R-:W-:Y:S01]  /*2890*/  @!P4 IMAD.MOV R2, RZ, RZ, -R2 ;  /* 0x000000ffff02c224 */ /* 0x000fe200078e0a02 */
[----:B------:R-:W-:Y:S01]  /*28a0*/  ISETP.GT.U32.AND P4, PT, R15, R8, PT ;  /* 0x000000080f00720c */ /* 0x000fe20003f84070 */
[--C-:B------:R-:W-:Y:S01]  /*28b0*/  @!P6 IMAD.IADD R11, R11, 0x1, -R15.reuse ;  /* 0x000000010b0be824 */ /* 0x100fe200078e0a0f */
[----:B------:R-:W-:Y:S01]  /*28c0*/  ISETP.GT.U32.AND P6, PT, R15, R7, PT ;  /* 0x000000070f00720c */ /* 0x000fe20003fc4070 */
[--C-:B------:R-:W-:Y:S01]  /*28d0*/  @!P5 IMAD.IADD R6, R6, 0x1, -R15.reuse ;  /* 0x000000010606d824 */ /* 0x100fe200078e0a0f */
[----:B------:R-:W-:Y:S01]  /*28e0*/  ISETP.GE.AND P5, PT, R0, RZ, PT ;  /* 0x000000ff0000720c */ /* 0x000fe20003fa6270 */
[----:B------:R0:W-:Y:S01]  /*28f0*/  STL [R1+0x144], R10 ;  /* 0x0001440a01007387 */ /* 0x0001e20000100800 */
[----:B------:R-:W-:Y:S01]  /*2900*/  LOP3.LUT R0, R17, 0xbe, RZ, 0xfc, !PT ;  /* 0x000000be11007812 */ /* 0x000fe200078efcff */
[--C-:B------:R-:W-:Y:S01]  /*2910*/  @!P2 IMAD.IADD R12, R12, 0x1, -R15.reuse ;  /* 0x000000010c0ca824 */ /* 0x100fe200078e0a0f */
[----:B------:R-:W-:Y:S01]  /*2920*/  ISETP.GE.AND P2, PT, R5, RZ, PT ;  /* 0x000000ff0500720c */ /* 0x000fe20003f46270 */
[----:B------:R-:W-:Y:S01]  /*2930*/  IMAD.HI.U32 R5, R19, R3, RZ ;  /* 0x0000000313057227 */ /* 0x000fe200078e00ff */
[----:B------:R-:W-:Y:S01]  /*2940*/  IABS R4, R0 ;  /* 0x0000000000047213 */ /* 0x000fe20000000000 */
[----:B------:R1:W-:Y:S02]  /*2950*/  STL [R1+0x148], R2 ;  /* 0x0001480201007387 */ /* 0x0003e40000100800 */
[--C-:B------:R-:W-:Y:S01]  /*2960*/  @!P4 IMAD.IADD R8, R8, 0x1, -R15.reuse ;  /* 0x000000010808c824 */ /* 0x100fe200078e0a0f */
[----:B------:R-:W-:Y:S01]  /*2970*/  ISETP.GT.U32.AND P4, PT, R15, R12, PT ;  /* 0x0000000c0f00720c */ /* 0x000fe20003f84070 */
[----:B------:R-:W-:Y:S01]  /*2980*/  @!P6 IMAD.IADD R7, R7, 0x1, -R15 ;  /* 0x000000010707e824 */ /* 0x000fe200078e0a0f */
[----:B0-----:R-:W-:Y:S01]  /*2990*/  LOP3.LUT R10, R17, 0xb8, RZ, 0xfc, !PT ;  /* 0x000000b8110a7812 */ /* 0x001fe200078efcff */
[----:B------:R-:W-:Y:S01]  /*29a0*/  IMAD.MOV R5, RZ, RZ, -R5 ;  /* 0x000000ffff057224 */ /* 0x000fe200078e0a05 */
[----:B------:R-:W-:Y:S01]  /*29b0*/  ISETP.GT.U32.AND P6, PT, R15, R8, PT ;  /* 0x000000080f00720c */ /* 0x000fe20003fc4070 */
[----:B------:R-:W-:-:S04]  /*29c0*/  IMAD.HI.U32 R18, R19, R16, RZ ;  /* 0x0000001013127227 */ /* 0x000fc800078e00ff */
[----:B-1----:R-:W-:Y:S02]  /*29d0*/  IMAD.MOV.U32 R2, RZ, RZ, R6 ;  /* 0x000000ffff027224 */ /* 0x002fe400078e0006 */
[----:B------:R-:W-:-:S04]  /*29e0*/  IMAD.HI.U32 R6, R19, R4, RZ ;  /* 0x0000000413067227 */ /* 0x000fc800078e00ff */
[----:B------:R-:W-:Y:S01]  /*29f0*/  IMAD R3, R15, R5, R3 ;  /* 0x000000050f037224 */ /* 0x000fe200078e0203 */
[----:B------:R-:W-:Y:S01]  /*2a00*/  LOP3.LUT R5, R17, 0xba, RZ, 0xfc, !PT ;  /* 0x000000ba11057812 */ /* 0x000fe200078efcff */
[----:B------:R-:W-:Y:S02]  /*2a10*/  IMAD.MOV R6, RZ, RZ, -R6 ;  /* 0x000000ffff067224 */ /* 0x000fe400078e0a06 */
[--C-:B------:R-:W-:Y:S01]  /*2a20*/  @!P4 IMAD.IADD R12, R12, 0x1, -R15.reuse ;  /* 0x000000010c0cc824 */ /* 0x100fe200078e0a0f */
[C---:B------:R-:W-:Y:S01]  /*2a30*/  ISETP.GT.U32.AND P4, PT, R15.reuse, R3, PT ;  /* 0x000000030f00720c */ /* 0x040fe20003f84070 */
[C---:B------:R-:W-:Y:S01]  /*2a40*/  IMAD R4, R15.reuse, R6, R4 ;  /* 0x000000060f047224 */ /* 0x040fe200078e0204 */
[----:B------:R-:W-:Y:S01]  /*2a50*/  IABS R6, R5 ;  /* 0x0000000500067213 */ /* 0x000fe20000000000 */
[----:B------:R-:W-:Y:S02]  /*2a60*/  @!P6 IMAD.IADD R8, R8, 0x1, -R15 ;  /* 0x000000010808e824 */ /* 0x000fe400078e0a0f */
[----:B------:R-:W-:Y:S01]  /*2a70*/  @!P1 IMAD.MOV R2, RZ, RZ, -R2 ;  /* 0x000000ffff029224 */ /* 0x000fe200078e0a02 */
[C---:B------:R-:W-:Y:S01]  /*2a80*/  ISETP.GT.U32.AND P6, PT, R15.reuse, R4, PT ;  /* 0x000000040f00720c */ /* 0x040fe20003fc4070 */
[----:B------:R-:W-:Y:S01]  /*2a90*/  @!P3 IMAD.MOV R11, RZ, RZ, -R11 ;  /* 0x000000ffff0bb224 */ /* 0x000fe200078e0a0b */
[----:B------:R-:W-:Y:S01]  /*2aa0*/  ISETP.GT.U32.AND P1, PT, R15, R7, PT ;  /* 0x000000070f00720c */ /* 0x000fe20003f24070 */
[----:B------:R-:W-:Y:S01]  /*2ab0*/  IMAD.MOV R18, RZ, RZ, -R18 ;  /* 0x000000ffff127224 */ /* 0x000fe200078e0a12 */
[----:B------:R0:W-:Y:S01]  /*2ac0*/  STL [R1+0x14c], R2 ;  /* 0x00014c0201007387 */ /* 0x0001e20000100800 */
[----:B------:R-:W-:-:S03]  /*2ad0*/  IMAD.HI.U32 R14, R19, R6, RZ ;  /* 0x00000006130e7227 */ /* 0x000fc600078e00ff */
[----:B------:R-:W-:Y:S01]  /*2ae0*/  STL [R1+0x140], R11 ;  /* 0x0001400b01007387 */ /* 0x000fe20000100800 */
[--C-:B------:R-:W-:Y:S01]  /*2af0*/  @!P4 IMAD.IADD R3, R3, 0x1, -R15.reuse ;  /* 0x000000010303c824 */ /* 0x100fe200078e0a0f */
[----:B------:R-:W-:Y:S01]  /*2b00*/  ISETP.GE.AND P4, PT, R0, RZ, PT ;  /* 0x000000ff0000720c */ /* 0x000fe20003f86270 */
[C---:B------:R-:W-:Y:S02]  /*2b10*/  IMAD R0, R15.reuse, R18, R16 ;  /* 0x000000120f007224 */ /* 0x040fe400078e0210 */
[--C-:B------:R-:W-:Y:S01]  /*2b20*/  @!P6 IMAD.IADD R4, R4, 0x1, -R15.reuse ;  /* 0x000000010404e824 */ /* 0x100fe200078e0a0f */
[C---:B------:R-:W-:Y:S01]  /*2b30*/  ISETP.GT.U32.AND P6, PT, R15.reuse, R3, PT ;  /* 0x000000030f00720c */ /* 0x040fe20003fc4070 */
[----:B0-----:R-:W-:Y:S01]  /*2b40*/  IMAD.MOV.U32 R2, RZ, RZ, R12 ;  /* 0x000000ffff027224 */ /* 0x001fe200078e000c */
[----:B------:R-:W-:Y:S01]  /*2b50*/  ISETP.GT.U32.AND P3, PT, R15, R0, PT ;  /* 0x000000000f00720c */ /* 0x000fe20003f64070 */
[--C-:B------:R-:W-:Y:S01]  /*2b60*/  @!P1 IMAD.IADD R7, R7, 0x1, -R15.reuse ;  /* 0x0000000107079824 */ /* 0x100fe200078e0a0f */
[----:B------:R-:W-:Y:S01]  /*2b70*/  ISETP.GE.AND P1, PT, R13, RZ, PT ;  /* 0x000000ff0d00720c */ /* 0x000fe20003f26270 */
[----:B------:R-:W-:Y:S01]  /*2b80*/  @!P0 IMAD.MOV R2, RZ, RZ, -R2 ;  /* 0x000000ffff028224 */ /* 0x000fe200078e0a02 */
[C---:B------:R-:W-:Y:S01]  /*2b90*/  ISETP.GT.U32.AND P0, PT, R15.reuse, R4, PT ;  /* 0x000000040f00720c */ /* 0x040fe20003f04070 */
[----:B------:R-:W-:Y:S01]  /*2ba0*/  IMAD.MOV R14, RZ, RZ, -R14 ;  /* 0x000000ffff0e7224 */ /* 0x000fe200078e0a0e */
[----:B------:R-:W-:Y:S01]  /*2bb0*/  IABS R13, R10 ;  /* 0x0000000a000d7213 */ /* 0x000fe20000000000 */
[----:B------:R-:W-:Y:S01]  /*2bc0*/  @!P5 IMAD.MOV R8, RZ, RZ, -R8 ;  /* 0x000000ffff08d224 */ /* 0x000fe200078e0a08 */
[----:B------:R0:W-:Y:S01]  /*2bd0*/  STL [R1+0x13c], R2 ;  /* 0x00013c0201007387 */ /* 0x0001e20000100800 */
[----:B------:R-:W-:Y:S01]  /*2be0*/  IMAD R6, R15, R14, R6 ;  /* 0x0000000e0f067224 */ /* 0x000fe200078e0206 */
[----:B------:R-:W-:Y:S01]  /*2bf0*/  ISETP.GE.AND P5, PT, R9, RZ, PT ;  /* 0x000000ff0900720c */ /* 0x000fe20003fa6270 */
[--C-:B------:R-:W-:Y:S01]  /*2c00*/  @!P6 IMAD.IADD R3, R3, 0x1, -R15.reuse ;  /* 0x000000010303e824 */ /* 0x100fe200078e0a0f */
[----:B------:R1:W-:Y:S01]  /*2c10*/  STL [R1+0x138], R8 ;  /* 0x0001380801007387 */ /* 0x0003e20000100800 */
[----:B------:R-:W-:Y:S01]  /*2c20*/  @!P3 IMAD.IADD R0, R0, 0x1, -R15 ;  /* 0x000000010000b824 */ /* 0x000fe200078e0a0f */
[----:B------:R-:W-:-:S02]  /*2c30*/  ISETP.GT.U32.AND P6, PT, R15, R6, PT ;  /* 0x000000060f00720c */ /* 0x000fc40003fc4070 */
[----:B------:R-:W-:Y:S01]  /*2c40*/  LOP3.LUT R9, R17, 0xa8, RZ, 0xfc, !PT ;  /* 0x000000a811097812 */ /* 0x000fe200078efcff */
[----:B------:R-:W-:Y:S01]  /*2c50*/  @!P0 IMAD.IADD R4, R4, 0x1, -R15 ;  /* 0x0000000104048824 */ /* 0x000fe200078e0a0f */
[----:B------:R-:W-:Y:S01]  /*2c60*/  ISETP.GE.AND P0, PT, R10, RZ, PT ;  /* 0x000000ff0a00720c */ /* 0x000fe20003f06270 */
[----:B0-----:R-:W-:Y:S02]  /*2c70*/  IMAD.MOV.U32 R2, RZ, RZ, R7 ;  /* 0x000000ffff027224 */ /* 0x001fe400078e0007 */
[----:B------:R-:W-:Y:S01]  /*2c80*/  IMAD.HI.U32 R7, R19, R13, RZ ;  /* 0x0000000d13077227 */ /* 0x000fe200078e00ff */
[----:B-1----:R-:W-:-:S03]  /*2c90*/  LOP3.LUT R8, R17, 0xb4, RZ, 0xfc, !PT ;  /* 0x000000b411087812 */ /* 0x002fc600078efcff */
[----:B------:R-:W-:Y:S01]  /*2ca0*/  @!P2 IMAD.MOV R2, RZ, RZ, -R2 ;  /* 0x000000ffff02a224 */ /* 0x000fe200078e0a02 */
[----:B------:R-:W-:Y:S01]  /*2cb0*/  ISETP.GE.AND P2, PT, R5, RZ, PT ;  /* 0x000000ff0500720c */ /* 0x000fe20003f46270 */
[----:B------:R-:W-:Y:S01]  /*2cc0*/  IMAD.MOV R7, RZ, RZ, -R7 ;  /* 0x000000ffff077224 */ /* 0x000fe200078e0a07 */
[----:B------:R-:W-:Y:S01]  /*2cd0*/  LOP3.LUT R5, R17, 0xb6, RZ, 0xfc, !PT ;  /* 0x000000b611057812 */ /* 0x000fe200078efcff */
[----:B------:R-:W-:Y:S01]  /*2ce0*/  @!P6 IMAD.IADD R6, R6, 0x1, -R15 ;  /* 0x000000010606e824 */ /* 0x000fe200078e0a0f */
[----:B------:R0:W-:Y:S01]  /*2cf0*/  STL [R1+0x134], R2 ;  /* 0x0001340201007387 */ /* 0x0001e20000100800 */
[C---:B------:R-:W-:Y:S01]  /*2d00*/  IMAD R16, R15.reuse, R7, R13 ;  /* 0x000000070f107224 */ /* 0x040fe200078e020d */
[----:B------:R-:W-:Y:S02]  /*2d10*/  IABS R10, R5 ;  /* 0x00000005000a7213 */ /* 0x000fe40000000000 */
[----:B------:R-:W-:Y:S02]  /*2d20*/  ISETP.GT.U32.AND P6, PT, R15, R0, PT ;  /* 0x000000000f00720c */ /* 0x000fe40003fc4070 */
[----:B------:R-:W-:-:S02]  /*2d30*/  ISETP.GE.AND P3, PT, R5, RZ, PT ;  /* 0x000000ff0500720c */ /* 0x000fc40003f66270 */
[----:B------:R-:W-:Y:S01]  /*2d40*/  LOP3.LUT R5, R17, 0xb2, RZ, 0xfc, !PT ;  /* 0x000000b211057812 */ /* 0x000fe200078efcff */
[----:B0-----:R-:W-:Y:S01]  /*2d50*/  IMAD.MOV.U32 R2, RZ, RZ, R3 ;  /* 0x000000ffff027224 */ /* 0x001fe200078e0003 */
[----:B------:R-:W-:Y:S01]  /*2d60*/  IABS R11, R8 ;  /* 0x00000008000b7213 */ /* 0x000fe20000000000 */
[----:B------:R-:W-:Y:S01]  /*2d70*/  IMAD.HI.U32 R3, R19, R10, RZ ;  /* 0x0000000a13037227 */ /* 0x000fe200078e00ff */
[----:B------:R-:W-:Y:S02]  /*2d80*/  IABS R13, R5 ;  /* 0x00000005000d7213 */ /* 0x000fe40000000000 */
[----:B------:R-:W-:Y:S01]  /*2d90*/  LOP3.LUT R7, R17, 0xb0, RZ, 0xfc, !PT ;  /* 0x000000b011077812 */ /* 0x000fe200078efcff */
[----:B------:R-:W-:Y:S01]  /*2da0*/  @!P1 IMAD.MOV R2, RZ, RZ, -R2 ;  /* 0x000000ffff029224 */ /* 0x000fe200078e0a02 */
[C---:B------:R-:W-:Y:S01]  /*2db0*/  ISETP.GT.U32.AND P1, PT, R15.reuse, R6, PT ;  /* 0x000000060f00720c */ /* 0x040fe20003f24070 */
[----:B------:R-:W-:Y:S01]  /*2dc0*/  IMAD.MOV R3, RZ, RZ, -R3 ;  /* 0x000000ffff037224 */ /* 0x000fe200078e0a03 */
[----:B------:R-:W-:Y:S01]  /*2dd0*/  IABS R12, R7 ;  /* 0x00000007000c7213 */ /* 0x000fe20000000000 */
[----:B------:R-:W-:Y:S01]  /*2de0*/  @!P6 IMAD.IADD R0, R0, 0x1, -R15 ;  /* 0x000000010000e824 */ /* 0x000fe200078e0a0f */
[----:B------:R0:W-:Y:S01]  /*2df0*/  STL [R1+0x130], R2 ;  /* 0x0001300201007387 */ /* 0x0001e20000100800 */
[----:B------:R-:W-:-:S02]  /*2e00*/  IMAD R10, R15, R3, R10 ;  /* 0x000000030f0a7224 */ /* 0x000fc400078e020a */
[----:B------:R-:W-:-:S03]  /*2e10*/  IMAD.HI.U32 R3, R19, R11, RZ ;  /* 0x0000000b13037227 */ /* 0x000fc600078e00ff */
[----:B------:R-:W-:-:S03]  /*2e20*/  ISETP.GT.U32.AND P6, PT, R15, R10, PT ;  /* 0x0000000a0f00720c */ /* 0x000fc60003fc4070 */
[----:B------:R-:W-:Y:S01]  /*2e30*/  @!P1 IMAD.IADD R6, R6, 0x1, -R15 ;  /* 0x0000000106069824 */ /* 0x000fe200078e0a0f */
[----:B------:R-:W-:Y:S01]  /*2e40*/  ISETP.GE.AND P1, PT, R8, RZ, PT ;  /* 0x000000ff0800720c */ /* 0x000fe20003f26270 */
[----:B0-----:R-:W-:Y:S02]  /*2e50*/  IMAD.MOV.U32 R2, RZ, RZ, R4 ;  /* 0x000000ffff027224 */ /* 0x001fe400078e0004 */
[----:B------:R-:W-:-:S04]  /*2e60*/  IMAD.HI.U32 R4, R19, R13, RZ ;  /* 0x0000000d13047227 */ /* 0x000fc800078e00ff */
[----:B------:R-:W-:Y:S01]  /*2e70*/  @!P4 IMAD.MOV R2, RZ, RZ, -R2 ;  /* 0x000000ffff02c224 */ /* 0x000fe200078e0a02 */
[C---:B------:R-:W-:Y:S01]  /*2e80*/  ISETP.GT.U32.AND P4, PT, R15.reuse, R16, PT ;  /* 0x000000100f00720c */ /* 0x040fe20003f84070 */
[----:B------:R-:W-:Y:S02]  /*2e90*/  IMAD.MOV R8, RZ, RZ, -R3 ;  /* 0x000000ffff087224 */ /* 0x000fe400078e0a03 */
[----:B------:R-:W-:Y:S01]  /*2ea0*/  IMAD.MOV R4, RZ, RZ, -R4 ;  /* 0x000000ffff047224 */ /* 0x000fe200078e0a04 */
[----:B------:R0:W-:Y:S01]  /*2eb0*/  STL [R1+0x12c], R2 ;  /* 0x00012c0201007387 */ /* 0x0001e20000100800 */
[C---:B------:R-:W-:Y:S02]  /*2ec0*/  IMAD R11, R15.reuse, R8, R11 ;  /* 0x000000080f0b7224 */ /* 0x040fe400078e020b */
[----:B------:R-:W-:Y:S02]  /*2ed0*/  @!P6 IMAD.IADD R10, R10, 0x1, -R15 ;  /* 0x000000010a0ae824 */ /* 0x000fe400078e0a0f */
[----:B------:R-:W-:Y:S01]  /*2ee0*/  IMAD R13, R15, R4, R13 ;  /* 0x000000040f0d7224 */ /* 0x000fe200078e020d */
[----:B------:R-:W-:Y:S01]  /*2ef0*/  IABS R4, R9 ;  /* 0x0000000900047213 */ /* 0x000fe20000000000 */
[----:B------:R-:W-:Y:S01]  /*2f00*/  IMAD.HI.U32 R3, R19, R12, RZ ;  /* 0x0000000c13037227 */ /* 0x000fe200078e00ff */
[----:B------:R-:W-:-:S03]  /*2f10*/  ISETP.GT.U32.AND P6, PT, R15, R10, PT ;  /* 0x0000000a0f00720c */ /* 0x000fc60003fc4070 */
[----:B------:R-:W-:Y:S01]  /*2f20*/  @!P4 IMAD.IADD R16, R16, 0x1, -R15 ;  /* 0x000000011010c824 */ /* 0x000fe200078e0a0f */
[----:B------:R-:W-:Y:S01]  /*2f30*/  ISETP.GE.AND P4, PT, R5, RZ, PT ;  /* 0x000000ff0500720c */ /* 0x000fe20003f86270 */
[----:B0-----:R-:W-:Y:S01]  /*2f40*/  IMAD.MOV.U32 R2, RZ, RZ, R0 ;  /* 0x000000ffff027224 */ /* 0x001fe200078e0000 */
[C---:B------:R-:W-:Y:S01]  /*2f50*/  LOP3.LUT R0, R17.reuse, 0xaa, RZ, 0xfc, !PT ;  /* 0x000000aa11007812 */ /* 0x040fe200078efcff */
[----:B------:R-:W-:Y:S01]  /*2f60*/  IMAD.MOV R3, RZ, RZ, -R3 ;  /* 0x000000ffff037224 */ /* 0x000fe200078e0a03 */
[----:B------:R-:W-:Y:S01]  /*2f70*/  LOP3.LUT R5, R17, 0xac, RZ, 0xfc, !PT ;  /* 0x000000ac11057812 */ /* 0x000fe200078efcff */
[----:B------:R-:W-:Y:S01]  /*2f80*/  @!P5 IMAD.MOV R2, RZ, RZ, -R2 ;  /* 0x000000ffff02d224 */ /* 0x000fe200078e0a02 */
[C---:B------:R-:W-:Y:S01]  /*2f90*/  ISETP.GT.U32.AND P5, PT, R15.reuse, R16, PT ;  /* 0x000000100f00720c */ /* 0x040fe20003fa4070 */
[----:B------:R-:W-:Y:S01]  /*2fa0*/  IMAD R12, R15, R3, R12 ;  /* 0x000000030f0c7224 */ /* 0x000fe200078e020c */
[----:B------:R-:W-:Y:S01]  /*2fb0*/  LOP3.LUT R3, R17, 0xae, RZ, 0xfc, !PT ;  /* 0x000000ae11037812 */ /* 0x000fe200078efcff */
[----:B------:R-:W-:Y:S01]  /*2fc0*/  @!P6 IMAD.IADD R10, R10, 0x1, -R15 ;  /* 0x000000010a0ae824 */ /* 0x000fe200078e0a0f */
[----:B------:R0:W-:Y:S01]  /*2fd0*/  STL [R1+0x128], R2 ;  /* 0x0001280201007387 */ /* 0x0001e20000100800 */
[----:B------:R-:W-:-:S02]  /*2fe0*/  IABS R8, R0 ;  /* 0x0000000000087213 */ /* 0x000fc40000000000 */
[----:B------:R-:W-:Y:S02]  /*2ff0*/  IABS R14, R3 ;  /* 0x00000003000e7213 */ /* 0x000fe40000000000 */
[----:B------:R-:W-:-:S03]  /*3000*/  ISETP.GT.U32.AND P6, PT, R15, R12, PT ;  /* 0x0000000c0f00720c */ /* 0x000fc60003fc4070 */
[----:B------:R-:W-:-:S04]  /*3010*/  IMAD.HI.U32 R18, R19, R14, RZ ;  /* 0x0000000e13127227 */ /* 0x000fc800078e00ff */
[----:B0-----:R-:W-:Y:S01]  /*3020*/  IMAD.MOV.U32 R2, RZ, RZ, R6 ;  /* 0x000000ffff027224 */ /* 0x001fe200078e0006 */
[----:B------:R-:W-:Y:S01]  /*3030*/  IABS R6, R5 ;  /* 0x0000000500067213 */ /* 0x000fe20000000000 */
[--C-:B------:R-:W-:Y:S01]  /*3040*/  @!P5 IMAD.IADD R16, R16, 0x1, -R15.reuse ;  /* 0x000000011010d824 */ /* 0x100fe200078e0a0f */
[C---:B------:R-:W-:Y:S01]  /*3050*/  ISETP.GT.U32.AND P5, PT, R15.reuse, R13, PT ;  /* 0x0000000d0f00720c */ /* 0x040fe20003fa4070 */
[----:B------:R-:W-:Y:S01]  /*3060*/  @!P2 IMAD.MOV R2, RZ, RZ, -R2 ;  /* 0x000000ffff02a224 */ /* 0x000fe200078e0a02 */
[----:B------:R-:W-:Y:S01]  /*3070*/  ISETP.GT.U32.AND P2, PT, R15, R11, PT ;  /* 0x0000000b0f00720c */ /* 0x000fe20003f44070 */
[----:B------:R-:W-:Y:S02]  /*3080*/  IMAD.MOV R18, RZ, RZ, -R18 ;  /* 0x000000ffff127224 */ /* 0x000fe400078e0a12 */
[----:B------:R-:W-:Y:S01]  /*3090*/  IMAD.MOV.U32 R20, RZ, RZ, R16 ;  /* 0x000000ffff147224 */ /* 0x000fe200078e0010 */
[----:B------:R0:W-:Y:S01]  /*30a0*/  STL [R1+0x120], R2 ;  /* 0x0001200201007387 */ /* 0x0001e20000100800 */
[----:B------:R-:W-:-:S02]  /*30b0*/  @!P6 IMAD.IADD R12, R12, 0x1, -R15 ;  /* 0x000000010c0ce824 */ /* 0x000fc400078e0a0f */
[----:B------:R-:W-:-:S03]  /*30c0*/  @!P0 IMAD.MOV R20, RZ, RZ, -R20 ;  /* 0x000000ffff148224 */ /* 0x000fc600078e0a14 */
[----:B------:R-:W-:Y:S01]  /*30d0*/  ISETP.GT.U32.AND P0, PT, R15, R12, PT ;  /* 0x0000000c0f00720c */ /* 0x000fe20003f04070 */
[--C-:B------:R-:W-:Y:S01]  /*30e0*/  @!P5 IMAD.IADD R13, R13, 0x1, -R15.reuse ;  /* 0x000000010d0dd824 */ /* 0x100fe200078e0a0f */
[----:B------:R-:W-:Y:S01]  /*30f0*/  STL [R1+0x118], R20 ;  /* 0x0001181401007387 */ /* 0x000fe20000100800 */
[----:B------:R-:W-:Y:S01]  /*3100*/  @!P2 IMAD.IADD R11, R11, 0x1, -R15 ;  /* 0x000000010b0ba824 */ /* 0x000fe200078e0a0f */
[----:B------:R-:W-:Y:S01]  /*3110*/  ISETP.GE.AND P2, PT, R7, RZ, PT ;  /* 0x000000ff0700720c */ /* 0x000fe20003f46270 */
[----:B------:R-:W-:Y:S01]  /*3120*/  IMAD.MOV.U32 R7, RZ, RZ, R8 ;  /* 0x000000ffff077224 */ /* 0x000fe200078e0008 */
[----:B------:R-:W-:Y:S01]  /*3130*/  ISETP.GT.U32.AND P6, PT, R15, R13, PT ;  /* 0x0000000d0f00720c */ /* 0x000fe20003fc4070 */
[----:B------:R-:W-:Y:S01]  /*3140*/  IMAD.HI.U32 R8, R19, R6, RZ ;  /* 0x0000000613087227 */ /* 0x000fe200078e00ff */
[----:B------:R-:W-:-:S03]  /*3150*/  ISETP.GT.U32.AND P5, PT, R15, R11, PT ;  /* 0x0000000b0f00720c */ /* 0x000fc60003fa4070 */
[----:B------:R-:W-:Y:S02]  /*3160*/  IMAD.MOV R16, RZ, RZ, -R8 ;  /* 0x000000ffff107224 */ /* 0x000fe400078e0a08 */
[----:B------:R-:W-:Y:S01]  /*3170*/  IMAD R8, R15, R18, R14 ;  /* 0x000000120f087224 */ /* 0x000fe200078e020e */
[----:B------:R-:W-:Y:S01]  /*3180*/  LOP3.LUT R18, R17, 0x9a, RZ, 0xfc, !PT ;  /* 0x0000009a11127812 */ /* 0x000fe200078efcff */
[----:B0-----:R-:W-:Y:S02]  /*3190*/  IMAD.MOV.U32 R2, RZ, RZ, R10 ;  /* 0x000000ffff027224 */ /* 0x001fe400078e000a */
[----:B------:R-:W-:Y:S02]  /*31a0*/  IMAD R6, R15, R16, R6 ;  /* 0x000000100f067224 */ /* 0x000fe400078e0206 */
[----:B------:R-:W-:Y:S01]  /*31b0*/  @!P3 IMAD.MOV R2, RZ, RZ, -R2 ;  /* 0x000000ffff02b224 */ /* 0x000fe200078e0a02 */
[----:B------:R-:W-:Y:S01]  /*31c0*/  ISETP.GE.AND P3, PT, R3, RZ, PT ;  /* 0x000000ff0300720c */ /* 0x000fe20003f66270 */
[----:B------:R-:W-:Y:S01]  /*31d0*/  @!P5 IMAD.IADD R11, R11, 0x1, -R15 ;  /* 0x000000010b0bd824 */ /* 0x000fe200078e0a0f */
[----:B------:R-:W-:Y:S01]  /*31e0*/  ISETP.GT.U32.AND P5, PT, R15, R8, PT ;  /* 0x000000080f00720c */ /* 0x000fe20003fa4070 */
[----:B------:R-:W-:Y:S01]  /*31f0*/  IMAD.HI.U32 R16, R19, R7, RZ ;  /* 0x0000000713107227 */ /* 0x000fe200078e00ff */
[----:B------:R0:W-:Y:S01]  /*3200*/  STL [R1+0x114], R2 ;  /* 0x0001140201007387 */ /* 0x0001e20000100800 */
[----:B------:R-:W-:-:S02]  /*3210*/  LOP3.LUT R3, R17, 0xa6, RZ, 0xfc, !PT ;  /* 0x000000a611037812 */ /* 0x000fc400078efcff */
[----:B------:R-:W-:Y:S02]  /*3220*/  IMAD.HI.U32 R14, R19, R4, RZ ;  /* 0x00000004130e7227 */ /* 0x000fe400078e00ff */
[----:B------:R-:W-:Y:S02]  /*3230*/  IABS R10, R3 ;  /* 0x00000003000a7213 */ /* 0x000fe40000000000 */
[--C-:B------:R-:W-:Y:S01]  /*3240*/  @!P6 IMAD.IADD R13, R13, 0x1, -R15.reuse ;  /* 0x000000010d0de824 */ /* 0x100fe200078e0a0f */
[----:B------:R-:W-:Y:S01]  /*3250*/  ISETP.GT.U32.AND P6, PT, R15, R6, PT ;  /* 0x000000060f00720c */ /* 0x000fe20003fc4070 */
[----:B------:R-:W-:Y:S02]  /*3260*/  IMAD.MOV R16, RZ, RZ, -R16 ;  /* 0x000000ffff107224 */ /* 0x000fe400078e0a10 */
[----:B------:R-:W-:Y:S02]  /*3270*/  IMAD.MOV R14, RZ, RZ, -R14 ;  /* 0x000000ffff0e7224 */ /* 0x000fe400078e0a0e */
[----:B------:R-:W-:-:S02]  /*3280*/  @!P5 IMAD.IADD R8, R8, 0x1, -R15 ;  /* 0x000000010808d824 */ /* 0x000fc400078e0a0f */
[----:B0-----:R-:W-:Y:S02]  /*3290*/  IMAD.MOV.U32 R2, RZ, RZ, R11 ;  /* 0x000000ffff027224 */ /* 0x001fe400078e000b */
[----:B------:R-:W-:Y:S01]  /*32a0*/  @!P0 IMAD.IADD R12, R12, 0x1, -R15 ;  /* 0x000000010c0c8824 */ /* 0x000fe200078e0a0f */
[----:B------:R-:W-:Y:S01]  /*32b0*/  ISETP.GE.AND P0, PT, R5, RZ, PT ;  /* 0x000000ff0500720c */ /* 0x000fe20003f06270 */
[----:B------:R-:W-:Y:S01]  /*32c0*/  IMAD R5, R15, R16, R7 ;  /* 0x000000100f057224 */ /* 0x000fe200078e0207 */
[----:B------:R-:W-:Y:S01]  /*32d0*/  LOP3.LUT R7, R17, 0xa4, RZ, 0xfc, !PT ;  /* 0x000000a411077812 */ /* 0x000fe200078efcff */
[C---:B------:R-:W-:Y:S02]  /*32e0*/  IMAD R4, R15.reuse, R14, R4 ;  /* 0x0000000e0f047224 */ /* 0x040fe400078e0204 */
[----:B------:R-:W-:Y:S01]  /*32f0*/  @!P1 IMAD.MOV R2, RZ, RZ, -R2 ;  /* 0x000000ffff029224 */ /* 0x000fe200078e0a02 */
[C---:B------:R-:W-:Y:S01]  /*3300*/  ISETP.GT.U32.AND P1, PT, R15.reuse, R8, PT ;  /* 0x000000080f00720c */ /* 0x040fe20003f24070 */
[----:B------:R-:W-:Y:S01]  /*3310*/  IMAD.MOV.U32 R16, RZ, RZ, R13 ;  /* 0x000000ffff107224 */ /* 0x000fe200078e000d */
[----:B------:R-:W-:Y:S01]  /*3320*/  IABS R11, R7 ;  /* 0x00000007000b7213 */ /* 0x000fe20000000000 */
[----:B------:R-:W-:Y:S01]  /*3330*/  @!P6 IMAD.IADD R6, R6, 0x1, -R15 ;  /* 0x000000010606e824 */ /* 0x000fe200078e0a0f */
[----:B------:R0:W-:Y:S01]  /*3340*/  STL [R1+0xe4], R2 ;  /* 0x0000e40201007387 */ /* 0x0001e20000100800 */
[----:B------:R-:W-:Y:S01]  /*3350*/  @!P4 IMAD.MOV R16, RZ, RZ, -R16 ;  /* 0x000000ffff10c224 */ /* 0x000fe200078e0a10 */
[----:B------:R-:W-:Y:S01]  /*3360*/  ISETP.GT.U32.AND P4, PT, R15, R4, PT ;  /* 0x000000040f00720c */ /* 0x000fe20003f84070 */
[----:B------:R-:W-:Y:S01]  /*3370*/  IMAD.HI.U32 R14, R19, R10, RZ ;  /* 0x0000000a130e7227 */ /* 0x000fe200078e00ff */
[----:B------:R-:W-:-:S02]  /*3380*/  ISETP.GT.U32.AND P6, PT, R15, R6, PT ;  /* 0x000000060f00720c */ /* 0x000fc40003fc4070 */
[----:B------:R1:W-:Y:S01]  /*3390*/  STL [R1+0xf0], R16 ;  /* 0x0000f01001007387 */ /* 0x0003e20000100800 */
[----:B------:R-:W-:Y:S01]  /*33a0*/  IMAD.MOV R13, RZ, RZ, -R14 ;  /* 0x000000ffff0d7224 */ /* 0x000fe200078e0a0e */
[----:B------:R-:W-:Y:S01]  /*33b0*/  ISETP.GT.U32.AND P5, PT, R15, R5, PT ;  /* 0x000000050f00720c */ /* 0x000fe20003fa4070 */
[----:B------:R-:W-:Y:S01]  /*33c0*/  @!P1 IMAD.IADD R8, R8, 0x1, -R15 ;  /* 0x0000000108089824 */ /* 0x000fe200078e0a0f */
[----:B------:R-:W-:Y:S01]  /*33d0*/  ISETP.GE.AND P1, PT, R9, RZ, PT ;  /* 0x000000ff0900720c */ /* 0x000fe20003f26270 */
[----:B0-----:R-:W-:Y:S01]  /*33e0*/  IMAD.MOV.U32 R2, RZ, RZ, R12 ;  /* 0x000000ffff027224 */ /* 0x001fe200078e000c */
[----:B------:R-:W-:Y:S01]  /*33f0*/  LOP3.LUT R12, R17, 0x98, RZ, 0xfc, !PT ;  /* 0x00000098110c7812 */ /* 0x000fe200078efcff */
[----:B------:R-:W-:-:S03]  /*3400*/  IMAD.HI.U32 R9, R19, R11, RZ ;  /* 0x0000000b13097227 */ /* 0x000fc600078e00ff */
[----:B------:R-:W-:Y:S01]  /*3410*/  IABS R14, R12 ;  /* 0x0000000c000e7213 */ /* 0x000fe20000000000 */
[----:B------:R-:W-:Y:S01]  /*3420*/  @!P2 IMAD.MOV R2, RZ, RZ, -R2 ;  /* 0x000000ffff02a224 */ /* 0x000fe200078e0a02 */
[----:B------:R-:W-:Y:S01]  /*3430*/  ISETP.GE.AND P2, PT, R0, RZ, PT ;  /* 0x000000ff0000720c */ /* 0x000fe20003f46270 */
[--C-:B------:R-:W-:Y:S01]  /*3440*/  @!P4 IMAD.IADD R4, R4, 0x1, -R15.reuse ;  /* 0x000000010404c824 */ /* 0x100fe200078e0a0f */
[----:B------:R-:W-:Y:S01]  /*3450*/  ISETP.GE.AND P4, PT, R3, RZ, PT ;  /* 0x000000ff0300720c */ /* 0x000fe20003f86270 */
[----:B------:R-:W-:Y:S01]  /*3460*/  IMAD R0, R15, R13, R10 ;  /* 0x0000000d0f007224 */ /* 0x000fe200078e020a */
[----:B------:R0:W-:Y:S01]  /*3470*/  STL [R1+0xf4], R2 ;  /* 0x0000f40201007387 */ /* 0x0001e20000100800 */
[----:B------:R-:W-:Y:S01]  /*3480*/  @!P6 IMAD.IADD R6, R6, 0x1, -R15 ;  /* 0x000000010606e824 */ /* 0x000fe200078e0a0f */
[----:B------:R-:W-:Y:S01]  /*3490*/  LOP3.LUT R10, R17, 0xa2, RZ, 0xfc, !PT ;  /* 0x000000a2110a7812 */ /* 0x000fe200078efcff */
[----:B------:R-:W-:Y:S01]  /*34a0*/  IMAD.MOV R9, RZ, RZ, -R9 ;  /* 0x000000ffff097224 */ /* 0x000fe200078e0a09 */
[----:B------:R-:W-:Y:S01]  /*34b0*/  ISETP.GT.U32.AND P6, PT, R15, R0, PT ;  /* 0x000000000f00720c */ /* 0x000fe20003fc4070 */
[----:B------:R-:W-:Y:S01]  /*34c0*/  @!P5 IMAD.IADD R5, R5, 0x1, -R15 ;  /* 0x000000010505d824 */ /* 0x000fe200078e0a0f */
[----:B-1----:R-:W-:Y:S01]  /*34d0*/  IABS R16, R10 ;  /* 0x0000000a00107213 */ /* 0x002fe20000000000 */
[----:B------:R-:W-:Y:S01]  /*34e0*/  IMAD R3, R15, R9, R11 ;  /* 0x000000090f037224 */ /* 0x000fe200078e020b */
[----:B------:R-:W-:Y:S01]  /*34f0*/  LOP3.LUT R9, R17, 0xa0, RZ, 0xfc, !PT ;  /* 0x000000a011097812 */ /* 0x000fe200078efcff */
[----:B0-----:R-:W-:Y:S01]  /*3500*/  IMAD.MOV.U32 R2, RZ, RZ, R8 ;  /* 0x000000ffff027224 */ /* 0x001fe200078e0008 */
[----:B------:R-:W-:-:S02]  /*3510*/  ISETP.GT.U32.AND P5, PT, R15, R5, PT ;  /* 0x000000050f00720c */ /* 0x000fc40003fa4070 */
[----:B------:R-:W-:Y:S01]  /*3520*/  LOP3.LUT R8, R17, 0x9e, RZ, 0xfc, !PT ;  /* 0x0000009e11087812 */ /* 0x000fe200078efcff */
[----:B------:R-:W-:Y:S01]  /*3530*/  @!P3 IMAD.MOV R2, RZ, RZ, -R2 ;  /* 0x000000ffff02b224 */ /* 0x000fe200078e0a02 */
[----:B------:R-:W-:-:S03]  /*3540*/  ISETP.GT.U32.AND P3, PT, R15, R4, PT ;  /* 0x000000040f00720c */ /* 0x000fc60003f64070 */
[--C-:B------:R-:W-:Y:S01]  /*3550*/  @!P6 IMAD.IADD R0, R0, 0x1, -R15.reuse ;  /* 0x000000010000e824 */ /* 0x100fe200078e0a0f */
[----:B------:R0:W-:Y:S04]  /*3560*/  STL [R1+0xf8], R2 ;  /* 0x0000f80201007387 */ /* 0x0001e80000100800 */
[----:B------:R-:W-:Y:S01]  /*3570*/  ISETP.GT.U32.AND P6, PT, R15, R0, PT ;  /* 0x000000000f00720c */ /* 0x000fe20003fc4070 */
[--C-:B------:R-:W-:Y:S01]  /*3580*/  @!P5 IMAD.IADD R5, R5, 0x1, -R15.reuse ;  /* 0x000000010505d824 */ /* 0x100fe200078e0a0f */
[----:B------:R-:W-:Y:S02]  /*3590*/  ISETP.GE.AND P5, PT, R7, RZ, PT ;  /* 0x000000ff0700720c */ /* 0x000fe40003fa6270 */
[----:B------:R-:W-:Y:S01]  /*35a0*/  LOP3.LUT R7, R17, 0x9c, RZ, 0xfc, !PT ;  /* 0x0000009c11077812 */ /* 0x000fe200078efcff */
[----:B------:R-:W-:Y:S01]  /*35b0*/  @!P3 IMAD.IADD R4, R4, 0x1, -R15 ;  /* 0x000000010404b824 */ /* 0x000fe200078e0a0f */
[----:B------:R-:W-:Y:S01]  /*35c0*/  ISETP.GT.U32.AND P3, PT, R15, R3, PT ;  /* 0x000000030f00720c */ /* 0x000fe20003f64070 */
[----:B0-----:R-:W-:-:S02]  /*35d0*/  IMAD.MOV.U32 R2, RZ, RZ, R6 ;  /* 0x000000ffff027224 */ /* 0x001fc400078e0006 */
[----:B------:R-:W-:Y:S01]  /*35e0*/  @!P2 IMAD.MOV R5, RZ, RZ, -R5 ;  /* 0x000000ffff05a224 */ /* 0x000fe200078e0a05 */
[----:B------:R-:W-:Y:S01]  /*35f0*/  ISETP.GE.AND P2, PT, R9, RZ, PT ;  /* 0x000000ff0900720c */ /* 0x000fe20003f46270 */
[----:B------:R-:W-:Y:S01]  /*3600*/  @!P0 IMAD.MOV R2, RZ, RZ, -R2 ;  /* 0x000000ffff028224 */ /* 0x000fe200078e0a02 */
[----:B------:R-:W-:Y:S01]  /*3610*/  IABS R9, R9 ;  /* 0x0000000900097213 */ /* 0x000fe20000000000 */
[----:B------:R-:W-:Y:S01]  /*3620*/  IMAD.HI.U32 R6, R19, R16, RZ ;  /* 0x0000001013067227 */ /* 0x000fe200078e00ff */
[----:B------:R-:W-:Y:S02]  /*3630*/  ISETP.GE.AND P0, PT, R10, RZ, PT ;  /* 0x000000ff0a00720c */ /* 0x000fe40003f06270 */
[----:B------:R0:W-:Y:S01]  /*3640*/  STL [R1+0x108], R2 ;  /* 0x0001080201007387 */ /* 0x0001e20000100800 */
[--C-:B------:R-:W-:Y:S01]  /*3650*/  @!P6 IMAD.IADD R0, R0, 0x1, -R15.reuse ;  /* 0x000000010000e824 */ /* 0x100fe200078e0a0f */
[----:B------:R-:W-:Y:S01]  /*3660*/  ISETP.GE.AND P6, PT, R7, RZ, PT ;  /* 0x000000ff0700720c */ /* 0x000fe20003fc6270 */
[----:B------:R-:W-:Y:S01]  /*3670*/  @!P3 IMAD.IADD R3, R3, 0x1, -R15 ;  /* 0x000000010303b824 */ /* 0x000fe200078e0a0f */
[----:B------:R1:W-:Y:S01]  /*3680*/  STL [R1+0x10c], R5 ;  /* 0x00010c0501007387 */ /* 0x0003e20000100800 */
[----:B------:R-:W-:Y:S01]  /*3690*/  IMAD.MOV R6, RZ, RZ, -R6 ;  /* 0x000000ffff067224 */ /* 0x000fe200078e0a06 */
[----:B------:R-:W-:-:S02]  /*36a0*/  IABS R7, R7 ;  /* 0x0000000700077213 */ /* 0x000fc40000000000 */
[C---:B------:R-:W-:Y:S01]  /*36b0*/  ISETP.GT.U32.AND P3, PT, R15.reuse, R3, PT ;  /* 0x000000030f00720c */ /* 0x040fe20003f64070 */
[----:B------:R-:W-:Y:S02]  /*36c0*/  IMAD R16, R15, R6, R16 ;  /* 0x000000060f107224 */ /* 0x000fe400078e0210 */
[----:B0-----:R-:W-:Y:S02]  /*36d0*/  IMAD.MOV.U32 R2, RZ, RZ, R4 ;  /* 0x000000ffff027224 */ /* 0x001fe400078e0004 */
[----:B-1----:R-:W-:-:S04]  /*36e0*/  IMAD.HI.U32 R5, R19, R9, RZ ;  /* 0x0000000913057227 */ /* 0x002fc800078e00ff */
[----:B------:R-:W-:Y:S01]  /*36f0*/  @!P1 IMAD.MOV R2, RZ, RZ, -R2 ;  /* 0x000000ffff029224 */ /* 0x000fe200078e0a02 */
[----:B------:R-:W-:Y:S01]  /*3700*/  ISETP.GE.AND P1, PT, R8, RZ, PT ;  /* 0x000000ff0800720c */ /* 0x000fe20003f26270 */
[----:B------:R-:W-:Y:S01]  /*3710*/  IMAD.MOV R5, RZ, RZ, -R5 ;  /* 0x000000ffff057224 */ /* 0x000fe200078e0a05 */
[----:B------:R-:W-:Y:S01]  /*3720*/  IABS R8, R8 ;  /* 0x0000000800087213 */ /* 0x000fe20000000000 */
[----:B------:R-:W-:Y:S01]  /*3730*/  @!P3 IMAD.IADD R3, R3, 0x1, -R15 ;  /* 0x000000010303b824 */ /* 0x000fe200078e0a0f */
[----:B------:R0:W-:Y:S01]  /*3740*/  STL [R1+0x110], R2 ;  /* 0x0001100201007387 */ /* 0x0001e20000100800 */
[----:B------:R-:W-:Y:S01]  /*3750*/  IMAD R9, R15, R5, R9 ;  /* 0x000000050f097224 */ /* 0x000fe200078e0209 */
[----:B------:R-:W-:Y:S01]  /*3760*/  LOP3.LUT R5, R17, 0x94, RZ, 0xfc, !PT ;  /* 0x0000009411057812 */ /* 0x000fe200078efcff */
[----:B------:R-:W-:-:S03]  /*3770*/  IMAD.HI.U32 R4, R19, R8, RZ ;  /* 0x0000000813047227 */ /* 0x000fc600078e00ff */
[C---:B------:R-:W-:Y:S01]  /*3780*/  ISETP.GT.U32.AND P3, PT, R15.reuse, R9, PT ;  /* 0x000000090f00720c */ /* 0x040fe20003f64070 */
[----:B------:R-:W-:Y:S01]  /*3790*/  IMAD.MOV R4, RZ, RZ, -R4 ;  /* 0x000000ffff047224 */ /* 0x000fe200078e0a04 */
[----:B------:R-:W-:Y:S01]  /*37a0*/  IABS R13, R5 ;  /* 0x00000005000d7213 */ /* 0x000fe20000000000 */
[----:B0-----:R-:W-:Y:S02]  /*37b0*/  IMAD.MOV.U32 R2, RZ, RZ, R0 ;  /* 0x000000ffff027224 */ /* 0x001fe400078e0000 */
[C---:B------:R-:W-:Y:S02]  /*37c0*/  IMAD R8, R15.reuse, R4, R8 ;  /* 0x000000040f087224 */ /* 0x040fe400078e0208 */
[----:B------:R-:W-:Y:S01]  /*37d0*/  @!P4 IMAD.MOV R2, RZ, RZ, -R2 ;  /* 0x000000ffff02c224 */ /* 0x000fe200078e0a02 */
[----:B------:R-:W-:Y:S01]  /*37e0*/  ISETP.GT.U32.AND P4, PT, R15, R16, PT ;  /* 0x000000100f00720c */ /* 0x000fe20003f84070 */
[----:B------:R-:W-:-:S03]  /*37f0*/  IMAD.HI.U32 R0, R19, R7, RZ ;  /* 0x0000000713007227 */ /* 0x000fc600078e00ff */
[----:B------:R0:W-:Y:S01]  /*3800*/  STL [R1+0x20c], R2 ;  /* 0x00020c0201007387 */ /* 0x0001e20000100800 */
[----:B------:R-:W-:Y:S02]  /*3810*/  @!P3 IMAD.IADD R9, R9, 0x1, -R15 ;  /* 0x000000010909b824 */ /* 0x000fe400078e0a0f */
[----:B------:R-:W-:Y:S02]  /*3820*/  IMAD.MOV R0, RZ, RZ, -R0 ;  /* 0x000000ffff007224 */ /* 0x000fe400078e0a00 */
[----:B------:R-:W-:Y:S01]  /*3830*/  IMAD.HI.U32 R4, R19, R14, RZ ;  /* 0x0000000e13047227 */ /* 0x000fe200078e00ff */
[----:B------:R-:W-:-:S03]  /*3840*/  ISETP.GT.U32.AND P3, PT, R15, R9, PT ;  /* 0x000000090f00720c */ /* 0x000fc60003f64070 */
[----:B------:R-:W-:Y:S02]  /*3850*/  @!P4 IMAD.IADD R16, R16, 0x1, -R15 ;  /* 0x000000011010c824 */ /* 0x000fe400078e0a0f */
[----:B0-----:R-:W-:Y:S01]  /*3860*/  IMAD.MOV.U32 R2, RZ, RZ, R3 ;  /* 0x000000ffff027224 */ /* 0x001fe200078e0003 */
[----:B------:R-:W-:Y:S01]  /*3870*/  IABS R3, R18 ;  /* 0x0000001200037213 */ /* 0x000fe20000000000 */
[C---:B------:R-:W-:Y:S01]  /*3880*/  IMAD R7, R15.reuse, R0, R7 ;  /* 0x000000000f077224 */ /* 0x040fe200078e0207 */
[C---:B------:R-:W-:Y:S01]  /*3890*/  ISETP.GT.U32.AND P4, PT, R15.reuse, R16, PT ;  /* 0x000000100f00720c */ /* 0x040fe20003f84070 */
[----:B------:R-:W-:Y:S01]  /*38a0*/  @!P5 IMAD.MOV R2, RZ, RZ, -R2 ;  /* 0x000000ffff02d224 */ /* 0x000fe200078e0a02 */
[----:B------:R-:W-:Y:S01]  /*38b0*/  ISETP.GT.U32.AND P5, PT, R15, R8, PT ;  /* 0x000000080f00720c */ /* 0x000fe20003fa4070 */
[----:B------:R-:W-:Y:S01]  /*38c0*/  IMAD.HI.U32 R10, R19, R3, RZ ;  /* 0x00000003130a7227 */ /* 0x000fe200078e00ff */
[----:B------:R-:W-:Y:S02]  /*38d0*/  LOP3.LUT R0, R17, 0x96, RZ, 0xfc, !PT ;  /* 0x0000009611007812 */ /* 0x000fe400078efcff */
[----:B------:R0:W-:Y:S01]  /*38e0*/  STL [R1+0x210], R2 ;  /* 0x0002100201007387 */ /* 0x0001e20000100800 */
[----:B------:R-:W-:Y:S01]  /*38f0*/  IMAD.MOV R10, RZ, RZ, -R10 ;  /* 0x000000ffff0a7224 */ /* 0x000fe200078e0a0a */
[----:B------:R-:W-:Y:S01]  /*3900*/  IABS R6, R0 ;  /* 0x0000000000067213 */ /* 0x000fe20000000000 */
[----:B------:R-:W-:-:S02]  /*3910*/  IMAD.MOV R4, RZ, RZ, -R4 ;  /* 0x000000ffff047224 */ /* 0x000fc400078e0a04 */
[C---:B------:R-:W-:Y:S02]  /*3920*/  IMAD R3, R15.reuse, R10, R3 ;  /* 0x0000000a0f037224 */ /* 0x040fe400078e0203 */
[--C-:B------:R-:W-:Y:S01]  /*3930*/  @!P4 IMAD.IADD R16, R16, 0x1, -R15.reuse ;  /* 0x000000011010c824 */ /* 0x100fe200078e0a0f */
[C---:B------:R-:W-:Y:S01]  /*3940*/  ISETP.GT.U32.AND P4, PT, R15.reuse, R7, PT ;  /* 0x000000070f00720c */ /* 0x040fe20003f84070 */
[--C-:B------:R-:W-:Y:S02]  /*3950*/  @!P5 IMAD.IADD R8, R8, 0x1, -R15.reuse ;  /* 0x000000010808d824 */ /* 0x100fe400078e0a0f */
[----:B------:R-:W-:Y:S01]  /*3960*/  IMAD R14, R15, R4, R14 ;  /* 0x000000040f0e7224 */ /* 0x000fe200078e020e */
[----:B------:R-:W-:Y:S01]  /*3970*/  LOP3.LUT R4, R17, 0x92, RZ, 0xfc, !PT ;  /* 0x0000009211047812 */ /* 0x000fe200078efcff */
[----:B------:R-:W-:Y:S01]  /*3980*/  @!P3 IMAD.IADD R9, R9, 0x1, -R15 ;  /* 0x000000010909b824 */ /* 0x000fe200078e0a0f */
[C---:B------:R-:W-:Y:S01]  /*3990*/  ISETP.GT.U32.AND P5, PT, R15.reuse, R8, PT ;  /* 0x000000080f00720c */ /* 0x040fe20003fa4070 */
[----:B0-----:R-:W-:Y:S01]  /*39a0*/  IMAD.MOV.U32 R2, RZ, RZ, R16 ;  /* 0x000000ffff027224 */ /* 0x001fe200078e0010 */
[----:B------:R-:W-:Y:S01]  /*39b0*/  ISETP.GT.U32.AND P3, PT, R15, R3, PT ;  /* 0x000000030f00720c */ /* 0x000fe20003f64070 */
[----:B------:R-:W-:Y:S01]  /*39c0*/  IMAD.HI.U32 R11, R19, R6, RZ ;  /* 0x00000006130b7227 */ /* 0x000fe200078e00ff */
[----:B------:R-:W-:-:S03]  /*39d0*/  IABS R16, R4 ;  /* 0x0000000400107213 */ /* 0x000fc60000000000 */
[----:B------:R-:W-:Y:S01]  /*39e0*/  @!P4 IMAD.IADD R7, R7, 0x1, -R15 ;  /* 0x000000010707c824 */ /* 0x000fe200078e0a0f */
[----:B------:R-:W-:Y:S01]  /*39f0*/  ISETP.GE.AND P4, PT, R18, RZ, PT ;  /* 0x000000ff1200720c */ /* 0x000fe20003f86270 */
[----:B------:R-:W-:Y:S02]  /*3a00*/  @!P0 IMAD.MOV R2, RZ, RZ, -R2 ;  /* 0x000000ffff028224 */ /* 0x000fe400078e0a02 */
[----:B------:R-:W-:Y:S01]  /*3a10*/  IMAD.MOV R11, RZ, RZ, -R11 ;  /* 0x000000ffff0b7224 */ /* 0x000fe200078e0a0b */
[C---:B------:R-:W-:Y:S01]  /*3a20*/  ISETP.GT.U32.AND P0, PT, R15.reuse, R7, PT ;  /* 0x000000070f00720c */ /* 0x040fe20003f04070 */
[--C-:B------:R-:W-:Y:S01]  /*3a30*/  @!P5 IMAD.IADD R8, R8, 0x1, -R15.reuse ;  /* 0x000000010808d824 */ /* 0x100fe200078e0a0f */
[----:B------:R-:W-:Y:S01]  /*3a40*/  ISETP.GT.U32.AND P5, PT, R15, R14, PT ;  /* 0x0000000e0f00720c */ /* 0x000fe20003fa4070 */
[----:B------:R-:W-:Y:S01]  /*3a50*/  @!P3 IMAD.IADD R3, R3, 0x1, -R15 ;  /* 0x000000010303b824 */ /* 0x000fe200078e0a0f */
[----:B------:R-:W-:Y:S01]  /*3a60*/  ISETP.GE.AND P3, PT, R12, RZ, PT ;  /* 0x000000ff0c00720c */ /* 0x000fe20003f66270 */
[----:B------:R-:W-:Y:S01]  /*3a70*/  IMAD.MOV.U32 R12, RZ, RZ, R16 ;  /* 0x000000ffff0c7224 */ /* 0x000fe200078e0010 */
[----:B------:R0:W-:Y:S01]  /*3a80*/  STL [R1+0xec], R2 ;  /* 0x0000ec0201007387 */ /* 0x0001e20000100800 */
[----:B------:R-:W-:-:S04]  /*3a90*/  IMAD.HI.U32 R10, R19, R13, RZ ;  /* 0x0000000d130a7227 */ /* 0x000fc800078e00ff */
[----:B------:R-:W-:Y:S02]  /*3aa0*/  IMAD R6, R15, R11, R6 ;  /* 0x0000000b0f067224 */ /* 0x000fe400078e0206 */
[----:B------:R-:W-:Y:S02]  /*3ab0*/  IMAD.MOV R10, RZ, RZ, -R10 ;  /* 0x000000ffff0a7224 */ /* 0x000fe400078e0a0a */
[----:B------:R-:W-:Y:S02]  /*3ac0*/  @!P5 IMAD.IADD R14, R14, 0x1, -R15 ;  /* 0x000000010e0ed824 */ /* 0x000fe400078e0a0f */
[----:B0-----:R-:W-:Y:S02]  /*3ad0*/  IMAD.MOV.U32 R2, RZ, RZ, R9 ;  /* 0x000000ffff027224 */ /* 0x001fe400078e0009 */
[----:B------:R-:W-:Y:S01]  /*3ae0*/  IMAD.HI.U32 R9, R19, R12, RZ ;  /* 0x0000000c13097227 */ /* 0x000fe200078e00ff */
[----:B------:R-:W-:-:S03]  /*3af0*/  ISETP.GT.U32.AND P5, PT, R15, R14, PT ;  /* 0x0000000e0f00720c */ /* 0x000fc60003fa4070 */
[----:B------:R-:W-:Y:S01]  /*3b00*/  @!P2 IMAD.MOV R2, RZ, RZ, -R2 ;  /* 0x000000ffff02a224 */ /* 0x000fe200078e0a02 */
[----:B------:R-:W-:Y:S01]  /*3b10*/  ISETP.GT.U32.AND P2, PT, R15, R3, PT ;  /* 0x000000030f00720c */ /* 0x000fe20003f44070 */
[----:B------:R-:W-:Y:S01]  /*3b20*/  @!P0 IMAD.IADD R7, R7, 0x1, -R15 ;  /* 0x0000000107078824 */ /* 0x000fe200078e0a0f */
[C---:B------:R-:W-:Y:S01]  /*3b30*/  ISETP.GT.U32.AND P0, PT, R15.reuse, R6, PT ;  /* 0x000000060f00720c */ /* 0x040fe20003f04070 */
[----:B------:R-:W-:Y:S01]  /*3b40*/  IMAD.MOV R9, RZ, RZ, -R9 ;  /* 0x000000ffff097224 */ /* 0x000fe200078e0a09 */
[----:B------:R0:W-:Y:S01]  /*3b50*/  STL [R1+0xe8], R2 ;  /* 0x0000e80201007387 */ /* 0x0001e20000100800 */
[----:B------:R-:W-:Y:S01]  /*3b60*/  IMAD R13, R15, R10, R13 ;  /* 0x0000000a0f0d7224 */ /* 0x000fe200078e020d */
[----:B------:R-:W-:Y:S01]  /*3b70*/  LOP3.LUT R10, R17, 0x8c, RZ, 0xfc, !PT ;  /* 0x0000008c110a7812 */ /* 0x000fe200078efcff */
[----:B------:R-:W-:Y:S01]  /*3b80*/  IMAD R12, R15, R9, R12 ;  /* 0x000000090f0c7224 */ /* 0x000fe200078e020c */
[----:B------:R-:W-:Y:S01]  /*3b90*/  LOP3.LUT R9, R17, 0x8a, RZ, 0xfc, !PT ;  /* 0x0000008a11097812 */ /* 0x000fe200078efcff */
[--C-:B------:R-:W-:Y:S01]  /*3ba0*/  @!P5 IMAD.IADD R14, R14, 0x1, -R15.reuse ;  /* 0x000000010e0ed824 */ /* 0x100fe200078e0a0f */
[----:B------:R-:W-:Y:S01]  /*3bb0*/  IABS R11, R10 ;  /* 0x0000000a000b7213 */ /* 0x000fe20000000000 */
[----:B------:R-:W-:Y:S01]  /*3bc0*/  @!P1 IMAD.MOV R8, RZ, RZ, -R8 ;  /* 0x000000ffff089224 */ /* 0x000fe200078e0a08 */
[----:B------:R-:W-:Y:S01]  /*3bd0*/  ISETP.GT.U32.AND P5, PT, R15, R12, PT ;  /* 0x0000000c0f00720c */ /* 0x000fe20003fa4070 */
[----:B------:R-:W-:Y:S01]  /*3be0*/  @!P2 IMAD.IADD R3, R3, 0x1, -R15 ;  /* 0x000000010303a824 */ /* 0x000fe200078e0a0f */
[----:B------:R-:W-:Y:S01]  /*3bf0*/  ISETP.GE.AND P1, PT, R0, RZ, PT ;  /* 0x000000ff0000720c */ /* 0x000fe20003f26270 */
[----:B0-----:R-:W-:Y:S01]  /*3c00*/  IMAD.MOV.U32 R2, RZ, RZ, R7 ;  /* 0x000000ffff027224 */ /* 0x001fe200078e0007 */
[----:B------:R-:W-:Y:S01]  /*3c10*/  ISETP.GE.AND P2, PT, R5, RZ, PT ;  /* 0x000000ff0500720c */ /* 0x000fe20003f46270 */
[--C-:B------:R-:W-:Y:S01]  /*3c20*/  @!P0 IMAD.IADD R6, R6, 0x1, -R15.reuse ;  /* 0x0000000106068824 */ /* 0x100fe200078e0a0f */
[----:B------:R-:W-:Y:S01]  /*3c30*/  LOP3.LUT R0, R17, 0x90, RZ, 0xfc, !PT ;  /* 0x0000009011007812 */ /* 0x000fe200078efcff */
[----:B------:R-:W-:Y:S01]  /*3c40*/  @!P6 IMAD.MOV R2, RZ, RZ, -R2 ;  /* 0x000000ffff02e224 */ /* 0x000fe200078e0a02 */
[----:B------:R-:W-:Y:S01]  /*3c50*/  ISETP.GT.U32.AND P6, PT, R15, R13, PT ;  /* 0x0000000d0f00720c */ /* 0x000fe20003fc4070 */
[----:B------:R0:W-:Y:S01]  /*3c60*/  STL [R1+0xb4], R8 ;  /* 0x0000b40801007387 */ /* 0x0001e20000100800 */
[----:B------:R-:W-:Y:S01]  /*3c70*/  LOP3.LUT R5, R17, 0x8e, RZ, 0xfc, !PT ;  /* 0x0000008e11057812 */ /* 0x000fe200078efcff */
[----:B------:R-:W-:Y:S01]  /*3c80*/  @!P3 IMAD.MOV R14, RZ, RZ, -R14 ;  /* 0x000000ffff0eb224 */ /* 0x000fe200078e0a0e */
[----:B------:R-:W-:Y:S01]  /*3c90*/  ISETP.GE.AND P0, PT, R4, RZ, PT ;  /* 0x000000ff0400720c */ /* 0x000fe20003f06270 */
[----:B------:R1:W-:Y:S01]  /*3ca0*/  STL [R1+0xdc], R2 ;  /* 0x0000dc0201007387 */ /* 0x0003e20000100800 */
[----:B------:R-:W-:Y:S01]  /*3cb0*/  IABS R4, R5 ;  /* 0x0000000500047213 */ /* 0x000fe20000000000 */
[----:B------:R-:W-:Y:S01]  /*3cc0*/  @!P5 IMAD.IADD R12, R12, 0x1, -R15 ;  /* 0x000000010c0cd824 */ /* 0x000fe200078e0a0f */
[----:B------:R-:W-:-:S02]  /*3cd0*/  IABS R18, R9 ;  /* 0x0000000900127213 */ /* 0x000fc40000000000 */
[----:B0-----:R-:W-:-:S03]  /*3ce0*/  IABS R8, R0 ;  /* 0x0000000000087213 */ /* 0x001fc60000000000 */
[----:B------:R-:W-:Y:S01]  /*3cf0*/  @!P6 IMAD.IADD R13, R13, 0x1, -R15 ;  /* 0x000000010d0de824 */ /* 0x000fe200078e0a0f */
[----:B------:R-:W-:Y:S01]  /*3d00*/  ISETP.GT.U32.AND P6, PT, R15, R6, PT ;  /* 0x000000060f00720c */ /* 0x000fe20003fc4070 */
[----:B-1----:R-:W-:Y:S02]  /*3d10*/  IMAD.MOV.U32 R2, RZ, RZ, R3 ;  /* 0x000000ffff027224 */ /* 0x002fe400078e0003 */
[----:B------:R-:W-:Y:S01]  /*3d20*/  IMAD.HI.U32 R7, R19, R8, RZ ;  /* 0x0000000813077227 */ /* 0x000fe200078e00ff */
[----:B------:R-:W-:-:S03]  /*3d30*/  ISETP.GT.U32.AND P5, PT, R15, R13, PT ;  /* 0x0000000d0f00720c */ /* 0x000fc60003fa4070 */
[----:B------:R-:W-:Y:S02]  /*3d40*/  IMAD.MOV.U32 R3, RZ, RZ, R4 ;  /* 0x000000ffff037224 */ /* 0x000fe400078e0004 */
[----:B------:R-:W-:Y:S01]  /*3d50*/  @!P4 IMAD.MOV R2, RZ, RZ, -R2 ;  /* 0x000000ffff02c224 */ /* 0x000fe200078e0a02 */
[----:B------:R-:W-:Y:S01]  /*3d60*/  ISETP.GT.U32.AND P4, PT, R15, R12, PT ;  /* 0x0000000c0f00720c */ /* 0x000fe20003f84070 */
[----:B------:R-:W-:Y:S02]  /*3d70*/  IMAD.MOV R7, RZ, RZ, -R7 ;  /* 0x000000ffff077224 */ /* 0x000fe400078e0a07 */
[----:B------:R-:W-:Y:S01]  /*3d80*/  IMAD.HI.U32 R4, R19, R3, RZ ;  /* 0x0000000313047227 */ /* 0x000fe200078e00ff */
[----:B------:R0:W-:Y:S03]  /*3d90*/  STL [R1+0xe0], R2 ;  /* 0x0000e00201007387 */ /* 0x0001e60000100800 */
[----:B------:R-:W-:Y:S01]  /*3da0*/  IMAD R8, R15, R7, R8 ;  /* 0x000000070f087224 */ /* 0x000fe200078e0208 */
[----:B------:R-:W-:Y:S01]  /*3db0*/  STL [R1+0xbc], R14 ;  /* 0x0000bc0e01007387 */ /* 0x000fe20000100800 */
[----:B------:R-:W-:-:S02]  /*3dc0*/  IMAD.MOV R4, RZ, RZ, -R4 ;  /* 0x000000ffff047224 */ /* 0x000fc400078e0a04 */
[----:B------:R-:W-:Y:S01]  /*3dd0*/  @!P6 IMAD.IADD R6, R6, 0x1, -R15 ;  /* 0x000000010606e824 */ /* 0x000fe200078e0a0f */
[C---:B------:R-:W-:Y:S01]  /*3de0*/  ISETP.GT.U32.AND P6, PT, R15.reuse, R8, PT ;  /* 0x000000080f00720c */ /* 0x040fe20003fc4070 */
[----:B------:R-:W-:Y:S02]  /*3df0*/  IMAD R3, R15, R4, R3 ;  /* 0x000000040f037224 */ /* 0x000fe400078e0203 */
[----:B------:R-:W-:Y:S02]  /*3e00*/  @!P4 IMAD.IADD R12, R12, 0x1, -R15 ;  /* 0x000000010c0cc824 */ /* 0x000fe400078e0a0f */
[----:B------:R-:W-:Y:S01]  /*3e10*/  IMAD.HI.U32 R4, R19, R11, RZ ;  /* 0x0000000b13047227 */ /* 0x000fe200078e00ff */
[----:B------:R-:W-:-:S03]  /*3e20*/  ISETP.GT.U32.AND P4, PT, R15, R3, PT ;  /* 0x000000030f00720c */ /* 0x000fc60003f84070 */
[----:B------:R-:W-:Y:S01]  /*3e30*/  @!P5 IMAD.IADD R13, R13, 0x1, -R15 ;  /* 0x000000010d0dd824 */ /* 0x000fe200078e0a0f */
[----:B------:R-:W-:Y:S01]  /*3e40*/  ISETP.GE.AND P5, PT, R0, RZ, PT ;  /* 0x000000ff0000720c */ /* 0x000fe20003fa6270 */
[----:B------:R-:W-:Y:S01]  /*3e50*/  IMAD.HI.U32 R7, R19, R18, RZ ;  /* 0x0000001213077227 */ /* 0x000fe200078e00ff */
[----:B------:R-:W-:-:S03]  /*3e60*/  LOP3.LUT R0, R17, 0x88, RZ, 0xfc, !PT ;  /* 0x0000008811007812 */ /* 0x000fc600078efcff */
[--C-:B------:R-:W-:Y:S01]  /*3e70*/  @!P6 IMAD.IADD R8, R8, 0x1, -R15.reuse ;  /* 0x000000010808e824 */ /* 0x100fe200078e0a0f */
[----:B------:R-:W-:Y:S01]  /*3e80*/  ISETP.GE.AND P6, PT, R5, RZ, PT ;  /* 0x000000ff0500720c */ /* 0x000fe20003fc6270 */
[----:B------:R-:W-:Y:S01]  /*3e90*/  IMAD.MOV R4, RZ, RZ, -R4 ;  /* 0x000000ffff047224 */ /* 0x000fe200078e0a04 */
[----:B------:R-:W-:Y:S01]  /*3ea0*/  LOP3.LUT R5, R17, 0x86, RZ, 0xfc, !PT ;  /* 0x0000008611057812 */ /* 0x000fe200078efcff */
[----:B------:R-:W-:Y:S01]  /*3eb0*/  @!P4 IMAD.IADD R3, R3, 0x1, -R15 ;  /* 0x000000010303c824 */ /* 0x000fe200078e0a0f */
[C---:B------:R-:W-:Y:S01]  /*3ec0*/  ISETP.GT.U32.AND P3, PT, R15.reuse, R8, PT ;  /* 0x000000080f00720c */ /* 0x040fe20003f64070 */
[----:B0-----:R-:W-:Y:S02]  /*3ed0*/  IMAD.MOV.U32 R2, RZ, RZ, R6 ;  /* 0x000000ffff027224 */ /* 0x001fe400078e0006 */
[----:B------:R-:W-:Y:S01]  /*3ee0*/  IMAD.MOV R7, RZ, RZ, -R7 ;  /* 0x000000ffff077224 */ /* 0x000fe200078e0a07 */
[C---:B------:R-:W-:Y:S01]  /*3ef0*/  ISETP.GT.U32.AND P4, PT, R15.reuse, R3, PT ;  /* 0x000000030f00720c */ /* 0x040fe20003f84070 */
[----:B------:R-:W-:Y:S01]  /*3f00*/  IMAD R11, R15, R4, R11 ;  /* 0x000000040f0b7224 */ /* 0x000fe200078e020b */
[----:B------:R-:W-:Y:S01]  /*3f10*/  IABS R4, R0 ;  /* 0x0000000000047213 */ /* 0x000fe20000000000 */
[----:B------:R-:W-:-:S02]  /*3f20*/  @!P1 IMAD.MOV R2, RZ, RZ, -R2 ;  /* 0x000000ffff029224 */ /* 0x000fc400078e0a02 */
[----:B------:R-:W-:Y:S01]  /*3f30*/  IMAD R18, R15, R7, R18 ;  /* 0x000000070f127224 */ /* 0x000fe200078e0212 */
[----:B------:R-:W-:Y:S01]  /*3f40*/  IABS R7, R5 ;  /* 0x0000000500077213 */ /* 0x000fe20000000000 */
[----:B------:R-:W-:Y:S01]  /*3f50*/  IMAD.HI.U32 R6, R19, R4, RZ ;  /* 0x0000000413067227 */ /* 0x000fe200078e00ff */
[----:B------:R0:W-:Y:S01]  /*3f60*/  STL [R1+0xd8], R2 ;  /* 0x0000d80201007387 */ /* 0x0001e20000100800 */
[C---:B------:R-:W-:Y:S02]  /*3f70*/  ISETP.GT.U32.AND P1, PT, R15.reuse, R11, PT ;  /* 0x0000000b0f00720c */ /* 0x040fe40003f24070 */
[----:B------:R-:W-:Y:S01]  /*3f80*/  @!P2 IMAD.MOV R13, RZ, RZ, -R13 ;  /* 0x000000ffff0da224 */ /* 0x000fe200078e0a0d */
[----:B------:R-:W-:Y:S01]  /*3f90*/  ISETP.GT.U32.AND P2, PT, R15, R18, PT ;  /* 0x000000120f00720c */ /* 0x000fe20003f44070 */
[--C-:B------:R-:W-:Y:S01]  /*3fa0*/  @!P3 IMAD.IADD R8, R8, 0x1, -R15.reuse ;  /* 0x000000010808b824 */ /* 0x100fe200078e0a0f */
[----:B------:R-:W-:Y:S01]  /*3fb0*/  ISETP.GE.AND P3, PT, R9, RZ, PT ;  /* 0x000000ff0900720c */ /* 0x000fe20003f66270 */
[----:B------:R-:W-:Y:S01]  /*3fc0*/  IMAD.MOV R6, RZ, RZ, -R6 ;  /* 0x000000ffff067224 */ /* 0x000fe200078e0a06 */
[----:B------:R1:W-:Y:S01]  /*3fd0*/  STL [R1+0xc4], R13 ;  /* 0x0000c40d01007387 */ /* 0x0003e20000100800 */
[----:B------:R-:W-:Y:S01]  /*3fe0*/  @!P4 IMAD.IADD R3, R3, 0x1, -R15 ;  /* 0x000000010303c824 */ /* 0x000fe200078e0a0f */
[----:B------:R-:W-:Y:S01]  /*3ff0*/  ISETP.GE.AND P4, PT, R0, RZ, PT ;  /* 0x000000ff0000720c */ /* 0x000fe20003f86270 */
[----:B0-----:R-:W-:Y:S01]  /*4000*/  IMAD.MOV.U32 R2, RZ, RZ, R12 ;  /* 0x000000ffff027224 */ /* 0x001fe200078e000c */
[----:B------:R-:W-:Y:S01]  /*4010*/  LOP3.LUT R0, R17, 0x84, RZ, 0xfc, !PT ;  /* 0x0000008411007812 */ /* 0x000fe200078efcff */
[----:B------:R-:W-:-:S04]  /*4020*/  IMAD.HI.U32 R12, R19, R7, RZ ;  /* 0x00000007130c7227 */ /* 0x000fc800078e00ff */
[----:B------:R-:W-:Y:S01]  /*4030*/  @!P0 IMAD.MOV R2, RZ, RZ, -R2 ;  /* 0x000000ffff028224 */ /* 0x000fe200078e0a02 */
[----:B------:R-:W-:Y:S01]  /*4040*/  ISETP.GE.AND P0, PT, R10, RZ, PT ;  /* 0x000000ff0a00720c */ /* 0x000fe20003f06270 */
[----:B------:R-:W-:Y:S01]  /*4050*/  IMAD.MOV R12, RZ, RZ, -R12 ;  /* 0x000000ffff0c7224 */ /* 0x000fe200078e0a0c */
[----:B------:R-:W-:Y:S01]  /*4060*/  IABS R10, R0 ;  /* 0x00000000000a7213 */ /* 0x000fe20000000000 */
[----:B------:R-:W-:Y:S01]  /*4070*/  IMAD R4, R15, R6, R4 ;  /* 0x000000060f047224 */ /* 0x000fe200078e0204 */
[----:B------:R0:W-:Y:S01]  /*4080*/  STL [R1+0xd4], R2 ;  /* 0x0000d40201007387 */ /* 0x0001e20000100800 */
[----:B-1----:R-:W-:Y:S01]  /*4090*/  IMAD.MOV.U32 R13, RZ, RZ, R8 ;  /* 0x000000ffff0d7224 */ /* 0x002fe200078e0008 */
[----:B------:R-:W-:Y:S01]  /*40a0*/  LOP3.LUT R6, R17, 0x82, RZ, 0xfc, !PT ;  /* 0x0000008211067812 */ /* 0x000fe200078efcff */
[----:B------:R-:W-:Y:S01]  /*40b0*/  IMAD R7, R15, R12, R7 ;  /* 0x0000000c0f077224 */ /* 0x000fe200078e0207 */
[----:B------:R-:W-:Y:S01]  /*40c0*/  LOP3.LUT R12, R17, 0x7c, RZ, 0xfc, !PT ;  /* 0x0000007c110c7812 */ /* 0x000fe200078efcff */
[----:B------:R-:W-:Y:S01]  /*40d0*/  @!P5 IMAD.MOV R13, RZ, RZ, -R13 ;  /* 0x000000ffff0dd224 */ /* 0x000fe200078e0a0d */
[----:B------:R-:W-:Y:S01]  /*40e0*/  ISETP.GT.U32.AND P5, PT, R15, R4, PT ;  /* 0x000000040f00720c */ /* 0x000fe20003fa4070 */
[----:B------:R-:W-:-:S02]  /*40f0*/  @!P2 IMAD.IADD R18, R18, 0x1, -R15 ;  /* 0x000000011212a824 */ /* 0x000fc400078e0a0f */
[----:B------:R-:W-:Y:S01]  /*4100*/  @!P1 IMAD.IADD R11, R11, 0x1, -R15 ;  /* 0x000000010b0b9824 */ /* 0x000fe200078e0a0f */
[----:B------:R1:W-:Y:S01]  /*4110*/  STL [R1+0xc8], R13 ;  /* 0x0000c80d01007387 */ /* 0x0003e20000100800 */
[----:B0-----:R-:W-:Y:S01]  /*4120*/  IMAD.MOV.U32 R2, RZ, RZ, R3 ;  /* 0x000000ffff027224 */ /* 0x001fe200078e0003 */
[----:B------:R-:W-:Y:S01]  /*4130*/  ISETP.GT.U32.AND P2, PT, R15, R18, PT ;  /* 0x000000120f00720c */ /* 0x000fe20003f44070 */
[----:B------:R-:W-:Y:S01]  /*4140*/  IMAD.HI.U32 R8, R19, R10, RZ ;  /* 0x0000000a13087227 */ /* 0x000fe200078e00ff */
[----:B------:R-:W-:Y:S02]  /*4150*/  IABS R3, R6 ;  /* 0x0000000600037213 */ /* 0x000fe40000000000 */
[C---:B------:R-:W-:Y:S01]  /*4160*/  ISETP.GT.U32.AND P1, PT, R15.reuse, R11, PT ;  /* 0x0000000b0f00720c */ /* 0x040fe20003f24070 */
[----:B------:R-:W-:Y:S01]  /*4170*/  @!P6 IMAD.MOV R2, RZ, RZ, -R2 ;  /* 0x000000ffff02e224 */ /* 0x000fe200078e0a02 */
[C---:B------:R-:W-:Y:S01]  /*4180*/  ISETP.GT.U32.AND P6, PT, R15.reuse, R7, PT ;  /* 0x000000070f00720c */ /* 0x040fe20003fc4070 */
[--C-:B------:R-:W-:Y:S01]  /*4190*/  @!P5 IMAD.IADD R4, R4, 0x1, -R15.reuse ;  /* 0x000000010404d824 */ /* 0x100fe200078e0a0f */
[----:B-1----:R-:W-:Y:S01]  /*41a0*/  IABS R13, R12 ;  /* 0x0000000c000d7213 */ /* 0x002fe20000000000 */
[----:B------:R-:W-:Y:S01]  /*41b0*/  IMAD.MOV R8, RZ, RZ, -R8 ;  /* 0x000000ffff087224 */ /* 0x000fe200078e0a08 */
[----:B------:R0:W-:Y:S02]  /*41c0*/  STL [R1+0xd0], R2 ;  /* 0x0000d00201007387 */ /* 0x0001e40000100800 */
[----:B------:R-:W-:Y:S01]  /*41d0*/  ISETP.GT.U32.AND P5, PT, R15, R4, PT ;  /* 0x000000040f00720c */ /* 0x000fe20003fa4070 */
[----:B------:R-:W-:Y:S01]  /*41e0*/  @!P2 IMAD.IADD R18, R18, 0x1, -R15 ;  /* 0x000000011212a824 */ /* 0x000fe200078e0a0f */
[----:B------:R-:W-:Y:S01]  /*41f0*/  ISETP.GE.AND P2, PT, R0, RZ, PT ;  /* 0x000000ff0000720c */ /* 0x000fe20003f46270 */
[----:B------:R-:W-:-:S04]  /*4200*/  IMAD.HI.U32 R0, R19, R3, RZ ;  /* 0x0000000313007227 */ /* 0x000fc800078e00ff */
[----:B------:R-:W-:Y:S02]  /*4210*/  @!P6 IMAD.IADD R7, R7, 0x1, -R15 ;  /* 0x000000010707e824 */ /* 0x000fe400078e0a0f */
[----:B------:R-:W-:Y:S02]  /*4220*/  IMAD.MOV R0, RZ, RZ, -R0 ;  /* 0x000000ffff007224 */ /* 0x000fe400078e0a00 */
[C---:B------:R-:W-:Y:S01]  /*4230*/  IMAD R10, R15.reuse, R8, R10 ;  /* 0x000000080f0a7224 */ /* 0x040fe200078e020a */
[C---:B------:R-:W-:Y:S01]  /*4240*/  ISETP.GT.U32.AND P6, PT, R15.reuse, R7, PT ;  /* 0x000000070f00720c */ /* 0x040fe20003fc4070 */
[----:B------:R-:W-:Y:S01]  /*4250*/  IMAD R3, R15, R0, R3 ;  /* 0x000000000f037224 */ /* 0x000fe200078e0203 */
[----:B------:R-:W-:Y:S01]  /*4260*/  LOP3.LUT R0, R17, 0x7a, RZ, 0xfc, !PT ;  /* 0x0000007a11007812 */ /* 0x000fe200078efcff */
[--C-:B------:R-:W-:Y:S01]  /*4270*/  @!P5 IMAD.IADD R4, R4, 0x1, -R15.reuse ;  /* 0x000000010404d824 */ /* 0x100fe200078e0a0f */
[----:B------:R-:W-:Y:S01]  /*4280*/  ISETP.GT.U32.AND P5, PT, R15, R10, PT ;  /* 0x0000000a0f00720c */ /* 0x000fe20003fa4070 */
[----:B------:R-:W-:Y:S01]  /*4290*/  @!P1 IMAD.IADD R11, R11, 0x1, -R15 ;  /* 0x000000010b0b9824 */ /* 0x000fe200078e0a0f */
[----:B------:R-:W-:Y:S01]  /*42a0*/  ISETP.GE.AND P1, PT, R5, RZ, PT ;  /* 0x000000ff0500720c */ /* 0x000fe20003f26270 */
[----:B------:R-:W-:Y:S01]  /*42b0*/  IMAD.HI.U32 R16, R19, R13, RZ ;  /* 0x0000000d13107227 */ /* 0x000fe200078e00ff */
[----:B------:R-:W-:-:S02]  /*42c0*/  LOP3.LUT R5, R17, 0x80, RZ, 0xfc, !PT ;  /* 0x0000008011057812 */ /* 0x000fc400078efcff */
[----:B------:R-:W-:Y:S01]  /*42d0*/  LOP3.LUT R8, R17, 0x78, RZ, 0xfc, !PT ;  /* 0x0000007811087812 */ /* 0x000fe200078efcff */
[----:B0-----:R-:W-:Y:S01]  /*42e0*/  IMAD.MOV.U32 R2, RZ, RZ, R11 ;  /* 0x000000ffff027224 */ /* 0x001fe200078e000b */
[----:B------:R-:W-:Y:S01]  /*42f0*/  IABS R9, R5 ;  /* 0x0000000500097213 */ /* 0x000fe20000000000 */
[--C-:B------:R-:W-:Y:S01]  /*4300*/  @!P6 IMAD.IADD R7, R7, 0x1, -R15.reuse ;  /* 0x000000010707e824 */ /* 0x100fe200078e0a0f */
[----:B------:R-:W-:Y:S01]  /*4310*/  ISETP.GT.U32.AND P6, PT, R15, R3, PT ;  /* 0x000000030f00720c */ /* 0x000fe20003fc4070 */
[----:B------:R-:W-:Y:S01]  /*4320*/  @!P0 IMAD.MOV R2, RZ, RZ, -R2 ;  /* 0x000000ffff028224 */ /* 0x000fe200078e0a02 */
[----:B------:R-:W-:Y:S01]  /*4330*/  LOP3.LUT R11, R17, 0x7e, RZ, 0xfc, !PT ;  /* 0x0000007e110b7812 */ /* 0x000fe200078efcff */
[----:B------:R-:W-:Y:S01]  /*4340*/  @!P5 IMAD.IADD R10, R10, 0x1, -R15 ;  /* 0x000000010a0ad824 */ /* 0x000fe200078e0a0f */
[----:B------:R-:W-:Y:S01]  /*4350*/  ISETP.GE.AND P0, PT, R6, RZ, PT ;  /* 0x000000ff0600720c */ /* 0x000fe20003f06270 */
[----:B------:R-:W-:Y:S01]  /*4360*/  IMAD.HI.U32 R6, R19, R9, RZ ;  /* 0x0000000913067227 */ /* 0x000fe200078e00ff */
[----:B------:R0:W-:Y:S01]  /*4370*/  STL [R1+0xcc], R2 ;  /* 0x0000cc0201007387 */ /* 0x0001e20000100800 */
[----:B------:R-:W-:-:S02]  /*4380*/  IABS R14, R11 ;  /* 0x0000000b000e7213 */ /* 0x000fc40000000000 */
[----:B------:R-:W-:Y:S02]  /*4390*/  IMAD.MOV R6, RZ, RZ, -R6 ;  /* 0x000000ffff067224 */ /* 0x000fe400078e0a06 */
[----:B------:R-:W-:Y:S02]  /*43a0*/  IMAD.MOV R16, RZ, RZ, -R16 ;  /* 0x000000ffff107224 */ /* 0x000fe400078e0a10 */
[----:B------:R-:W-:Y:S01]  /*43b0*/  @!P6 IMAD.IADD R3, R3, 0x1, -R15 ;  /* 0x000000010303e824 */ /* 0x000fe200078e0a0f */
[----:B------:R-:W-:Y:S01]  /*43c0*/  ISETP.GT.U32.AND P6, PT, R15, R10, PT ;  /* 0x0000000a0f00720c */ /* 0x000fe20003fc4070 */
[----:B------:R-:W-:-:S04]  /*43d0*/  IMAD.HI.U32 R20, R19, R14, RZ ;  /* 0x0000000e13147227 */ /* 0x000fc800078e00ff */
[----:B0-----:R-:W-:Y:S02]  /*43e0*/  IMAD.MOV.U32 R2, RZ, RZ, R18 ;  /* 0x000000ffff027224 */ /* 0x001fe400078e0012 */
[----:B------:R-:W-:Y:S01]  /*43f0*/  IMAD R9, R15, R6, R9 ;  /* 0x000000060f097224 */ /* 0x000fe200078e0209 */
[----:B------:R-:W-:Y:S01]  /*4400*/  IABS R6, R0 ;  /* 0x0000000000067213 */ /* 0x000fe20000000000 */
[----:B------:R-:W-:Y:S01]  /*4410*/  @!P3 IMAD.MOV R2, RZ, RZ, -R2 ;  /* 0x000000ffff02b224 */ /* 0x000fe200078e0a02 */
[----:B------:R-:W-:Y:S01]  /*4420*/  ISETP.GE.AND P3, PT, R5, RZ, PT ;  /* 0x000000ff0500720c */ /* 0x000fe20003f66270 */
[----:B------:R-:W-:Y:S01]  /*4430*/  IMAD.MOV R20, RZ, RZ, -R20 ;  /* 0x000000ffff147224 */ /* 0x000fe200078e0a14 */
[C---:B------:R-:W-:Y:S01]  /*4440*/  ISETP.GT.U32.AND P5, PT, R15.reuse, R9, PT ;  /* 0x000000090f00720c */ /* 0x040fe20003fa4070 */
[----:B------:R-:W-:Y:S01]  /*4450*/  IMAD.MOV.U32 R18, RZ, RZ, R6 ;  /* 0x000000ffff127224 */ /* 0x000fe200078e0006 */
[----:B------:R0:W-:Y:S01]  /*4460*/  STL [R1+0xc0], R2 ;  /* 0x0000c00201007387 */ /* 0x0001e20000100800 */
[----:B------:R-:W-:Y:S01]  /*4470*/  IMAD R5, R15, R20, R14 ;  /* 0x000000140f057224 */ /* 0x000fe200078e020e */
[----:B------:R-:W-:Y:S01]  /*4480*/  IABS R14, R8 ;  /* 0x00000008000e7213 */ /* 0x000fe20000000000 */
[----:B------:R-:W-:-:S02]  /*4490*/  @!P6 IMAD.IADD R10, R10, 0x1, -R15 ;  /* 0x000000010a0ae824 */ /* 0x000fc400078e0a0f */
[C---:B------:R-:W-:Y:S01]  /*44a0*/  IMAD R6, R15.reuse, R16, R13 ;  /* 0x000000100f067224 */ /* 0x040fe200078e020d */
[----:B------:R-:W-:Y:S01]  /*44b0*/  ISETP.GT.U32.AND P6, PT, R15, R5, PT ;  /* 0x000000050f00720c */ /* 0x000fe20003fc4070 */
[----:B------:R-:W-:Y:S02]  /*44c0*/  IMAD.MOV.U32 R13, RZ, RZ, R7 ;  /* 0x000000ffff0d7224 */ /* 0x000fe400078e0007 */
[----:B------:R-:W-:-:S04]  /*44d0*/  IMAD.HI.U32 R7, R19, R14, RZ ;  /* 0x0000000e13077227 */ /* 0x000fc800078e00ff */
[----:B0-----:R-:W-:Y:S02]  /*44e0*/  IMAD.MOV.U32 R2, RZ, RZ, R4 ;  /* 0x000000ffff027224 */ /* 0x001fe400078e0004 */
[----:B------:R-:W-:-:S04]  /*44f0*/  IMAD.HI.U32 R4, R19, R18, RZ ;  /* 0x0000001213047227 */ /* 0x000fc800078e00ff */
[----:B------:R-:W-:Y:S01]  /*4500*/  @!P4 IMAD.MOV R2, RZ, RZ, -R2 ;  /* 0x000000ffff02c224 */ /* 0x000fe200078e0a02 */
[----:B------:R-:W-:Y:S01]  /*4510*/  ISETP.GT.U32.AND P4, PT, R15, R3, PT ;  /* 0x000000030f00720c */ /* 0x000fe20003f84070 */
[----:B------:R-:W-:Y:S02]  /*4520*/  IMAD.MOV R4, RZ, RZ, -R4 ;  /* 0x000000ffff047224 */ /* 0x000fe400078e0a04 */
[--C-:B------:R-:W-:Y:S01]  /*4530*/  @!P5 IMAD.IADD R9, R9, 0x1, -R15.reuse ;  /* 0x000000010909d824 */ /* 0x100fe200078e0a0f */
[----:B------:R0:W-:Y:S01]  /*4540*/  STL [R1+0xb8], R2 ;  /* 0x0000b80201007387 */ /* 0x0001e20000100800 */
[----:B------:R-:W-:Y:S02]  /*4550*/  IMAD R4, R15, R4, R18 ;  /* 0x000000040f047224 */ /* 0x000fe400078e0212 */
[----:B------:R-:W-:Y:S01]  /*4560*/  @!P6 IMAD.IADD R5, R5, 0x1, -R15 ;  /* 0x000000010505e824 */ /* 0x000fe200078e0a0f */
[C---:B------:R-:W-:Y:S01]  /*4570*/  ISETP.GT.U32.AND P5, PT, R15.reuse, R9, PT ;  /* 0x000000090f00720c */ /* 0x040fe20003fa4070 */
[----:B------:R-:W-:Y:S01]  /*4580*/  @!P1 IMAD.MOV R13, RZ, RZ, -R13 ;  /* 0x000000ffff0d9224 */ /* 0x000fe200078e0a0d */
[----:B------:R-:W-:Y:S01]  /*4590*/  ISETP.GT.U32.AND P6, PT, R15, R4, PT ;  /* 0x000000040f00720c */ /* 0x000fe20003fc4070 */
[----:B------:R-:W-:Y:S01]  /*45a0*/  IMAD.MOV R7, RZ, RZ, -R7 ;  /* 0x000000ffff077224 */ /* 0x000fe200078e0a07 */
[----:B------:R-:W-:Y:S01]  /*45b0*/  ISETP.GE.AND P1, PT, R11, RZ, PT ;  /* 0x000000ff0b00720c */ /* 0x000fe20003f26270 */
[----:B------:R-:W-:Y:S01]  /*45c0*/  @!P4 IMAD.IADD R3, R3, 0x1, -R15 ;  /* 0x000000010303c824 */ /* 0x000fe200078e0a0f */
[----:B------:R-:W-:Y:S01]  /*45d0*/  STL [R1+0xb0], R13 ;  /* 0x0000b00d01007387 */ /* 0x000fe20000100800 */
[----:B0-----:R-:W-:Y:S01]  /*45e0*/  IMAD.MOV.U32 R2, RZ, RZ, R10 ;  /* 0x000000ffff027224 */ /* 0x001fe200078e000a */
[----:B------:R-:W-:-:S02]  /*45f0*/  ISETP.GE.AND P4, PT, R12, RZ, PT ;  /* 0x000000ff0c00720c */ /* 0x000fc40003f86270 */
[----:B------:R-:W-:Y:S01]  /*4600*/  LOP3.LUT R12, R17, 0x76, RZ, 0xfc, !PT ;  /* 0x00000076110c7812 */ /* 0x000fe200078efcff */
[----:B------:R-:W-:Y:S01]  /*4610*/  @!P2 IMAD.MOV R2, RZ, RZ, -R2 ;  /* 0x000000ffff02a224 */ /* 0x000fe200078e0a02 */
[----:B------:R-:W-:Y:S01]  /*4620*/  ISETP.GT.U32.AND P2, PT, R15, R6, PT ;  /* 0x000000060f00720c */ /* 0x000fe20003f44070 */
[--C-:B------:R-:W-:Y:S01]  /*4630*/  @!P5 IMAD.IADD R9, R9, 0x1, -R15.reuse ;  /* 0x000000010909d824 */ /* 0x100fe200078e0a0f */
[----:B------:R-:W-:Y:S01]  /*4640*/  ISETP.GE.AND P5, PT, R0, RZ, PT ;  /* 0x000000ff0000720c */ /* 0x000fe20003fa6270 */
[----:B------:R-:W-:Y:S01]  /*4650*/  IMAD R0, R15, R7, R14 ;  /* 0x000000070f007224 */ /* 0x000fe200078e020e */
[----:B------:R0:W-:Y:S01]  /*4660*/  STL [R1+0xac], R2 ;  /* 0x0000ac0201007387 */ /* 0x0001e20000100800 */
[----:B------:R-:W-:Y:S01]  /*4670*/  @!P6 IMAD.IADD R4, R4, 0x1, -R15 ;  /* 0x000000010404e824 */ /* 0x000fe200078e0a0f */
[----:B------:R-:W-:Y:S01]  /*4680*/  IABS R14, R12 ;  /* 0x0000000c000e7213 */ /* 0x000fe20000000000 */
[----:B------:R-:W-:Y:S01]  /*4690*/  @!P3 IMAD.MOV R9, RZ, RZ, -R9 ;  /* 0x000000ffff09b224 */ /* 0x000fe200078e0a09 */
[----:B------:R-:W-:-:S02]  /*46a0*/  LOP3.LUT R7, R17, 0x74, RZ, 0xfc, !PT ;  /* 0x0000007411077812 */ /* 0x000fc400078efcff */
[----:B------:R-:W-:Y:S01]  /*46b0*/  ISETP.GT.U32.AND P6, PT, R15, R4, PT ;  /* 0x000000040f00720c */ /* 0x000fe20003fc4070 */
[----:B------:R-:W-:Y:S01]  /*46c0*/  IMAD.HI.U32 R18, R19, R14, RZ ;  /* 0x0000000e13127227 */ /* 0x000fe200078e00ff */
[----:B------:R-:W-:Y:S02]  /*46d0*/  LOP3.LUT R11, R17, 0x72, RZ, 0xfc, !PT ;  /* 0x00000072110b7812 */ /* 0x000fe400078efcff */
[----:B------:R-:W-:Y:S01]  /*46e0*/  IABS R16, R7 ;  /* 0x0000000700107213 */ /* 0x000fe20000000000 */
[----:B------:R-:W-:Y:S01]  /*46f0*/  @!P2 IMAD.IADD R6, R6, 0x1, -R15 ;  /* 0x000000010606a824 */ /* 0x000fe200078e0a0f */
[----:B------:R-:W-:Y:S01]  /*4700*/  ISETP.GT.U32.AND P2, PT, R15, R5, PT ;  /* 0x000000050f00720c */ /* 0x000fe20003f44070 */
[----:B0-----:R-:W-:Y:S01]  /*4710*/  IMAD.MOV.U32 R2, RZ, RZ, R3 ;  /* 0x000000ffff027224 */ /* 0x001fe200078e0003 */
[----:B------:R-:W-:Y:S01]  /*4720*/  LOP3.LUT R3, R17, 0x70, RZ, 0xfc, !PT ;  /* 0x0000007011037812 */ /* 0x000fe200078efcff */
[----:B------:R-:W-:Y:S01]  /*4730*/  IMAD.MOV R18, RZ, RZ, -R18 ;  /* 0x000000ffff127224 */ /* 0x000fe200078e0a12 */
[----:B------:R-:W-:Y:S01]  /*4740*/  IABS R13, R11 ;  /* 0x0000000b000d7213 */ /* 0x000fe20000000000 */
[----:B------:R-:W-:Y:S01]  /*4750*/  @!P0 IMAD.MOV R2, RZ, RZ, -R2 ;  /* 0x000000ffff028224 */ /* 0x000fe200078e0a02 */
[----:B------:R-:W-:Y:S01]  /*4760*/  ISETP.GT.U32.AND P0, PT, R15, R6, PT ;  /* 0x000000060f00720c */ /* 0x000fe20003f04070 */
[--C-:B------:R-:W-:Y:S01]  /*4770*/  @!P6 IMAD.IADD R4, R4, 0x1, -R15.reuse ;  /* 0x000000010404e824 */ /* 0x100fe200078e0a0f */
[----:B------:R-:W-:Y:S01]  /*4780*/  IABS R10, R3 ;  /* 0x00000003000a7213 */ /* 0x000fe20000000000 */
[----:B------:R-:W-:Y:S01]  /*4790*/  IMAD.HI.U32 R20, R19, R13, RZ ;  /* 0x0000000d13147227 */ /* 0x000fe200078e00ff */
[----:B------:R0:W-:Y:S03]  /*47a0*/  STL [R1+0xa8], R2 ;  /* 0x0000a80201007387 */ /* 0x0001e60000100800 */
[--C-:B------:R-:W-:Y:S01]  /*47b0*/  @!P2 IMAD.IADD R5, R5, 0x1, -R15.reuse ;  /* 0x000000010505a824 */ /* 0x100fe200078e0a0f */
[C---:B------:R-:W-:Y:S01]  /*47c0*/  ISETP.GT.U32.AND P2, PT, R15.reuse, R0, PT ;  /* 0x000000000f00720c */ /* 0x040fe20003f44070 */
[----:B------:R-:W-:Y:S01]  /*47d0*/  IMAD.MOV R20, RZ, RZ, -R20 ;  /* 0x000000ffff147224 */ /* 0x000fe200078e0a14 */
[----:B------:R1:W-:Y:S03]  /*47e0*/  STL [R1+0xa4], R9 ;  /* 0x0000a40901007387 */ /* 0x0003e60000100800 */
[----:B------:R-:W-:Y:S01]  /*47f0*/  @!P0 IMAD.IADD R6, R6, 0x1, -R15 ;  /* 0x0000000106068824 */ /* 0x000fe200078e0a0f */
[----:B------:R-:W-:Y:S01]  /*4800*/  ISETP.GE.AND P0, PT, R8, RZ, PT ;  /* 0x000000ff0800720c */ /* 0x000fe20003f06270 */
[----:B------:R-:W-:-:S02]  /*4810*/  IMAD R8, R15, R18, R14 ;  /* 0x000000120f087224 */ /* 0x000fc400078e020e */
[----:B------:R-:W-:-:S03]  /*4820*/  IMAD.HI.U32 R18, R19, R10, RZ ;  /* 0x0000000a13127227 */ /* 0x000fc600078e00ff */
[----:B------:R-:W-:Y:S01]  /*4830*/  ISETP.GT.U32.AND P6, PT, R15, R8, PT ;  /* 0x000000080f00720c */ /* 0x000fe20003fc4070 */
[----:B------:R-:W-:Y:S01]  /*4840*/  @!P2 IMAD.IADD R0, R0, 0x1, -R15 ;  /* 0x000000010000a824 */ /* 0x000fe200078e0a0f */
[----:B------:R-:W-:Y:S01]  /*4850*/  ISETP.GE.AND P2, PT, R12, RZ, PT ;  /* 0x000000ff0c00720c */ /* 0x000fe20003f46270 */
[----:B------:R-:W-:Y:S01]  /*4860*/  IMAD.MOV R18, RZ, RZ, -R18 ;  /* 0x000000ffff127224 */ /* 0x000fe200078e0a12 */
[----:B------:R-:W-:Y:S01]  /*4870*/  LOP3.LUT R12, R17, 0x6e, RZ, 0xfc, !PT ;  /* 0x0000006e110c7812 */ /* 0x000fe200078efcff */
[----:B------:R-:W-:Y:S01]  /*4880*/  IMAD.HI.U32 R14, R19, R16, RZ ;  /* 0x00000010130e7227 */ /* 0x000fe200078e00ff */
[----:B------:R-:W-:-:S03]  /*4890*/  ISETP.GT.U32.AND P3, PT, R15, R0, PT ;  /* 0x000000000f00720c */ /* 0x000fc60003f64070 */
[C---:B------:R-:W-:Y:S01]  /*48a0*/  IMAD R10, R15.reuse, R18, R10 ;  /* 0x000000120f0a7224 */ /* 0x040fe200078e020a */
[----:B------:R-:W-:Y:S01]  /*48b0*/  IABS R18, R12 ;  /* 0x0000000c00127213 */ /* 0x000fe20000000000 */
[----:B------:R-:W-:Y:S02]  /*48c0*/  IMAD.MOV R14, RZ, RZ, -R14 ;  /* 0x000000ffff0e7224 */ /* 0x000fe400078e0a0e */
[----:B0-----:R-:W-:Y:S02]  /*48d0*/  IMAD.MOV.U32 R2, RZ, RZ, R5 ;  /* 0x000000ffff027224 */ /* 0x001fe400078e0005 */
[----:B------:R-:W-:Y:S02]  /*48e0*/  IMAD.MOV.U32 R5, RZ, RZ, R18 ;  /* 0x000000ffff057224 */ /* 0x000fe400078e0012 */
[----:B------:R-:W-:Y:S01]  /*48f0*/  IMAD R14, R15, R14, R16 ;  /* 0x0000000e0f0e7224 */ /* 0x000fe200078e0210 */
[----:B------:R-:W-:Y:S01]  /*4900*/  LOP3.LUT R16, R17, 0x6c, RZ, 0xfc, !PT ;  /* 0x0000006c11107812 */ /* 0x000fe200078efcff */
[----:B------:R-:W-:-:S02]  /*4910*/  IMAD R13, R15, R20, R13 ;  /* 0x000000140f0d7224 */ /* 0x000fc400078e020d */
[--C-:B------:R-:W-:Y:S01]  /*4920*/  @!P6 IMAD.IADD R8, R8, 0x1, -R15.reuse ;  /* 0x000000010808e824 */ /* 0x100fe200078e0a0f */
[----:B-1----:R-:W-:Y:S01]  /*4930*/  IABS R9, R16 ;  /* 0x0000001000097213 */ /* 0x002fe20000000000 */
[----:B------:R-:W-:Y:S02]  /*4940*/  IMAD.MOV.U32 R18, RZ, RZ, R6 ;  /* 0x000000ffff127224 */ /* 0x000fe400078e0006 */
[----:B------:R-:W-:Y:S01]  /*4950*/  @!P1 IMAD.MOV R2, RZ, RZ, -R2 ;  /* 0x000000ffff029224 */ /* 0x000fe200078e0a02 */
[C---:B------:R-:W-:Y:S01]  /*4960*/  ISETP.GT.U32.AND P6, PT, R15.reuse, R8, PT ;  /* 0x000000080f00720c */ /* 0x040fe20003fc4070 */
[----:B------:R-:W-:Y:S01]  /*4970*/  @!P4 IMAD.MOV R18, RZ, RZ, -R18 ;  /* 0x000000ffff12c224 */ /* 0x000fe200078e0a12 */
[C---:B------:R-:W-:Y:S01]  /*4980*/  ISETP.GT.U32.AND P1, PT, R15.reuse, R14, PT ;  /* 0x0000000e0f00720c */ /* 0x040fe20003f24070 */
[----:B------:R-:W-:Y:S01]  /*4990*/  @!P3 IMAD.IADD R0, R0, 0x1, -R15 ;  /* 0x000000010000b824 */ /* 0x000fe200078e0a0f */
[C---:B------:R-:W-:Y:S01]  /*49a0*/  ISETP.GT.U32.AND P4, PT, R15.reuse, R13, PT ;  /* 0x0000000d0f00720c */ /* 0x040fe20003f84070 */
[----:B------:R0:W-:Y:S01]  /*49b0*/  STL [R1+0xa0], R2 ;  /* 0x0000a00201007387 */ /* 0x0001e20000100800 */
[----:B------:R-:W-:Y:S01]  /*49c0*/  ISETP.GT.U32.AND P3, PT, R15, R10, PT ;  /* 0x0000000a0f00720c */ /* 0x000fe20003f64070 */
[----:B------:R-:W-:-:S02]  /*49d0*/  IMAD.HI.U32 R6, R19, R5, RZ ;  /* 0x0000000513067227 */ /* 0x000fc400078e00ff */
[----:B------:R1:W-:Y:S02]  /*49e0*/  STL [R1+0x9c], R18 ;  /* 0x00009c1201007387 */ /* 0x0003e40000100800 */
[----:B------:R-:W-:Y:S02]  /*49f0*/  IMAD.MOV R6, RZ, RZ, -R6 ;  /* 0x000000ffff067224 */ /* 0x000fe400078e0a06 */
[--C-:B------:R-:W-:Y:S01]  /*4a00*/  @!P6 IMAD.IADD R8, R8, 0x1, -R15.reuse ;  /* 0x000000010808e824 */ /* 0x100fe200078e0a0f */
[----:B------:R-:W-:Y:S01]  /*4a10*/  ISETP.GE.AND P6, PT, R11, RZ, PT ;  /* 0x000000ff0b00720c */ /* 0x000fe20003fc6270 */
[----:B0-----:R-:W-:Y:S02]  /*4a20*/  IMAD.MOV.U32 R2, RZ, RZ, R4 ;  /* 0x000000ffff027224 */ /* 0x001fe400078e0004 */
[--C-:B------:R-:W-:Y:S01]  /*4a30*/  @!P1 IMAD.IADD R14, R14, 0x1, -R15.reuse ;  /* 0x000000010e0e9824 */ /* 0x100fe200078e0a0f */
[----:B------:R-:W-:Y:S01]  /*4a40*/  ISETP.GE.AND P1, PT, R3, RZ, PT ;  /* 0x000000ff0300720c */ /* 0x000fe20003f26270 */
[----:B------:R-:W-:Y:S01]  /*4a50*/  @!P5 IMAD.MOV R2, RZ, RZ, -R2 ;  /* 0x000000ffff02d224 */ /* 0x000fe200078e0a02 */
[----:B------:R-:W-:Y:S01]  /*4a60*/  ISETP.GE.AND P5, PT, R7, RZ, PT ;  /* 0x000000ff0700720c */ /* 0x000fe20003fa6270 */
[----:B------:R-:W-:Y:S01]  /*4a70*/  @!P4 IMAD.IADD R13, R13, 0x1, -R15 ;  /* 0x000000010d0dc824 */ /* 0x000fe200078e0a0f */
[C---:B------:R-:W-:Y:S01]  /*4a80*/  ISETP.GT.U32.AND P4, PT, R15.reuse, R14, PT ;  /* 0x0000000e0f00720c */ /* 0x040fe20003f84070 */
[----:B------:R-:W-:Y:S01]  /*4a90*/  IMAD.MOV.U32 R4, RZ, RZ, R9 ;  /* 0x000000ffff047224 */ /* 0x000fe200078e0009 */
[----:B------:R0:W-:Y:S01]  /*4aa0*/  STL [R1+0x98], R2 ;  /* 0x0000980201007387 */ /* 0x0001e20000100800 */
[----:B------:R-:W-:Y:S01]  /*4ab0*/  IMAD R5, R15, R6, R5 ;  /* 0x000000060f057224 */ /* 0x000fe200078e0205 */
[----:B------:R-:W-:Y:S01]  /*4ac0*/  LOP3.LUT R9, R17, 0x6a, RZ, 0xfc, !PT ;  /* 0x0000006a11097812 */ /* 0x000fe200078efcff */
[----:B------:R-:W-:Y:S01]  /*4ad0*/  @!P3 IMAD.IADD R10, R10, 0x1, -R15 ;  /* 0x000000010a0ab824 */ /* 0x000fe200078e0a0f */
[----:B------:R-:W-:Y:S01]  /*4ae0*/  ISETP.GT.U32.AND P3, PT, R15, R13, PT ;  /* 0x0000000d0f00720c */ /* 0x000fe20003f64070 */
[----:B------:R-:W-:Y:S01]  /*4af0*/  IMAD.HI.U32 R3, R19, R4, RZ ;  /* 0x0000000413037227 */ /* 0x000fe200078e00ff */
[----:B------:R-:W-:-:S02]  /*4b00*/  LOP3.LUT R6, R17, 0x68, RZ, 0xfc, !PT ;  /* 0x0000006811067812 */ /* 0x000fc400078efcff */
[C---:B------:R-:W-:Y:S01]  /*4b10*/  LOP3.LUT R7, R17.reuse, 0x66, RZ, 0xfc, !PT ;  /* 0x0000006611077812 */ /* 0x040fe200078efcff */
[----:B------:R-:W-:Y:S01]  /*4b20*/  IMAD.MOV R3, RZ, RZ, -R3 ;  /* 0x000000ffff037224 */ /* 0x000fe200078e0a03 */
[----:B-1----:R-:W-:Y:S01]  /*4b30*/  LOP3.LUT R18, R17, 0x64, RZ, 0xfc, !PT ;  /* 0x0000006411127812 */ /* 0x002fe200078efcff */
[----:B0-----:R-:W-:Y:S02]  /*4b40*/  IMAD.MOV.U32 R2, RZ, RZ, R0 ;  /* 0x000000ffff027224 */ /* 0x001fe400078e0000 */
[----:B------:R-:W-:Y:S02]  /*4b50*/  IMAD.MOV.U32 R0, RZ, RZ, R8 ;  /* 0x000000ffff007224 */ /* 0x000fe400078e0008 */
[C---:B------:R-:W-:Y:S01]  /*4b60*/  IMAD R4, R15.reuse, R3, R4 ;  /* 0x000000030f047224 */ /* 0x040fe200078e0204 */
[----:B------:R-:W-:Y:S01]  /*4b70*/  IABS R3, R9 ;  /* 0x0000000900037213 */ /* 0x000fe20000000000 */
[----:B------:R-:W-:Y:S01]  /*4b80*/  @!P2 IMAD.MOV R0, RZ, RZ, -R0 ;  /* 0x000000ffff00a224 */ /* 0x000fe200078e0a00 */
[C---:B------:R-:W-:Y:S01]  /*4b90*/  ISETP.GT.U32.AND P2, PT, R15.reuse, R5, PT ;  /* 0x000000050f00720c */ /* 0x040fe20003f44070 */
[----:B------:R-:W-:Y:S01]  /*4ba0*/  @!P0 IMAD.MOV R2, RZ, RZ, -R2 ;  /* 0x000000ffff028224 */ /* 0x000fe200078e0a02 */
[----:B------:R-:W-:Y:S01]  /*4bb0*/  ISETP.GT.U32.AND P0, PT, R15, R10, PT ;  /* 0x0000000a0f00720c */ /* 0x000fe20003f04070 */
[--C-:B------:R-:W-:Y:S01]  /*4bc0*/  @!P4 IMAD.IADD R14, R14, 0x1, -R15.reuse ;  /* 0x000000010e0ec824 */ /* 0x100fe200078e0a0f */
[----:B------:R-:W-:Y:S01]  /*4bd0*/  ISETP.GE.AND P4, PT, R12, RZ, PT ;  /* 0x000000ff0c00720c */ /* 0x000fe20003f86270 */
[----:B------:R-:W-:Y:S01]  /*4be0*/  @!P3 IMAD.IADD R13, R13, 0x1, -R15 ;  /* 0x000000010d0db824 */ /* 0x000fe200078e0a0f */
[----:B------:R-:W-:Y:S01]  /*4bf0*/  ISETP.GT.U32.AND P3, PT, R15, R4, PT ;  /* 0x000000040f00720c */ /* 0x000fe20003f64070 */
[----:B------:R0:W-:Y:S01]  /*4c00*/  STL [R1+0x94], R2 ;  /* 0x0000940201007387 */ /* 0x0001e20000100800 */
[----:B------:R-:W-:-:S03]  /*4c10*/  IMAD.HI.U32 R11, R19, R3, RZ ;  /* 0x00000003130b7227 */ /* 0x000fc600078e00ff */
[----:B------:R1:W-:Y:S01]  /*4c20*/  STL [R1+0x90], R0 ;  /* 0x0000900001007387 */ /* 0x0003e20000100800 */
[----:B------:R-:W-:Y:S02]  /*4c30*/  IMAD.MOV R11, RZ, RZ, -R11 ;  /* 0x000000ffff0b7224 */ /* 0x000fe400078e0a0b */
[--C-:B------:R-:W-:Y:S01]  /*4c40*/  @!P2 IMAD.IADD R5, R5, 0x1, -R15.reuse ;  /* 0x000000010505a824 */ /* 0x100fe200078e0a0f */
[----:B------:R-:W-:Y:S01]  /*4c50*/  ISETP.GE.AND P2, PT, R9, RZ, PT ;  /* 0x000000ff0900720c */ /* 0x000fe20003f46270 */
[--C-:B------:R-:W-:Y:S01]  /*4c60*/  @!P0 IMAD.IADD R10, R10, 0x1, -R15.reuse ;  /* 0x000000010a0a8824 */ /* 0x100fe200078e0a0f */
[----:B------:R-:W-:Y:S01]  /*4c70*/  IABS R9, R7 ;  /* 0x0000000700097213 */ /* 0x000fe20000000000 */
[----:B0-----:R-:W-:Y:S01]  /*4c80*/  IMAD.MOV.U32 R2, RZ, RZ, R14 ;  /* 0x000000ffff027224 */ /* 0x001fe200078e000e */
[----:B------:R-:W-:Y:S01]  /*4c90*/  ISETP.GE.AND P0, PT, R16, RZ, PT ;  /* 0x000000ff1000720c */ /* 0x000fe20003f06270 */
[----:B------:R-:W-:Y:S01]  /*4ca0*/  @!P3 IMAD.IADD R4, R4, 0x1, -R15 ;  /* 0x000000010404b824 */ /* 0x000fe200078e0a0f */
[----:B-1----:R-:W-:Y:S01]  /*4cb0*/  IABS R0, R6 ;  /* 0x0000000600007213 */ /* 0x002fe20000000000 */
[----:B------:R-:W-:Y:S01]  /*4cc0*/  @!P5 IMAD.MOV R2, RZ, RZ, -R2 ;  /* 0x000000ffff02d224 */ /* 0x000fe200078e0a02 */
[C---:B------:R-:W-:Y:S01]  /*4cd0*/  ISETP.GT.U32.AND P5, PT, R15.reuse, R5, PT ;  /* 0x000000050f00720c */ /* 0x040fe20003fa4070 */
[----:B------:R-:W-:Y:S01]  /*4ce0*/  IMAD.MOV.U32 R12, RZ, RZ, R13 ;  /* 0x000000ffff0c7224 */ /* 0x000fe200078e000d */
[----:B------:R-:W-:Y:S01]  /*4cf0*/  ISETP.GT.U32.AND P3, PT, R15, R4, PT ;  /* 0x000000040f00720c */ /* 0x000fe20003f64070 */
[----:B------:R-:W-:Y:S01]  /*4d00*/  IMAD.HI.U32 R8, R19, R0, RZ ;  /* 0x0000000013087227 */ /* 0x000fe200078e00ff */
[----:B------:R0:W-:Y:S03]  /*4d10*/  STL [R1+0x80], R2 ;  /* 0x0000800201007387 */ /* 0x0001e60000100800 */
[----:B------:R-:W-:-:S02]  /*4d20*/  IMAD.MOV R8, RZ, RZ, -R8 ;  /* 0x000000ffff087224 */ /* 0x000fc400078e0a08 */
[----:B------:R-:W-:Y:S01]  /*4d30*/  IMAD R3, R15, R11, R3 ;  /* 0x0000000b0f037224 */ /* 0x000fe200078e0203 */
[----:B------:R-:W-:Y:S01]  /*4d40*/  LOP3.LUT R11, R17, 0x58, RZ, 0xfc, !PT ;  /* 0x00000058110b7812 */ /* 0x000fe200078efcff */
[C---:B------:R-:W-:Y:S02]  /*4d50*/  IMAD R0, R15.reuse, R8, R0 ;  /* 0x000000080f007224 */ /* 0x040fe400078e0200 */
[----:B------:R-:W-:Y:S01]  /*4d60*/  @!P6 IMAD.MOV R12, RZ, RZ, -R12 ;  /* 0x000000ffff0ce224 */ /* 0x000fe200078e0a0c */
[----:B------:R-:W-:Y:S01]  /*4d70*/  ISETP.GT.U32.AND P6, PT, R15, R3, PT ;  /* 0x000000030f00720c */ /* 0x000fe20003fc4070 */
[----:B0-----:R-:W-:Y:S02]  /*4d80*/  IMAD.MOV.U32 R2, RZ, RZ, R10 ;  /* 0x000000ffff027224 */ /* 0x001fe400078e000a */
[----:B------:R-:W-:Y:S01]  /*4d90*/  @!P5 IMAD.IADD R5, R5, 0x1, -R15 ;  /* 0x000000010505d824 */ /* 0x000fe200078e0a0f */
[----:B------:R-:W-:Y:S01]  /*4da0*/  ISETP.GT.U32.AND P5, PT, R15, R0, PT ;  /* 0x000000000f00720c */ /* 0x000fe20003fa4070 */
[----:B------:R-:W-:Y:S01]  /*4db0*/  @!P1 IMAD.MOV R2, RZ, RZ, -R2 ;  /* 0x000000ffff029224 */ /* 0x000fe200078e0a02 */
[----:B------:R0:W-:Y:S01]  /*4dc0*/  STL [R1+0x84], R12 ;  /* 0x0000840c01007387 */ /* 0x0001e20000100800 */
[----:B------:R-:W-:Y:S01]  /*4dd0*/  IMAD.MOV.U32 R14, RZ, RZ, R9 ;  /* 0x000000ffff0e7224 */ /* 0x000fe200078e0009 */
[----:B------:R-:W-:Y:S01]  /*4de0*/  ISETP.GE.AND P1, PT, R6, RZ, PT ;  /* 0x000000ff0600720c */ /* 0x000fe20003f26270 */
[----:B------:R-:W-:Y:S01]  /*4df0*/  @!P3 IMAD.IADD R4, R4, 0x1, -R15 ;  /* 0x000000010404b824 */ /* 0x000fe200078e0a0f */
[----:B------:R1:W-:Y:S01]  /*4e00*/  STL [R1+0x88], R2 ;  /* 0x0000880201007387 */ /* 0x0003e20000100800 */
[----:B------:R-:W-:Y:S01]  /*4e10*/  IMAD.HI.U32 R8, R19, R14, RZ ;  /* 0x0000000e13087227 */ /* 0x000fe200078e00ff */
[----:B------:R-:W-:-:S02]  /*4e20*/  ISETP.GE.AND P3, PT, R7, RZ, PT ;  /* 0x000000ff0700720c */ /* 0x000fc40003f66270 */
[C---:B------:R-:W-:Y:S01]  /*4e30*/  LOP3.LUT R7, R17.reuse, 0x60, RZ, 0xfc, !PT ;  /* 0x0000006011077812 */ /* 0x040fe200078efcff */
[----:B------:R-:W-:Y:S01]  /*4e40*/  IMAD.MOV R8, RZ, RZ, -R8 ;  /* 0x000000ffff087224 */ /* 0x000fe200078e0a08 */
[----:B0-----:R-:W-:Y:S01]  /*4e50*/  LOP3.LUT R12, R17, 0x56, RZ, 0xfc, !PT ;  /* 0x00000056110c7812 */ /* 0x001fe200078efcff */
[----:B------:R-:W-:Y:S01]  /*4e60*/  @!P6 IMAD.IADD R3, R3, 0x1, -R15 ;  /* 0x000000010303e824 */ /* 0x000fe200078e0a0f */
[----:B------:R-:W-:Y:S01]  /*4e70*/  ISETP.GE.AND P6, PT, R18, RZ, PT ;  /* 0x000000ff1200720c */ /* 0x000fe20003fc6270 */
[----:B------:R-:W-:Y:S01]  /*4e80*/  IMAD R14, R15, R8, R14 ;  /* 0x000000080f0e7224 */ /* 0x000fe200078e020e */
[----:B------:R-:W-:Y:S01]  /*4e90*/  IABS R18, R18 ;  /* 0x0000001200127213 */ /* 0x000fe20000000000 */
[----:B-1----:R-:W-:Y:S01]  /*4ea0*/  IMAD.MOV.U32 R2, RZ, RZ, R5 ;  /* 0x000000ffff027224 */ /* 0x002fe200078e0005 */
[----:B------:R-:W-:Y:S01]  /*4eb0*/  LOP3.LUT R8, R17, 0x62, RZ, 0xfc, !PT ;  /* 0x0000006211087812 */ /* 0x000fe200078efcff */
[----:B------:R-:W-:Y:S01]  /*4ec0*/  @!P5 IMAD.IADD R0, R0, 0x1, -R15 ;  /* 0x000000010000d824 */ /* 0x000fe200078e0a0f */
[----:B------:R-:W-:Y:S01]  /*4ed0*/  IABS R5, R7 ;  /* 0x0000000700057213 */ /* 0x000fe20000000000 */
[----:B------:R-:W-:Y:S01]  /*4ee0*/  @!P4 IMAD.MOV R2, RZ, RZ, -R2 ;  /* 0x000000ffff02c224 */ /* 0x000fe200078e0a02 */
[----:B------:R-:W-:Y:S01]  /*4ef0*/  ISETP.GT.U32.AND P4, PT, R15, R3, PT ;  /* 0x000000030f00720c */ /* 0x000fe20003f84070 */
[----:B------:R-:W-:Y:S01]  /*4f00*/  IMAD.HI.U32 R10, R19, R18, RZ ;  /* 0x00000012130a7227 */ /* 0x000fe200078e00ff */
[----:B------:R-:W-:-:S02]  /*4f10*/  ISETP.GT.U32.AND P5, PT, R15, R0, PT ;  /* 0x000000000f00720c */ /* 0x000fc40003fa4070 */
[----:B------:R0:W-:Y:S01]  /*4f20*/  STL [R1+0x8c], R2 ;  /* 0x00008c0201007387 */ /* 0x0001e20000100800 */
[----:B------:R-:W-:-:S05]  /*4f30*/  IABS R9, R8 ;  /* 0x0000000800097213 */ /* 0x000fca0000000000 */
[----:B------:R-:W-:-:S04]  /*4f40*/  IMAD.HI.U32 R6, R19, R9, RZ ;  /* 0x0000000913067227 */ /* 0x000fc800078e00ff */
[----:B0-----:R-:W-:Y:S02]  /*4f50*/  IMAD.MOV.U32 R2, RZ, RZ, R4 ;  /* 0x000000ffff027224 */ /* 0x001fe400078e0004 */
[--C-:B------:R-:W-:Y:S01]  /*4f60*/  @!P4 IMAD.IADD R3, R3, 0x1, -R15.reuse ;  /* 0x000000010303c824 */ /* 0x100fe200078e0a0f */
[----:B------:R-:W-:Y:S01]  /*4f70*/  ISETP.GE.AND P4, PT, R8, RZ, PT ;  /* 0x000000ff0800720c */ /* 0x000fe20003f86270 */
[----:B------:R-:W-:Y:S01]  /*4f80*/  @!P0 IMAD.MOV R2, RZ, RZ, -R2 ;  /* 0x000000ffff028224 */ /* 0x000fe200078e0a02 */
[----:B------:R-:W-:Y:S01]  /*4f90*/  ISETP.GT.U32.AND P0, PT, R15, R14, PT ;  /* 0x0000000e0f00720c */ /* 0x000fe20003f04070 */
[----:B------:R-:W-:Y:S01]  /*4fa0*/  IMAD.MOV R8, RZ, RZ, -R10 ;  /* 0x000000ffff087224 */ /* 0x000fe200078e0a0a */
[----:B------:R-:W-:Y:S01]  /*4fb0*/  LOP3.LUT R10, R17, 0x5a, RZ, 0xfc, !PT ;  /* 0x0000005a110a7812 */ /* 0x000fe200078efcff */
[----:B------:R-:W-:Y:S01]  /*4fc0*/  @!P5 IMAD.IADD R0, R0, 0x1, -R15 ;  /* 0x000000010000d824 */ /* 0x000fe200078e0a0f */
[----:B------:R0:W-:Y:S01]  /*4fd0*/  STL [R1+0x208], R2 ;  /* 0x0002080201007387 */ /* 0x0001e20000100800 */
[----:B------:R-:W-:Y:S01]  /*4fe0*/  IMAD R18, R15, R8, R18 ;  /* 0x000000080f127224 */ /* 0x000fe200078e0212 */
[----:B------:R-:W-:Y:S01]  /*4ff0*/  IABS R8, R11 ;  /* 0x0000000b00087213 */ /* 0x000fe20000000000 */
[----:B------:R-:W-:Y:S01]  /*5000*/  IMAD.HI.U32 R4, R19, R5, RZ ;  /* 0x0000000513047227 */ /* 0x000fe200078e00ff */
[----:B------:R-:W-:-:S02]  /*5010*/  ISETP.GE.AND P5, PT, R7, RZ, PT ;  /* 0x000000ff0700720c */ /* 0x000fc40003fa6270 */
[----:B------:R-:W-:Y:S01]  /*5020*/  IABS R7, R12 ;  /* 0x0000000c00077213 */ /* 0x000fe20000000000 */
[----:B------:R-:W-:Y:S02]  /*5030*/  IMAD.MOV R6, RZ, RZ, -R6 ;  /* 0x000000ffff067224 */ /* 0x000fe400078e0a06 */
[----:B------:R-:W-:Y:S02]  /*5040*/  @!P0 IMAD.IADD R14, R14, 0x1, -R15 ;  /* 0x000000010e0e8824 */ /* 0x000fe400078e0a0f */
[----:B0-----:R-:W-:Y:S01]  /*5050*/  IMAD.MOV.U32 R2, RZ, RZ, R0 ;  /* 0x000000ffff027224 */ /* 0x001fe200078e0000 */
[----:B------:R-:W-:Y:S01]  /*5060*/  IABS R0, R21 ;  /* 0x0000001500007213 */ /* 0x000fe20000000000 */
[----:B------:R-:W-:Y:S01]  /*5070*/  IMAD.MOV R4, RZ, RZ, -R4 ;  /* 0x000000ffff047224 */ /* 0x000fe200078e0a04 */
[C---:B------:R-:W-:Y:S01]  /*5080*/  ISETP.GT.U32.AND P0, PT, R15.reuse, R14, PT ;  /* 0x0000000e0f00720c */ /* 0x040fe20003f04070 */
[----:B------:R-:W-:Y:S01]  /*5090*/  @!P1 IMAD.MOV R2, RZ, RZ, -R2 ;  /* 0x000000ffff029224 */ /* 0x000fe200078e0a02 */
[C---:B------:R-:W-:Y:S01]  /*50a0*/  ISETP.GT.U32.AND P1, PT, R15.reuse, R18, PT ;  /* 0x000000120f00720c */ /* 0x040fe20003f24070 */
[C---:B------:R-:W-:Y:S01]  /*50b0*/  IMAD R9, R15.reuse, R6, R9 ;  /* 0x000000060f097224 */ /* 0x040fe200078e0209 */
[----:B------:R-:W-:Y:S01]  /*50c0*/  IABS R6, R10 ;  /* 0x0000000a00067213 */ /* 0x000fe20000000000 */
[----:B------:R-:W-:Y:S01]  /*50d0*/  IMAD R5, R15, R4, R5 ;  /* 0x000000040f057224 */ /* 0x000fe200078e0205 */
[----:B------:R-:W-:Y:S01]  /*50e0*/  LOP3.LUT R4, R17, 0x5e, RZ, 0xfc, !PT ;  /* 0x0000005e11047812 */ /* 0x000fe200078efcff */
[----:B------:R-:W-:-:S02]  /*50f0*/  IMAD.MOV.U32 R13, RZ, RZ, R3 ;  /* 0x000000ffff0d7224 */ /* 0x000fc400078e0003 */
[----:B------:R-:W-:-:S04]  /*5100*/  IMAD.HI.U32 R3, R19, R6, RZ ;  /* 0x0000000613037227 */ /* 0x000fc800078e00ff */
[----:B------:R-:W-:Y:S01]  /*5110*/  @!P0 IMAD.IADD R14, R14, 0x1, -R15 ;  /* 0x000000010e0e8824 */ /* 0x000fe200078e0a0f */
[C---:B------:R-:W-:Y:S01]  /*5120*/  ISETP.GT.U32.AND P0, PT, R15.reuse, R9, PT ;  /* 0x000000090f00720c */ /* 0x040fe20003f04070 */
[----:B------:R-:W-:Y:S01]  /*5130*/  @!P2 IMAD.MOV R13, RZ, RZ, -R13 ;  /* 0x000000ffff0da224 */ /* 0x000fe200078e0a0d */
[----:B------:R-:W-:Y:S01]  /*5140*/  ISETP.GE.AND P2, PT, R4, RZ, PT ;  /* 0x000000ff0400720c */ /* 0x000fe20003f46270 */
[--C-:B------:R-:W-:Y:S01]  /*5150*/  @!P1 IMAD.IADD R18, R18, 0x1, -R15.reuse ;  /* 0x0000000112129824 */ /* 0x100fe200078e0a0f */
[----:B------:R-:W-:Y:S02]  /*5160*/  IABS R4, R4 ;  /* 0x0000000400047213 */ /* 0x000fe40000000000 */
[----:B------:R0:W-:Y:S02]  /*5170*/  STL [R1+0x200], R13 ;  /* 0x0002000d01007387 */ /* 0x0001e40000100800 */
[----:B------:R-:W-:Y:S01]  /*5180*/  ISETP.GT.U32.AND P1, PT, R15, R18, PT ;  /* 0x000000120f00720c */ /* 0x000fe20003f24070 */
[----:B------:R-:W-:Y:S01]  /*5190*/  IMAD.HI.U32 R16, R19, R4, RZ ;  /* 0x0000000413107227 */ /* 0x000fe200078e00ff */
[----:B------:R1:W-:Y:S03]  /*51a0*/  STL [R1+0x204], R2 ;  /* 0x0002040201007387 */ /* 0x0003e60000100800 */
[----:B------:R-:W-:-:S02]  /*51b0*/  @!P0 IMAD.IADD R9, R9, 0x1, -R15 ;  /* 0x0000000109098824 */ /* 0x000fc400078e0a0f */
[----:B------:R-:W-:Y:S02]  /*51c0*/  IMAD.MOV R16, RZ, RZ, -R16 ;  /* 0x000000ffff107224 */ /* 0x000fe400078e0a10 */
[----:B0-----:R-:W-:Y:S01]  /*51d0*/  IMAD.HI.U32 R13, R19, R0, RZ ;  /* 0x00000000130d7227 */ /* 0x001fe200078e00ff */
[----:B------:R-:W-:-:S03]  /*51e0*/  ISETP.GT.U32.AND P0, PT, R15, R9, PT ;  /* 0x000000090f00720c */ /* 0x000fc60003f04070 */
[----:B-1----:R-:W-:Y:S02]  /*51f0*/  IMAD.MOV.U32 R2, RZ, RZ, R14 ;  /* 0x000000ffff027224 */ /* 0x002fe400078e000e */
[----:B------:R-:W-:Y:S01]  /*5200*/  IMAD R4, R15, R16, R4 ;  /* 0x000000100f047224 */ /* 0x000fe200078e0204 */
[----:B------:R-:W-:Y:S01]  /*5210*/  LOP3.LUT R16, R17, 0x50, RZ, 0xfc, !PT ;  /* 0x0000005011107812 */ /* 0x000fe200078efcff */
[----:B------:R-:W-:Y:S01]  /*5220*/  @!P3 IMAD.MOV R2, RZ, RZ, -R2 ;  /* 0x000000ffff02b224 */ /* 0x000fe200078e0a02 */
[C---:B------:R-:W-:Y:S01]  /*5230*/  ISETP.GT.U32.AND P3, PT, R15.reuse, R5, PT ;  /* 0x000000050f00720c */ /* 0x040fe20003f64070 */
[----:B------:R-:W-:Y:S01]  /*5240*/  @!P1 IMAD.IADD R18, R18, 0x1, -R15 ;  /* 0x0000000112129824 */ /* 0x000fe200078e0a0f */
[----:B------:R-:W-:Y:S01]  /*5250*/  ISETP.GT.U32.AND P1, PT, R15, R4, PT ;  /* 0x000000040f00720c */ /* 0x000fe20003f24070 */
[----:B------:R-:W-:Y:S01]  /*5260*/  IMAD.MOV R13, RZ, RZ, -R13 ;  /* 0x000000ffff0d7224 */ /* 0x000fe200078e0a0d */
[----:B------:R0:W-:Y:S01]  /*5270*/  STL [R1+0x1fc], R2 ;  /* 0x0001fc0201007387 */ /* 0x0001e20000100800 */
[----:B------:R-:W-:Y:S01]  /*5280*/  @!P0 IMAD.IADD R9, R9, 0x1, -R15 ;  /* 0x0000000109098824 */ /* 0x000fe200078e0a0f */
[----:B------:R-:W-:Y:S01]  /*5290*/  IABS R20, R16 ;  /* 0x0000001000147213 */ /* 0x000fe20000000000 */
[----:B------:R-:W-:-:S02]  /*52a0*/  IMAD R0, R15, R13, R0 ;  /* 0x0000000d0f007224 */ /* 0x000fc400078e0200 */
[----:B------:R-:W-:Y:S02]  /*52b0*/  IMAD.MOV R13, RZ, RZ, -R3 ;  /* 0x000000ffff0d7224 */ /* 0x000fe400078e0a03 */
[----:B------:R-:W-:Y:S01]  /*52c0*/  IMAD.HI.U32 R14, R19, R8, RZ ;  /* 0x00000008130e7227 */ /* 0x000fe200078e00ff */
[----:B------:R-:W-:-:S03]  /*52d0*/  ISETP.GT.U32.AND P0, PT, R15, R0, PT ;  /* 0x000000000f00720c */ /* 0x000fc60003f04070 */
[--C-:B------:R-:W-:Y:S02]  /*52e0*/  @!P3 IMAD.IADD R5, R5, 0x1, -R15.reuse ;  /* 0x000000010505b824 */ /* 0x100fe400078e0a0f */
[----:B------:R-:W-:Y:S01]  /*52f0*/  IMAD R6, R15, R13, R6 ;  /* 0x0000000d0f067224 */ /* 0x000fe200078e0206 */
[----:B------:R-:W-:Y:S01]  /*5300*/  LOP3.LUT R13, R17, 0x54, RZ, 0xfc, !PT ;  /* 0x00000054110d7812 */ /* 0x000fe200078efcff */
[----:B------:R-:W-:Y:S01]  /*5310*/  @!P1 IMAD.IADD R4, R4, 0x1, -R15 ;  /* 0x0000000104049824 */ /* 0x000fe200078e0a0f */
[C---:B------:R-:W-:Y:S01]  /*5320*/  ISETP.GT.U32.AND P1, PT, R15.reuse, R5, PT ;  /* 0x000000050f00720c */ /* 0x040fe20003f24070 */
[----:B------:R-:W-:Y:S01]  /*5330*/  IMAD.MOV R14, RZ, RZ, -R14 ;  /* 0x000000ffff0e7224 */ /* 0x000fe200078e0a0e */
[----:B------:R-:W-:Y:S01]  /*5340*/  ISETP.GT.U32.AND P3, PT, R15, R6, PT ;  /* 0x000000060f00720c */ /* 0x000fe20003f64070 */
[----:B0-----:R-:W-:Y:S02]  /*5350*/  IMAD.MOV.U32 R2, RZ, RZ, R18 ;  /* 0x000000ffff027224 */ /* 0x001fe400078e0012 */
[----:B------:R-:W-:-:S04]  /*5360*/  IMAD.HI.U32 R3, R19, R7, RZ ;  /* 0x0000000713037227 */ /* 0x000fc800078e00ff */
[----:B------:R-:W-:Y:S01]  /*5370*/  IMAD R8, R15, R14, R8 ;  /* 0x0000000e0f087224 */ /* 0x000fe200078e0208 */
[----:B------:R-:W-:Y:S01]  /*5380*/  LOP3.LUT R14, R17, 0x52, RZ, 0xfc, !PT ;  /* 0x00000052110e7812 */ /* 0x000fe200078efcff */
[----:B------:R-:W-:Y:S01]  /*5390*/  @!P0 IMAD.IADD R0, R0, 0x1, -R15 ;  /* 0x0000000100008824 */ /* 0x000fe200078e0a0f */
[C---:B------:R-:W-:Y:S01]  /*53a0*/  ISETP.GT.U32.AND P0, PT, R15.reuse, R4, PT ;  /* 0x000000040f00720c */ /* 0x040fe20003f04070 */
[----:B------:R-:W-:Y:S01]  /*53b0*/  @!P6 IMAD.MOV R2, RZ, RZ, -R2 ;  /* 0x000000ffff02e224 */ /* 0x000fe200078e0a02 */
[----:B------:R-:W-:Y:S01]  /*53c0*/  IABS R18, R14 ;  /* 0x0000000e00127213 */ /* 0x000fe20000000000 */
[----:B------:R-:W-:Y:S01]  /*53d0*/  IMAD.MOV R3, RZ, RZ, -R3 ;  /* 0x000000ffff037224 */ /* 0x000fe200078e0a03 */
[----:B------:R-:W-:Y:S01]  /*53e0*/  ISETP.GT.U32.AND P6, PT, R15, R0, PT ;  /* 0x000000000f00720c */ /* 0x000fe20003fc4070 */
[--C-:B------:R-:W-:Y:S01]  /*53f0*/  @!P1 IMAD.IADD R5, R5, 0x1, -R15.reuse ;  /* 0x0000000105059824 */ /* 0x100fe200078e0a0f */
[C---:B------:R-:W-:Y:S01]  /*5400*/  ISETP.GT.U32.AND P1, PT, R15.reuse, R8, PT ;  /* 0x000000080f00720c */ /* 0x040fe20003f24070 */
[----:B------:R-:W-:Y:S01]  /*5410*/  @!P3 IMAD.IADD R6, R6, 0x1, -R15 ;  /* 0x000000010606b824 */ /* 0x000fe200078e0a0f */
[----:B------:R0:W-:Y:S01]  /*5420*/  STL [R1+0x7c], R2 ;  /* 0x00007c0201007387 */ /* 0x0001e20000100800 */
[C---:B------:R-:W-:Y:S01]  /*5430*/  IMAD R7, R15.reuse, R3, R7 ;  /* 0x000000030f077224 */ /* 0x040fe200078e0207 */
[----:B------:R-:W-:Y:S01]  /*5440*/  IABS R3, R13 ;  /* 0x0000000d00037213 */ /* 0x000fe20000000000 */
[----:B------:R-:W-:Y:S01]  /*5450*/  IMAD.MOV.U32 R23, RZ, RZ, R5 ;  /* 0x000000ffff177224 */ /* 0x000fe200078e0005 */
[C---:B------:R-:W-:Y:S01]  /*5460*/  ISETP.GT.U32.AND P3, PT, R15.reuse, R6, PT ;  /* 0x000000060f00720c */ /* 0x040fe20003f64070 */
[----:B------:R-:W-:Y:S01]  /*5470*/  @!P0 IMAD.IADD R4, R4, 0x1, -R15 ;  /* 0x0000000104048824 */ /* 0x000fe200078e0a0f */
[----:B------:R-:W-:Y:S01]  /*5480*/  ISETP.GT.U32.AND P0, PT, R15, R7, PT ;  /* 0x000000070f00720c */ /* 0x000fe20003f04070 */
[----:B------:R-:W-:Y:S01]  /*5490*/  IMAD.HI.U32 R22, R19, R3, RZ ;  /* 0x0000000313167227 */ /* 0x000fe200078e00ff */
[----:B------:R-:W-:-:S03]  /*54a0*/  LOP3.LUT R5, R17, 0x4a, RZ, 0xfc, !PT ;  /* 0x0000004a11057812 */ /* 0x000fc600078efcff */
[----:B0-----:R-:W-:Y:S02]  /*54b0*/  IMAD.MOV.U32 R2, RZ, RZ, R9 ;  /* 0x000000ffff027224 */ /* 0x001fe400078e0009 */
[----:B------:R-:W-:Y:S02]  /*54c0*/  IMAD.MOV R22, RZ, RZ, -R22 ;  /* 0x000000ffff167224 */ /* 0x000fe400078e0a16 */
[----:B------:R-:W-:Y:S02]  /*54d0*/  @!P4 IMAD.MOV R2, RZ, RZ, -R2 ;  /* 0x000000ffff02c224 */ /* 0x000fe400078e0a02 */
[--C-:B------:R-:W-:Y:S01]  /*54e0*/  @!P6 IMAD.IADD R0, R0, 0x1, -R15.reuse ;  /* 0x000000010000e824 */ /* 0x100fe200078e0a0f */
[----:B------:R-:W-:Y:S01]  /*54f0*/  ISETP.GE.AND P6, PT, R21, RZ, PT ;  /* 0x000000ff1500720c */ /* 0x000fe20003fc6270 */
[----:B------:R-:W-:Y:S01]  /*5500*/  @!P1 IMAD.IADD R8, R8, 0x1, -R15 ;  /* 0x0000000108089824 */ /* 0x000fe200078e0a0f */
[----:B------:R0:W-:Y:S01]  /*5510*/  STL [R1+0x78], R2 ;  /* 0x0000780201007387 */ /* 0x0001e20000100800 */
[----:B------:R-:W-:Y:S01]  /*5520*/  ISETP.GE.AND P1, PT, R10, RZ, PT ;  /* 0x000000ff0a00720c */ /* 0x000fe20003f26270 */
[----:B------:R-:W-:Y:S01]  /*5530*/  IMAD.HI.U32 R21, R19, R20, RZ ;  /* 0x0000001413157227 */ /* 0x000fe200078e00ff */
[----:B------:R-:W-:-:S03]  /*5540*/  LOP3.LUT R10, R17, 0x4e, RZ, 0xfc, !PT ;  /* 0x0000004e110a7812 */ /* 0x000fc600078efcff */
[----:B------:R-:W-:Y:S02]  /*5550*/  IMAD R3, R15, R22, R3 ;  /* 0x000000160f037224 */ /* 0x000fe400078e0203 */
[----:B------:R-:W-:Y:S02]  /*5560*/  @!P5 IMAD.MOV R23, RZ, RZ, -R23 ;  /* 0x000000ffff17d224 */ /* 0x000fe400078e0a17 */
[----:B0-----:R-:W-:Y:S01]  /*5570*/  IMAD.MOV.U32 R2, RZ, RZ, R4 ;  /* 0x000000ffff027224 */ /* 0x001fe200078e0004 */
[----:B------:R-:W-:Y:S01]  /*5580*/  LOP3.LUT R4, R17, 0x4c, RZ, 0xfc, !PT ;  /* 0x0000004c11047812 */ /* 0x000fe200078efcff */
[----:B------:R-:W-:Y:S01]  /*5590*/  @!P3 IMAD.IADD R6, R6, 0x1, -R15 ;  /* 0x000000010606b824 */ /* 0x000fe200078e0a0f */
[----:B------:R-:W-:Y:S01]  /*55a0*/  ISETP.GT.U32.AND P3, PT, R15, R3, PT ;  /* 0x000000030f00720c */ /* 0x000fe20003f64070 */
[----:B------:R-:W-:Y:S01]  /*55b0*/  @!P2 IMAD.MOV R2, RZ, RZ, -R2 ;  /* 0x000000ffff02a224 */ /* 0x000fe200078e0a02 */
[----:B------:R-:W-:Y:S01]  /*55c0*/  STL [R1+0x74], R23 ;  /* 0x0000741701007387 */ /* 0x000fe20000100800 */
[----:B------:R-:W-:-:S02]  /*55d0*/  IMAD.MOV R21, RZ, RZ, -R21 ;  /* 0x000000ffff157224 */ /* 0x000fc400078e0a15 */
[----:B------:R-:W-:Y:S01]  /*55e0*/  IMAD.HI.U32 R22, R19, R18, RZ ;  /* 0x0000001213167227 */ /* 0x000fe200078e00ff */
[----:B------:R0:W-:Y:S03]  /*55f0*/  STL [R1+0x1f4], R2 ;  /* 0x0001f40201007387 */ /* 0x0001e60000100800 */
[----:B------:R-:W-:Y:S02]  /*5600*/  IMAD R20, R15, R21, R20 ;  /* 0x000000150f147224 */ /* 0x000fe400078e0214 */
[----:B------:R-:W-:Y:S02]  /*5610*/  IMAD.MOV R22, RZ, RZ, -R22 ;  /* 0x000000ffff167224 */ /* 0x000fe400078e0a16 */
[----:B------:R-:W-:Y:S01]  /*5620*/  @!P3 IMAD.IADD R3, R3, 0x1, -R15 ;  /* 0x000000010303b824 */ /* 0x000fe200078e0a0f */
[C---:B------:R-:W-:Y:S01]  /*5630*/  ISETP.GT.U32.AND P3, PT, R15.reuse, R8, PT ;  /* 0x000000080f00720c */ /* 0x040fe20003f64070 */
[----:B------:R-:W-:-:S02]  /*5640*/  IMAD R18, R15, R22, R18 ;  /* 0x000000160f127224 */ /* 0x000fc400078e0212 */
[----:B0-----:R-:W-:Y:S01]  /*5650*/  IMAD.MOV.U32 R2, RZ, RZ, R6 ;  /* 0x000000ffff027224 */ /* 0x001fe200078e0006 */
[----:B------:R-:W-:Y:S01]  /*5660*/  ISETP.GT.U32.AND P5, PT, R15, R3, PT ;  /* 0x000000030f00720c */ /* 0x000fe20003fa4070 */
[--C-:B------:R-:W-:Y:S01]  /*5670*/  @!P0 IMAD.IADD R7, R7, 0x1, -R15.reuse ;  /* 0x0000000107078824 */ /* 0x100fe200078e0a0f */
[----:B------:R-:W-:Y:S01]  /*5680*/  ISETP.GE.AND P0, PT, R11, RZ, PT ;  /* 0x000000ff0b00720c */ /* 0x000fe20003f06270 */
[----:B------:R-:W-:Y:S01]  /*5690*/  @!P1 IMAD.MOV R2, RZ, RZ, -R2 ;  /* 0x000000ffff029224 */ /* 0x000fe200078e0a02 */
[C---:B------:R-:W-:Y:S01]  /*56a0*/  ISETP.GT.U32.AND P1, PT, R15.reuse, R20, PT ;  /* 0x000000140f00720c */ /* 0x040fe20003f24070 */
[----:B------:R-:W-:Y:S01]  /*56b0*/  @!P6 IMAD.MOV R0, RZ, RZ, -R0 ;  /* 0x000000ffff00e224 */ /* 0x000fe200078e0a00 */
[C---:B------:R-:W-:Y:S02]  /*56c0*/  ISETP.GT.U32.AND P2, PT, R15.reuse, R18, PT ;  /* 0x000000120f00720c */ /* 0x040fe40003f44070 */
[----:B------:R-:W-:Y:S01]  /*56d0*/  IABS R11, R10 ;  /* 0x0000000a000b7213 */ /* 0x000fe20000000000 */
[--C-:B------:R-:W-:Y:S01]  /*56e0*/  @!P3 IMAD.IADD R8, R8, 0x1, -R15.reuse ;  /* 0x000000010808b824 */ /* 0x100fe200078e0a0f */
[----:B------:R-:W-:Y:S01]  /*56f0*/  ISETP.GT.U32.AND P4, PT, R15, R7, PT ;  /* 0x000000070f00720c */ /* 0x000fe20003f84070 */
[----:B------:R0:W-:Y:S01]  /*5700*/  STL [R1+0x1f0], R0 ;  /* 0x0001f00001007387 */ /* 0x0001e20000100800 */
[----:B------:R-:W-:Y:S01]  /*5710*/  ISETP.GE.AND P6, PT, R12, RZ, PT ;  /* 0x000000ff0c00720c */ /* 0x000fe20003fc6270 */
[--C-:B------:R-:W-:Y:S01]  /*5720*/  @!P5 IMAD.IADD R3, R3, 0x1, -R15.reuse ;  /* 0x000000010303d824 */ /* 0x100fe200078e0a0f */
[----:B------:R-:W-:Y:S01]  /*5730*/  ISETP.GE.AND P3, PT, R13, RZ, PT ;  /* 0x000000ff0d00720c */ /* 0x000fe20003f66270 */
[----:B------:R1:W-:Y:S01]  /*5740*/  STL [R1+0x1ec], R2 ;  /* 0x0001ec0201007387 */ /* 0x0003e20000100800 */
[----:B------:R-:W-:Y:S01]  /*5750*/  ISETP.GE.AND P5, PT, R16, RZ, PT ;  /* 0x000000ff1000720c */ /* 0x000fe20003fa6270 */
[--C-:B------:R-:W-:Y:S01]  /*5760*/  @!P1 IMAD.IADD R20, R20, 0x1, -R15.reuse ;  /* 0x0000000114149824 */ /* 0x100fe200078e0a0f */
[----:B------:R-:W-:Y:S01]  /*5770*/  LOP3.LUT R13, R17, 0x40, RZ, 0xfc, !PT ;  /* 0x00000040110d7812 */ /* 0x000fe200078efcff */
[----:B------:R-:W-:Y:S01]  /*5780*/  @!P2 IMAD.IADD R18, R18, 0x1, -R15 ;  /* 0x000000011212a824 */ /* 0x000fe200078e0a0f */
[----:B------:R-:W-:Y:S01]  /*5790*/  ISETP.GE.AND P2, PT, R10, RZ, PT ;  /* 0x000000ff0a00720c */ /* 0x000fe20003f46270 */
[----:B0-----:R-:W-:Y:S01]  /*57a0*/  IMAD.HI.U32 R0, R19, R11, RZ ;  /* 0x0000000b13007227 */ /* 0x001fe200078e00ff */
[----:B------:R-:W-:-:S03]  /*57b0*/  ISETP.GT.U32.AND P1, PT, R15, R20, PT ;  /* 0x000000140f00720c */ /* 0x000fc60003f24070 */
[----:B------:R-:W-:Y:S02]  /*57c0*/  IMAD.MOV R0, RZ, RZ, -R0 ;  /* 0x000000ffff007224 */ /* 0x000fe400078e0a00 */
[----:B-1----:R-:W-:Y:S01]  /*57d0*/  IMAD.MOV.U32 R2, RZ, RZ, R8 ;  /* 0x000000ffff027224 */ /* 0x002fe200078e0008 */
[----:B------:R-:W-:Y:S01]  /*57e0*/  LOP3.LUT R8, R17, 0x46, RZ, 0xfc, !PT ;  /* 0x0000004611087812 */ /* 0x000fe200078efcff */
[----:B------:R-:W-:Y:S01]  /*57f0*/  IMAD R6, R15, R0, R11 ;  /* 0x000000000f067224 */ /* 0x000fe200078e020b */
[----:B------:R-:W-:Y:S01]  /*5800*/  LOP3.LUT R0, R17, 0x48, RZ, 0xfc, !PT ;  /* 0x0000004811007812 */ /* 0x000fe200078efcff */
[----:B------:R-:W-:Y:S01]  /*5810*/  @!P0 IMAD.MOV R2, RZ, RZ, -R2 ;  /* 0x000000ffff028224 */ /* 0x000fe200078e0a02 */
[----:B------:R-:W-:Y:S01]  /*5820*/  ISETP.GT.U32.AND P0, PT, R15, R18, PT ;  /* 0x000000120f00720c */ /* 0x000fe20003f04070 */
[--C-:B------:R-:W-:Y:S01]  /*5830*/  @!P4 IMAD.IADD R7, R7, 0x1, -R15.reuse ;  /* 0x000000010707c824 */ /* 0x100fe200078e0a0f */
[----:B------:R-:W-:Y:S01]  /*5840*/  ISETP.GE.AND P4, PT, R14, RZ, PT ;  /* 0x000000ff0e00720c */ /* 0x000fe20003f86270 */
[----:B------:R-:W-:Y:S01]  /*5850*/  @!P1 IMAD.IADD R20, R20, 0x1, -R15 ;  /* 0x0000000114149824 */ /* 0x000fe200078e0a0f */
[----:B------:R-:W-:Y:S01]  /*5860*/  ISETP.GT.U32.AND P1, PT, R15, R6, PT ;  /* 0x000000060f00720c */ /* 0x000fe20003f24070 */
[----:B------:R0:W-:Y:S01]  /*5870*/  STL [R1+0x1d4], R2 ;  /* 0x0001d40201007387 */ /* 0x0001e20000100800 */
[----:B------:R-:W-:Y:S01]  /*5880*/  @!P6 IMAD.MOV R7, RZ, RZ, -R7 ;  /* 0x000000ffff07e224 */ /* 0x000fe200078e0a07 */
[----:B------:R-:W-:-:S02]  /*5890*/  ISETP.GE.AND P6, PT, R4, RZ, PT ;  /* 0x000000ff0400720c */ /* 0x000fc40003fc6270 */
[----:B------:R-:W-:Y:S02]  /*58a0*/  IABS R10, R8 ;  /* 0x00000008000a7213 */ /* 0x000fe40000000000 */
[----:B------:R1:W-:Y:S02]  /*58b0*/  STL [R1+0x1c4], R7 ;  /* 0x0001c40701007387 */ /* 0x0003e40000100800 */
[----:B------:R-:W-:Y:S01]  /*58c0*/  @!P0 IMAD.IADD R18, R18, 0x1, -R15 ;  /* 0x0000000112128824 */ /* 0x000fe200078e0a0f */
[----:B------:R-:W-:Y:S01]  /*58d0*/  ISETP.GE.AND P0, PT, R0, RZ, PT ;  /* 0x000000ff0000720c */ /* 0x000fe20003f06270 */
[----:B0-----:R-:W-:Y:S01]  /*58e0*/  IMAD.MOV.U32 R2, RZ, RZ, R3 ;  /* 0x000000ffff027224 */ /* 0x001fe200078e0003 */
[----:B------:R-:W-:Y:S01]  /*58f0*/  IABS R3, R4 ;  /* 0x0000000400037213 */ /* 0x000fe20000000000 */
[----:B------:R-:W-:Y:S01]  /*5900*/  @!P1 IMAD.IADD R6, R6, 0x1, -R15 ;  /* 0x0000000106069824 */ /* 0x000fe200078e0a0f */
[----:B------:R-:W-:Y:S01]  /*5910*/  IABS R4, R5 ;  /* 0x0000000500047213 */ /* 0x000fe20000000000 */
[----:B------:R-:W-:Y:S01]  /*5920*/  @!P3 IMAD.MOV R2, RZ, RZ, -R2 ;  /* 0x000000ffff02b224 */ /* 0x000fe200078e0a02 */
[----:B------:R-:W-:Y:S01]  /*5930*/  ISETP.GE.AND P3, PT, R5, RZ, PT ;  /* 0x000000ff0500720c */ /* 0x000fe20003f66270 */
[----:B------:R-:W-:Y:S01]  /*5940*/  IMAD.MOV.U32 R5, RZ, RZ, R3 ;  /* 0x000000ffff057224 */ /* 0x000fe200078e0003 */
[----:B------:R-:W-:Y:S01]  /*5950*/  IABS R0, R0 ;  /* 0x0000000000007213 */ /* 0x000fe20000000000 */
[----:B-1----:R-:W-:Y:S01]  /*5960*/  IMAD.HI.U32 R7, R19, R4, RZ ;  /* 0x0000000413077227 */ /* 0x002fe200078e00ff */
[----:B------:R0:W-:Y:S01]  /*5970*/  STL [R1+0x1c0], R2 ;  /* 0x0001c00201007387 */ /* 0x0001e20000100800 */
[----:B------:R-:W-:-:S02]  /*5980*/  ISETP.GT.U32.AND P1, PT, R15, R6, PT ;  /* 0x000000060f00720c */ /* 0x000fc40003f24070 */
[----:B------:R-:W-:Y:S01]  /*5990*/  IMAD.MOV R7, RZ, RZ, -R7 ;  /* 0x000000ffff077224 */ /* 0x000fe200078e0a07 */
[----:B------:R-:W-:Y:S01]  /*59a0*/  LOP3.LUT R3, R17, 0x44, RZ, 0xfc, !PT ;  /* 0x0000004411037812 */ /* 0x000fe200078efcff */
[----:B------:R-:W-:-:S04]  /*59b0*/  IMAD.HI.U32 R11, R19, R5, RZ ;  /* 0x00000005130b7227 */ /* 0x000fc800078e00ff */
[----:B------:R-:W-:Y:S02]  /*59c0*/  IMAD R4, R15, R7, R4 ;  /* 0x000000070f047224 */ /* 0x000fe400078e0204 */
[----:B0-----:R-:W-:Y:S02]  /*59d0*/  IMAD.MOV.U32 R2, RZ, RZ, R20 ;  /* 0x000000ffff027224 */ /* 0x001fe400078e0014 */
[----:B------:R-:W-:Y:S02]  /*59e0*/  IMAD.MOV R11, RZ, RZ, -R11 ;  /* 0x000000ffff0b7224 */ /* 0x000fe400078e0a0b */
[----:B------:R-:W-:-:S04]  /*59f0*/  IMAD.HI.U32 R9, R19, R0, RZ ;  /* 0x0000000013097227 */ /* 0x000fc800078e00ff */
[----:B------:R-:W-:Y:S01]  /*5a00*/  @!P5 IMAD.MOV R2, RZ, RZ, -R2 ;  /* 0x000000ffff02d224 */ /* 0x000fe200078e0a02 */
[C---:B------:R-:W-:Y:S01]  /*5a10*/  ISETP.GT.U32.AND P5, PT, R15.reuse, R4, PT ;  /* 0x000000040f00720c */ /* 0x040fe20003fa4070 */
[----:B------:R-:W-:Y:S01]  /*5a20*/  IMAD R5, R15, R11, R5 ;  /* 0x0000000b0f057224 */ /* 0x000fe200078e0205 */
[----:B------:R-:W-:Y:S01]  /*5a30*/  IABS R11, R3 ;  /* 0x00000003000b7213 */ /* 0x000fe20000000000 */
[----:B------:R-:W-:Y:S02]  /*5a40*/  IMAD.MOV R9, RZ, RZ, -R9 ;  /* 0x000000ffff097224 */ /* 0x000fe400078e0a09 */
[----:B------:R-:W-:-:S04]  /*5a50*/  IMAD.HI.U32 R7, R19, R10, RZ ;  /* 0x0000000a13077227 */ /* 0x000fc800078e00ff */
[----:B------:R-:W-:Y:S01]  /*5a60*/  IMAD.MOV.U32 R12, RZ, RZ, R18 ;  /* 0x000000ffff0c7224 */ /* 0x000fe200078e0012 */
[----:B------:R-:W-:Y:S01]  /*5a70*/  LOP3.LUT R18, R17, 0x42, RZ, 0xfc, !PT ;  /* 0x0000004211127812 */ /* 0x000fe200078efcff */
[----:B------:R-:W-:Y:S02]  /*5a80*/  IMAD R0, R15, R9, R0 ;  /* 0x000000090f007224 */ /* 0x000fe400078e0200 */
[----:B------:R-:W-:Y:S02]  /*5a90*/  IMAD.MOV R7, RZ, RZ, -R7 ;  /* 0x000000ffff077224 */ /* 0x000fe400078e0a07 */
[----:B------:R-:W-:-:S04]  /*5aa0*/  IMAD.HI.U32 R9, R19, R11, RZ ;  /* 0x0000000b13097227 */ /* 0x000fc800078e00ff */
[----:B------:R-:W-:Y:S01]  /*5ab0*/  @!P4 IMAD.MOV R12, RZ, RZ, -R12 ;  /* 0x000000ffff0cc224 */ /* 0x000fe200078e0a0c */
[C---:B------:R-:W-:Y:S01]  /*5ac0*/  ISETP.GT.U32.AND P4, PT, R15.reuse, R5, PT ;  /* 0x000000050f00720c */ /* 0x040fe20003f84070 */
[C---:B------:R-:W-:Y:S01]  /*5ad0*/  IMAD R10, R15.reuse, R7, R10 ;  /* 0x000000070f0a7224 */ /* 0x040fe200078e020a */
[----:B------:R-:W-:Y:S01]  /*5ae0*/  IABS R7, R18 ;  /* 0x0000001200077213 */ /* 0x000fe20000000000 */
[----:B------:R-:W-:Y:S01]  /*5af0*/  @!P1 IMAD.IADD R6, R6, 0x1, -R15 ;  /* 0x0000000106069824 */ /* 0x000fe200078e0a0f */
[----:B------:R0:W-:Y:S01]  /*5b00*/  STL [R1+0x1bc], R12 ;  /* 0x0001bc0c01007387 */ /* 0x0001e20000100800 */
[----:B------:R-:W-:Y:S01]  /*5b10*/  IMAD.MOV R9, RZ, RZ, -R9 ;  /* 0x000000ffff097224 */ /* 0x000fe200078e0a09 */
[C---:B------:R-:W-:Y:S01]  /*5b20*/  ISETP.GT.U32.AND P1, PT, R15.reuse, R0, PT ;  /* 0x000000000f00720c */ /* 0x040fe20003f24070 */
[----:B------:R-:W-:Y:S01]  /*5b30*/  @!P5 IMAD.IADD R4, R4, 0x1, -R15 ;  /* 0x000000010404d824 */ /* 0x000fe200078e0a0f */
[----:B------:R1:W-:Y:S01]  /*5b40*/  STL [R1+0x1b8], R2 ;  /* 0x0001b80201007387 */ /* 0x0003e20000100800 */
[----:B------:R-:W-:-:S02]  /*5b50*/  IMAD R11, R15, R9, R11 ;  /* 0x000000090f0b7224 */ /* 0x000fc400078e020b */
[----:B------:R-:W-:Y:S01]  /*5b60*/  IMAD.MOV.U32 R9, RZ, RZ, R7 ;  /* 0x000000ffff097224 */ /* 0x000fe200078e0007 */
[----:B------:R-:W-:Y:S01]  /*5b70*/  LOP3.LUT R7, R17, 0x3e, RZ, 0xfc, !PT ;  /* 0x0000003e11077812 */ /* 0x000fe200078efcff */
[----:B------:R-:W-:Y:S01]  /*5b80*/  @!P4 IMAD.IADD R5, R5, 0x1, -R15 ;  /* 0x000000010505c824 */ /* 0x000fe200078e0a0f */
[----:B------:R-:W-:Y:S01]  /*5b90*/  ISETP.GT.U32.AND P4, PT, R15, R10, PT ;  /* 0x0000000a0f00720c */ /* 0x000fe20003f84070 */
[----:B------:R-:W-:Y:S01]  /*5ba0*/  IMAD.HI.U32 R14, R19, R9, RZ ;  /* 0x00000009130e7227 */ /* 0x000fe200078e00ff */
[----:B0-----:R-:W-:Y:S02]  /*5bb0*/  IABS R12, R13 ;  /* 0x0000000d000c7213 */ /* 0x001fe40000000000 */
[----:B------:R-:W-:Y:S01]  /*5bc0*/  ISETP.GT.U32.AND P5, PT, R15, R5, PT ;  /* 0x000000050f00720c */ /* 0x000fe20003fa4070 */
[----:B-1----:R-:W-:Y:S01]  /*5bd0*/  IMAD.MOV.U32 R2, RZ, RZ, R6 ;  /* 0x000000ffff027224 */ /* 0x002fe200078e0006 */
[----:B------:R-:W-:Y:S01]  /*5be0*/  IABS R16, R7 ;  /* 0x0000000700107213 */ /* 0x000fe20000000000 */
[----:B------:R-:W-:-:S02]  /*5bf0*/  IMAD.MOV R14, RZ, RZ, -R14 ;  /* 0x000000ffff0e7224 */ /* 0x000fc400078e0a0e */
[----:B------:R-:W-:Y:S01]  /*5c00*/  @!P2 IMAD.MOV R2, RZ, RZ, -R2 ;  /* 0x000000ffff02a224 */ /* 0x000fe200078e0a02 */
[C---:B------:R-:W-:Y:S01]  /*5c10*/  ISETP.GT.U32.AND P2, PT, R15.reuse, R4, PT ;  /* 0x000000040f00720c */ /* 0x040fe20003f44070 */
[----:B------:R-:W-:Y:S01]  /*5c20*/  IMAD R6, R15, R14, R9 ;  /* 0x0000000e0f067224 */ /* 0x000fe200078e0209 */
[----:B------:R-:W-:Y:S01]  /*5c30*/  LOP3.LUT R9, R17, 0x3c, RZ, 0xfc, !PT ;  /* 0x0000003c11097812 */ /* 0x000fe200078efcff */
[--C-:B------:R-:W-:Y:S01]  /*5c40*/  @!P1 IMAD.IADD R0, R0, 0x1, -R15.reuse ;  /* 0x0000000100009824 */ /* 0x100fe200078e0a0f */
[----:B------:R0:W-:Y:S01]  /*5c50*/  STL [R1+0x19c], R2 ;  /* 0x00019c0201007387 */ /* 0x0001e20000100800 */
[----:B------:R-:W-:Y:S01]  /*5c60*/  @!P4 IMAD.IADD R10, R10, 0x1, -R15 ;  /* 0x000000010a0ac824 */ /* 0x000fe200078e0a0f */
[----:B------:R-:W-:Y:S01]  /*5c70*/  IABS R20, R9 ;  /* 0x0000000900147213 */ /* 0x000fe20000000000 */
[----:B------:R-:W-:Y:S01]  /*5c80*/  IMAD.HI.U32 R14, R19, R12, RZ ;  /* 0x0000000c130e7227 */ /* 0x000fe200078e00ff */
[C---:B------:R-:W-:Y:S02]  /*5c90*/  ISETP.GT.U32.AND P1, PT, R15.reuse, R0, PT ;  /* 0x000000000f00720c */ /* 0x040fe40003f24070 */
[----:B------:R-:W-:Y:S01]  /*5ca0*/  ISETP.GT.U32.AND P4, PT, R15, R10, PT ;  /* 0x0000000a0f00720c */ /* 0x000fe20003f84070 */
[----:B------:R-:W-:-:S02]  /*5cb0*/  IMAD.MOV R14, RZ, RZ, -R14 ;  /* 0x000000ffff0e7224 */ /* 0x000fc400078e0a0e */
[--C-:B------:R-:W-:Y:S01]  /*5cc0*/  @!P2 IMAD.IADD R4, R4, 0x1, -R15.reuse ;  /* 0x000000010404a824 */ /* 0x100fe200078e0a0f */
[----:B------:R-:W-:Y:S01]  /*5cd0*/  ISETP.GT.U32.AND P2, PT, R15, R6, PT ;  /* 0x000000060f00720c */ /* 0x000fe20003f44070 */
[----:B------:R-:W-:Y:S01]  /*5ce0*/  @!P5 IMAD.IADD R5, R5, 0x1, -R15 ;  /* 0x000000010505d824 */ /* 0x000fe200078e0a0f */
[----:B------:R-:W-:Y:S01]  /*5cf0*/  ISETP.GT.U32.AND P5, PT, R15, R11, PT ;  /* 0x0000000b0f00720c */ /* 0x000fe20003fa4070 */
[----:B0-----:R-:W-:Y:S01]  /*5d00*/  IMAD.MOV.U32 R2, RZ, RZ, R4 ;  /* 0x000000ffff027224 */ /* 0x001fe200078e0004 */
[----:B------:R-:W-:Y:S01]  /*5d10*/  LOP3.LUT R4, R17, 0x38, RZ, 0xfc, !PT ;  /* 0x0000003811047812 */ /* 0x000fe200078efcff */
[----:B------:R-:W-:Y:S02]  /*5d20*/  IMAD.MOV.U32 R21, RZ, RZ, R5 ;  /* 0x000000ffff157224 */ /* 0x000fe400078e0005 */
[----:B------:R-:W-:Y:S01]  /*5d30*/  @!P1 IMAD.IADD R0, R0, 0x1, -R15 ;  /* 0x0000000100009824 */ /* 0x000fe200078e0a0f */
[----:B------:R-:W-:Y:S01]  /*5d40*/  ISETP.GE.AND P1, PT, R8, RZ, PT ;  /* 0x000000ff0800720c */ /* 0x000fe20003f26270 */
[----:B------:R-:W-:Y:S01]  /*5d50*/  IMAD R8, R15, R14, R12 ;  /* 0x0000000e0f087224 */ /* 0x000fe200078e020c */
[----:B------:R-:W-:Y:S01]  /*5d60*/  LOP3.LUT R12, R17, 0x3a, RZ, 0xfc, !PT ;  /* 0x0000003a110c7812 */ /* 0x000fe200078efcff */
[----:B------:R-:W-:-:S02]  /*5d70*/  @!P3 IMAD.MOV R2, RZ, RZ, -R2 ;  /* 0x000000ffff02b224 */ /* 0x000fc400078e0a02 */
[----:B------:R-:W-:Y:S01]  /*5d80*/  @!P2 IMAD.IADD R6, R6, 0x1, -R15 ;  /* 0x000000010606a824 */ /* 0x000fe200078e0a0f */
[----:B------:R-:W-:Y:S01]  /*5d90*/  ISETP.GE.AND P2, PT, R18, RZ, PT ;  /* 0x000000ff1200720c */ /* 0x000fe20003f46270 */
[----:B------:R-:W-:-:S03]  /*5da0*/  IMAD.HI.U32 R5, R19, R20, RZ ;  /* 0x0000001413057227 */ /* 0x000fc600078e00ff */
[C---:B------:R-:W-:Y:S01]  /*5db0*/  ISETP.GT.U32.AND P3, PT, R15.reuse, R6, PT ;  /* 0x000000060f00720c */ /* 0x040fe20003f64070 */
[----:B------:R-:W-:Y:S01]  /*5dc0*/  @!P4 IMAD.IADD R10, R10, 0x1, -R15 ;  /* 0x000000010a0ac824 */ /* 0x000fe200078e0a0f */
[----:B------:R-:W-:Y:S01]  /*5dd0*/  ISETP.GT.U32.AND P4, PT, R15, R8, PT ;  /* 0x000000080f00720c */ /* 0x000fe20003f84070 */
[----:B------:R-:W-:Y:S02]  /*5de0*/  IMAD.MOV R5, RZ, RZ, -R5 ;  /* 0x000000ffff057224 */ /* 0x000fe400078e0a05 */
[----:B------:R-:W-:-:S04]  /*5df0*/  IMAD.HI.U32 R14, R19, R16, RZ ;  /* 0x00000010130e7227 */ /* 0x000fc800078e00ff */
[----:B------:R-:W-:Y:S01]  /*5e00*/  IMAD R20, R15, R5, R20 ;  /* 0x000000050f147224 */ /* 0x000fe200078e0214 */
[----:B------:R-:W-:Y:S01]  /*5e10*/  LOP3.LUT R5, R17, 0x34, RZ, 0xfc, !PT ;  /* 0x0000003411057812 */ /* 0x000fe200078efcff */
[--C-:B------:R-:W-:Y:S01]  /*5e20*/  @!P5 IMAD.IADD R11, R11, 0x1, -R15.reuse ;  /* 0x000000010b0bd824 */ /* 0x100fe200078e0a0f */
[----:B------:R-:W-:Y:S01]  /*5e30*/  ISETP.GE.AND P5, PT, R3, RZ, PT ;  /* 0x000000ff0300720c */ /* 0x000fe20003fa6270 */
[--C-:B------:R-:W-:Y:S01]  /*5e40*/  @!P3 IMAD.IADD R6, R6, 0x1, -R15.reuse ;  /* 0x000000010606b824 */ /* 0x100fe200078e0a0f */
[C---:B------:R-:W-:Y:S01]  /*5e50*/  ISETP.GT.U32.AND P3, PT, R15.reuse, R20, PT ;  /* 0x000000140f00720c */ /* 0x040fe20003f64070 */
[----:B------:R-:W-:Y:S01]  /*5e60*/  IMAD.MOV R3, RZ, RZ, -R14 ;  /* 0x000000ffff037224 */ /* 0x000fe200078e0a0e */
[----:B------:R-:W-:Y:S01]  /*5e70*/  IABS R14, R12 ;  /* 0x0000000c000e7213 */ /* 0x000fe20000000000 */
[----:B------:R-:W-:Y:S01]  /*5e80*/  @!P4 IMAD.IADD R8, R8, 0x1, -R15 ;  /* 0x000000010808c824 */ /* 0x000fe200078e0a0f */
[----:B------:R-:W-:Y:S01]  /*5e90*/  ISETP.GT.U32.AND P4, PT, R15, R11, PT ;  /* 0x0000000b0f00720c */ /* 0x000fe20003f84070 */
[----:B------:R-:W-:-:S02]  /*5ea0*/  @!P6 IMAD.MOV R21, RZ, RZ, -R21 ;  /* 0x000000ffff15e224 */ /* 0x000fc400078e0a15 */
[C---:B------:R-:W-:Y:S01]  /*5eb0*/  IMAD R3, R15.reuse, R3, R16 ;  /* 0x000000030f037224 */ /* 0x040fe200078e0210 */
[C---:B------:R-:W-:Y:S01]  /*5ec0*/  ISETP.GT.U32.AND P6, PT, R15.reuse, R8, PT ;  /* 0x000000080f00720c */ /* 0x040fe20003fc4070 */
[----:B------:R-:W-:Y:S01]  /*5ed0*/  @!P0 IMAD.MOV R0, RZ, RZ, -R0 ;  /* 0x000000ffff008224 */ /* 0x000fe200078e0a00 */
[----:B------:R-:W-:Y:S01]  /*5ee0*/  STL [R1+0x17c], R21 ;  /* 0x00017c1501007387 */ /* 0x000fe20000100800 */
[----:B------:R-:W-:Y:S01]  /*5ef0*/  @!P2 IMAD.MOV R6, RZ, RZ, -R6 ;  /* 0x000000ffff06a224 */ /* 0x000fe200078e0a06 */
[----:B------:R-:W-:Y:S01]  /*5f00*/  ISETP.GT.U32.AND P0, PT, R15, R3, PT ;  /* 0x000000030f00720c */ /* 0x000fe20003f04070 */
[--C-:B------:R-:W-:Y:S01]  /*5f10*/  @!P3 IMAD.IADD R20, R20, 0x1, -R15.reuse ;  /* 0x000000011414b824 */ /* 0x100fe200078e0a0f */
[----:B------:R0:W-:Y:S01]  /*5f20*/  STL [R1+0x16c], R2 ;  /* 0x00016c0201007387 */ /* 0x0001e20000100800 */
[----:B------:R-:W-:Y:S02]  /*5f30*/  ISETP.GE.AND P3, PT, R4, RZ, PT ;  /* 0x000000ff0400720c */ /* 0x000fe40003f66270 */
[----:B------:R-:W-:Y:S01]  /*5f40*/  @!P4 IMAD.IADD R11, R11, 0x1, -R15 ;  /* 0x000000010b0bc824 */ /* 0x000fe200078e0a0f */
[----:B------:R1:W-:Y:S01]  /*5f50*/  STL [R1+0x164], R0 ;  /* 0x0001640001007387 */ /* 0x0003e20000100800 */
[----:B------:R-:W-:-:S02]  /*5f60*/  ISETP.GT.U32.AND P2, PT, R15, R20, PT ;  /* 0x000000140f00720c */ /* 0x000fc40003f44070 */
[--C-:B------:R-:W-:Y:S01]  /*5f70*/  @!P6 IMAD.IADD R8, R8, 0x1, -R15.reuse ;  /* 0x000000010808e824 */ /* 0x100fe200078e0a0f */
[----:B------:R-:W-:Y:S01]  /*5f80*/  IABS R4, R4 ;  /* 0x0000000400047213 */ /* 0x000fe20000000000 */
[----:B0-----:R-:W-:Y:S01]  /*5f90*/  IMAD.MOV.U32 R2, RZ, RZ, R10 ;  /* 0x000000ffff027224 */ /* 0x001fe200078e000a */
[----:B------:R-:W-:Y:S01]  /*5fa0*/  ISETP.GE.AND P4, PT, R7, RZ, PT ;  /* 0x000000ff0700720c */ /* 0x000fe20003f86270 */
[--C-:B------:R-:W-:Y:S01]  /*5fb0*/  @!P0 IMAD.IADD R3, R3, 0x1, -R15.reuse ;  /* 0x0000000103038824 */ /* 0x100fe200078e0a0f */
[----:B------:R-:W-:Y:S01]  /*5fc0*/  ISETP.GE.AND P6, PT, R9, RZ, PT ;  /* 0x000000ff0900720c */ /* 0x000fe20003fc6270 */
[----:B------:R-:W-:Y:S01]  /*5fd0*/  @!P1 IMAD.MOV R2, RZ, RZ, -R2 ;  /* 0x000000ffff029224 */ /* 0x000fe200078e0a02 */
[----:B------:R-:W-:Y:S01]  /*5fe0*/  ISETP.GE.AND P1, PT, R13, RZ, PT ;  /* 0x000000ff0d00720c */ /* 0x000fe20003f26270 */
[----:B-1----:R-:W-:Y:S01]  /*5ff0*/  IMAD.HI.U32 R0, R19, R14, RZ ;  /* 0x0000000e13007227 */ /* 0x002fe200078e00ff */
[----:B------:R-:W-:Y:S02]  /*6000*/  ISETP.GT.U32.AND P0, PT, R15, R3, PT ;  /* 0x000000030f00720c */ /* 0x000fe40003f04070 */
[----:B------:R0:W-:Y:S01]  /*6010*/  STL [R1+0x160], R2 ;  /* 0x0001600201007387 */ /* 0x0001e20000100800 */
[----:B------:R-:W-:Y:S01]  /*6020*/  IMAD.MOV R0, RZ, RZ, -R0 ;  /* 0x000000ffff007224 */ /* 0x000fe200078e0a00 */
[C---:B------:R-:W-:Y:S01]  /*6030*/  LOP3.LUT R9, R17.reuse, 0x32, RZ, 0xfc, !PT ;  /* 0x0000003211097812 */ /* 0x040fe200078efcff */
[----:B------:R-:W-:Y:S01]  /*6040*/  @!P2 IMAD.IADD R20, R20, 0x1, -R15 ;  /* 0x000000011414a824 */ /* 0x000fe200078e0a0f */
[----:B------:R-:W-:Y:S01]  /*6050*/  LOP3.LUT R13, R17, 0x2e, RZ, 0xfc, !PT ;  /* 0x0000002e110d7812 */ /* 0x000fe200078efcff */
[----:B------:R-:W-:Y:S01]  /*6060*/  IMAD R14, R15, R0, R14 ;  /* 0x000000000f0e7224 */ /* 0x000fe200078e020e */
[----:B------:R-:W-:-:S02]  /*6070*/  LOP3.LUT R0, R17, 0x36, RZ, 0xfc, !PT ;  /* 0x0000003611007812 */ /* 0x000fc400078efcff */
[----:B------:R-:W-:Y:S01]  /*6080*/  IABS R7, R9 ;  /* 0x0000000900077213 */ /* 0x000fe20000000000 */
[----:B0-----:R-:W-:Y:S01]  /*6090*/  IMAD.MOV.U32 R2, RZ, RZ, R11 ;  /* 0x000000ffff027224 */ /* 0x001fe200078e000b */
[----:B------:R-:W-:Y:S01]  /*60a0*/  ISETP.GT.U32.AND P2, PT, R15, R14, PT ;  /* 0x0000000e0f00720c */ /* 0x000fe20003f44070 */
[----:B------:R-:W-:Y:S01]  /*60b0*/  @!P0 IMAD.IADD R3, R3, 0x1, -R15 ;  /* 0x0000000103038824 */ /* 0x000fe200078e0a0f */
[----:B------:R-:W-:Y:S01]  /*60c0*/  ISETP.GE.AND P0, PT, R5, RZ, PT ;  /* 0x000000ff0500720c */ /* 0x000fe20003f06270 */
[----:B------:R-:W-:Y:S01]  /*60d0*/  @!P5 IMAD.MOV R2, RZ, RZ, -R2 ;  /* 0x000000ffff02d224 */ /* 0x000fe200078e0a02 */
[----:B------:R-:W-:Y:S02]  /*60e0*/  ISETP.GE.AND P5, PT, R12, RZ, PT ;  /* 0x000000ff0c00720c */ /* 0x000fe40003fa6270 */
[----:B------:R-:W-:Y:S02]  /*60f0*/  IABS R5, R5 ;  /* 0x0000000500057213 */ /* 0x000fe40000000000 */
[----:B------:R0:W-:Y:S01]  /*6100*/  STL [R1+0x124], R2 ;  /* 0x0001240201007387 */ /* 0x0001e20000100800 */
[----:B------:R-:W-:-:S02]  /*6110*/  LOP3.LUT R12, R17, 0x30, RZ, 0xfc, !PT ;  /* 0x00000030110c7812 */ /* 0x000fc400078efcff */
[----:B------:R-:W-:Y:S01]  /*6120*/  IABS R21, R29 ;  /* 0x0000001d00157213 */ /* 0x000fe20000000000 */
[----:B------:R1:W-:Y:S01]  /*6130*/  STL [R1+0x104], R6 ;  /* 0x0001040601007387 */ /* 0x0003e20000100800 */
[----:B------:R-:W-:Y:S02]  /*6140*/  @!P2 IMAD.IADD R14, R14, 0x1, -R15 ;  /* 0x000000010e0ea824 */ /* 0x000fe400078e0a0f */
[----:B0-----:R-:W-:Y:S01]  /*6150*/  IMAD.MOV.U32 R2, RZ, RZ, R8 ;  /* 0x000000ffff027224 */ /* 0x001fe200078e0008 */
[----:B------:R-:W-:-:S03]  /*6160*/  IABS R8, R12 ;  /* 0x0000000c00087213 */ /* 0x000fc60000000000 */
[----:B------:R-:W-:Y:S01]  /*6170*/  @!P1 IMAD.MOV R2, RZ, RZ, -R2 ;  /* 0x000000ffff029224 */ /* 0x000fe200078e0a02 */
[----:B------:R-:W-:Y:S02]  /*6180*/  ISETP.GE.AND P1, PT, R0, RZ, PT ;  /* 0x000000ff0000720c */ /* 0x000fe40003f26270 */
[----:B-1----:R-:W-:Y:S01]  /*6190*/  IABS R6, R0 ;  /* 0x0000000000067213 */ /* 0x002fe20000000000 */
[----:B------:R-:W-:Y:S01]  /*61a0*/  IMAD.MOV.U32 R0, RZ, RZ, R4 ;  /* 0x000000ffff007224 */ /* 0x000fe200078e0004 */
[----:B------:R0:W-:Y:S03]  /*61b0*/  STL [R1+0x4], R2 ;  /* 0x0000040201007387 */ /* 0x0001e60000100800 */
[----:B------:R-:W-:-:S04]  /*61c0*/  IMAD.HI.U32 R11, R19, R0, RZ ;  /* 0x00000000130b7227 */ /* 0x000fc800078e00ff */
[----:B------:R-:W-:Y:S02]  /*61d0*/  IMAD.MOV.U32 R4, RZ, RZ, R6 ;  /* 0x000000ffff047224 */ /* 0x000fe400078e0006 */
[----:B------:R-:W-:Y:S02]  /*61e0*/  IMAD.MOV R11, RZ, RZ, -R11 ;  /* 0x000000ffff0b7224 */ /* 0x000fe400078e0a0b */
[----:B0-----:R-:W-:Y:S02]  /*61f0*/  IMAD.MOV.U32 R2, RZ, RZ, R3 ;  /* 0x000000ffff027224 */ /* 0x001fe400078e0003 */
[----:B------:R-:W-:-:S04]  /*6200*/  IMAD.HI.U32 R10, R19, R4, RZ ;  /* 0x00000004130a7227 */ /* 0x000fc800078e00ff */
[----:B------:R-:W-:Y:S01]  /*6210*/  IMAD R0, R15, R11, R0 ;  /* 0x0000000b0f007224 */ /* 0x000fe200078e0200 */
[----:B------:R-:W-:Y:S01]  /*6220*/  LOP3.LUT R11, R17, 0x2a, RZ, 0xfc, !PT ;  /* 0x0000002a110b7812 */ /* 0x000fe200078efcff */
[----:B------:R-:W-:Y:S01]  /*6230*/  @!P4 IMAD.MOV R2, RZ, RZ, -R2 ;  /* 0x000000ffff02c224 */ /* 0x000fe200078e0a02 */
[C---:B------:R-:W-:Y:S01]  /*6240*/  ISETP.GT.U32.AND P4, PT, R15.reuse, R14, PT ;  /* 0x0000000e0f00720c */ /* 0x040fe20003f84070 */
[----:B------:R-:W-:Y:S01]  /*6250*/  IMAD.MOV R10, RZ, RZ, -R10 ;  /* 0x000000ffff0a7224 */ /* 0x000fe200078e0a0a */
[----:B------:R-:W-:Y:S01]  /*6260*/  ISETP.GT.U32.AND P2, PT, R15, R0, PT ;  /* 0x000000000f00720c */ /* 0x000fe20003f44070 */
[----:B------:R-:W-:Y:S01]  /*6270*/  IMAD.HI.U32 R6, R19, R5, RZ ;  /* 0x0000000513067227 */ /* 0x000fe200078e00ff */
[----:B------:R0:W-:Y:S03]  /*6280*/  STL [R1], R2 ;  /* 0x0000000201007387 */ /* 0x0001e60000100800 */
[----:B------:R-:W-:-:S02]  /*6290*/  IMAD R4, R15, R10, R4 ;  /* 0x0000000a0f047224 */ /* 0x000fc400078e0204 */
[----:B------:R-:W-:-:S04]  /*62a0*/  IMAD.HI.U32 R10, R19, R7, RZ ;  /* 0x00000007130a7227 */ /* 0x000fc800078e00ff */
[----:B------:R-:W-:Y:S02]  /*62b0*/  IMAD.MOV R10, RZ, RZ, -R10 ;  /* 0x000000ffff0a7224 */ /* 0x000fe400078e0a0a */
[----:B0-----:R-:W-:Y:S02]  /*62c0*/  IMAD.MOV.U32 R2, RZ, RZ, R20 ;  /* 0x000000ffff027224 */ /* 0x001fe400078e0014 */
[----:B------:R-:W-:Y:S02]  /*62d0*/  @!P4 IMAD.IADD R14, R14, 0x1, -R15 ;  /* 0x000000010e0ec824 */ /* 0x000fe400078e0a0f */
[----:B------:R-:W-:Y:S01]  /*62e0*/  @!P6 IMAD.MOV R2, RZ, RZ, -R2 ;  /* 0x000000ffff02e224 */ /* 0x000fe200078e0a02 */
[C---:B------:R-:W-:Y:S01]  /*62f0*/  ISETP.GT.U32.AND P6, PT, R15.reuse, R4, PT ;  /* 0x000000040f00720c */ /* 0x040fe20003fc4070 */
[----:B------:R-:W-:Y:S01]  /*6300*/  IMAD R7, R15, R10, R7 ;  /* 0x0000000a0f077224 */ /* 0x000fe200078e0207 */
[----:B------:R-:W-:Y:S01]  /*6310*/  LOP3.LUT R10, R17, 0x2c, RZ, 0xfc, !PT ;  /* 0x0000002c110a7812 */ /* 0x000fe200078efcff */
[----:B------:R-:W-:Y:S01]  /*6320*/  @!P2 IMAD.IADD R0, R0, 0x1, -R15 ;  /* 0x000000010000a824 */ /* 0x000fe200078e0a0f */
[----:B------:R-:W-:Y:S01]  /*6330*/  STL [R1+0x100], R2 ;  /* 0x0001000201007387 */ /* 0x000fe20000100800 */
[----:B------:R-:W-:Y:S01]  /*6340*/  IMAD.MOV.U32 R28, RZ, RZ, R14 ;  /* 0x000000ffff1c7224 */ /* 0x000fe200078e000e */
[----:B------:R-:W-:Y:S01]  /*6350*/  IABS R16, R10 ;  /* 0x0000000a00107213 */ /* 0x000fe20000000000 */
[----:B------:R-:W-:Y:S01]  /*6360*/  IMAD.MOV R6, RZ, RZ, -R6 ;  /* 0x000000ffff067224 */ /* 0x000fe200078e0a06 */
[C---:B------:R-:W-:Y:S01]  /*6370*/  ISETP.GT.U32.AND P2, PT, R15.reuse, R0, PT ;  /* 0x000000000f00720c */ /* 0x040fe20003f44070 */
[----:B------:R-:W-:Y:S01]  /*6380*/  @!P5 IMAD.MOV R28, RZ, RZ, -R28 ;  /* 0x000000ffff1cd224 */ /* 0x000fe200078e0a1c */
[C---:B------:R-:W-:Y:S01]  /*6390*/  ISETP.GT.U32.AND P5, PT, R15.reuse, R7, PT ;  /* 0x000000070f00720c */ /* 0x040fe20003fa4070 */
[----:B------:R-:W-:Y:S01]  /*63a0*/  IMAD R5, R15, R6, R5 ;  /* 0x000000060f057224 */ /* 0x000fe200078e0205 */
[----:B------:R-:W-:Y:S01]  /*63b0*/  IABS R6, R13 ;  /* 0x0000000d00067213 */ /* 0x000fe20000000000 */
[----:B------:R-:W-:Y:S01]  /*63c0*/  @!P6 IMAD.IADD R4, R4, 0x1, -R15 ;  /* 0x000000010404e824 */ /* 0x000fe200078e0a0f */
[----:B------:R0:W-:Y:S01]  /*63d0*/  STL [R1+0xde0], R28 ;  /* 0x000de01c01007387 */ /* 0x0001e20000100800 */
[----:B------:R-:W-:Y:S01]  /*63e0*/  IMAD.HI.U32 R3, R19, R8, RZ ;  /* 0x0000000813037227 */ /* 0x000fe200078e00ff */
[----:B------:R-:W-:-:S02]  /*63f0*/  ISETP.GT.U32.AND P4, PT, R15, R5, PT ;  /* 0x000000050f00720c */ /* 0x000fc40003f84070 */
[----:B------:R-:W-:Y:S01]  /*6400*/  ISETP.GT.U32.AND P6, PT, R15, R4, PT ;  /* 0x000000040f00720c */ /* 0x000fe20003fc4070 */
[----:B------:R-:W-:Y:S02]  /*6410*/  IMAD.MOV R3, RZ, RZ, -R3 ;  /* 0x000000ffff037224 */ /* 0x000fe400078e0a03 */
[----:B------:R-:W-:Y:S01]  /*6420*/  IMAD.HI.U32 R18, R19, R6, RZ ;  /* 0x0000000613127227 */ /* 0x000fe200078e00ff */
[----:B0-----:R-:W-:-:S03]  /*6430*/  LOP3.LUT R28, R17, 0x10, RZ, 0xfc, !PT ;  /* 0x00000010111c7812 */ /* 0x001fc600078efcff */
[C---:B------:R-:W-:Y:S01]  /*6440*/  IMAD R8, R15.reuse, R3, R8 ;  /* 0x000000030f087224 */ /* 0x040fe200078e0208 */
[----:B------:R-:W-:Y:S01]  /*6450*/  IABS R3, R11 ;  /* 0x0000000b00037213 */ /* 0x000fe20000000000 */
[----:B------:R-:W-:Y:S02]  /*6460*/  IMAD.MOV R18, RZ, RZ, -R18 ;  /* 0x000000ffff127224 */ /* 0x000fe400078e0a12 */
[--C-:B------:R-:W-:Y:S01]  /*6470*/  @!P2 IMAD.IADD R0, R0, 0x1, -R15.reuse ;  /* 0x000000010000a824 */ /* 0x100fe200078e0a0f */
[----:B------:R-:W-:Y:S01]  /*6480*/  ISETP.GT.U32.AND P2, PT, R15, R8, PT ;  /* 0x000000080f00720c */ /* 0x000fe20003f44070 */
[----:B------:R-:W-:Y:S01]  /*6490*/  @!P5 IMAD.IADD R7, R7, 0x1, -R15 ;  /* 0x000000010707d824 */ /* 0x000fe200078e0a0f */
[----:B------:R-:W-:Y:S01]  /*64a0*/  ISETP.GE.AND P5, PT, R9, RZ, PT ;  /* 0x000000ff0900720c */ /* 0x000fe20003fa6270 */
[----:B------:R-:W-:Y:S02]  /*64b0*/  IMAD.MOV.U32 R14, RZ, RZ, R16 ;  /* 0x000000ffff0e7224 */ /* 0x000fe400078e0010 */
[----:B------:R-:W-:-:S02]  /*64c0*/  IMAD R6, R15, R18, R6 ;  /* 0x000000120f067224 */ /* 0x000fc400078e0206 */
[----:B------:R-:W-:Y:S01]  /*64d0*/  @!P3 IMAD.MOV R0, RZ, RZ, -R0 ;  /* 0x000000ffff00b224 */ /* 0x000fe200078e0a00 */
[----:B------:R-:W-:Y:S01]  /*64e0*/  ISETP.GT.U32.AND P3, PT, R15, R7, PT ;  /* 0x000000070f00720c */ /* 0x000fe20003f64070 */
[----:B------:R-:W-:-:S03]  /*64f0*/  IMAD.HI.U32 R16, R19, R14, RZ ;  /* 0x0000000e13107227 */ /* 0x000fc600078e00ff */
[----:B------:R0:W-:Y:S01]  /*6500*/  STL [R1+0xde4], R0 ;  /* 0x000de40001007387 */ /* 0x0001e20000100800 */
[----:B------:R-:W-:Y:S01]  /*6510*/  @!P6 IMAD.IADD R4, R4, 0x1, -R15 ;  /* 0x000000010404e824 */ /* 0x000fe200078e0a0f */
[----:B------:R-:W-:Y:S01]  /*6520*/  ISETP.GT.U32.AND P6, PT, R15, R6, PT ;  /* 0x000000060f00720c */ /* 0x000fe20003fc4070 */
[----:B------:R-:W-:-:S04]  /*6530*/  IMAD.HI.U32 R18, R19, R3, RZ ;  /* 0x0000000313127227 */ /* 0x000fc800078e00ff */
[----:B------:R-:W-:Y:S02]  /*6540*/  IMAD.MOV R16, RZ, RZ, -R16 ;  /* 0x000000ffff107224 */ /* 0x000fe400078e0a10 */
[----:B------:R-:W-:Y:S02]  /*6550*/  IMAD.MOV R18, RZ, RZ, -R18 ;  /* 0x000000ffff127224 */ /* 0x000fe400078e0a12 */
[----:B------:R-:W-:Y:S02]  /*6560*/  IMAD R9, R15, R16, R14 ;  /* 0x000000100f097224 */ /* 0x000fe400078e020e */
[--C-:B------:R-:W-:Y:S02]  /*6570*/  @!P4 IMAD.IADD R5, R5, 0x1, -R15.reuse ;  /* 0x000000010505c824 */ /* 0x100fe400078e0a0f */
[----:B------:R-:W-:Y:S01]  /*6580*/  @!P2 IMAD.IADD R8, R8, 0x1, -R15 ;  /* 0x000000010808a824 */ /* 0x000fe200078e0a0f */
[----:B------:R-:W-:Y:S01]  /*6590*/  ISETP.GE.AND P2, PT, R13, RZ, PT ;  /* 0x000000ff0d00720c */ /* 0x000fe20003f46270 */
[C---:B------:R-:W-:Y:S01]  /*65a0*/  IMAD R3, R15.reuse, R18, R3 ;  /* 0x000000120f037224 */ /* 0x040fe200078e0203 */
[----:B------:R-:W-:Y:S01]  /*65b0*/  ISETP.GT.U32.AND P4, PT, R15, R5, PT ;  /* 0x000000050f00720c */ /* 0x000fe20003f84070 */
[--C-:B------:R-:W-:Y:S01]  /*65c0*/  @!P3 IMAD.IADD R7, R7, 0x1, -R15.reuse ;  /* 0x000000010707b824 */ /* 0x100fe200078e0a0f */
[C---:B------:R-:W-:Y:S01]  /*65d0*/  ISETP.GT.U32.AND P3, PT, R15.reuse, R9, PT ;  /* 0x000000090f00720c */ /* 0x040fe20003f64070 */
[----:B------:R-:W-:Y:S01]  /*65e0*/  @!P6 IMAD.IADD R6, R6, 0x1, -R15 ;  /* 0x000000010606e824 */ /* 0x000fe200078e0a0f */
[C---:B------:R-:W-:Y:S01]  /*65f0*/  ISETP.GT.U32.AND P6, PT, R15.reuse, R8, PT ;  /* 0x000000080f00720c */ /* 0x040fe20003fc4070 */
[----:B------:R-:W-:Y:S01]  /*6600*/  @!P5 IMAD.MOV R7, RZ, RZ, -R7 ;  /* 0x000000ffff07d224 */ /* 0x000fe200078e0a07 */
[----:B------:R-:W-:Y:S01]  /*6610*/  ISETP.GT.U32.AND P5, PT, R15, R3, PT ;  /* 0x000000030f00720c */ /* 0x000fe20003fa4070 */
[----:B------:R-:W-:Y:S01]  /*6620*/  @!P1 IMAD.MOV R4, RZ, RZ, -R4 ;  /* 0x000000ffff049224 */ /* 0x000fe200078e0a04 */
[----:B------:R-:W-:-:S02]  /*6630*/  LOP3.LUT R13, R17, 0x28, RZ, 0xfc, !PT ;  /* 0x00000028110d7812 */ /* 0x000fc400078efcff */
[----:B------:R-:W-:Y:S02]  /*6640*/  ISETP.GT.U32.AND P1, PT, R15, R6, PT ;  /* 0x000000060f00720c */ /* 0x000fe40003f24070 */
[----:B------:R-:W-:Y:S01]  /*6650*/  IABS R14, R13 ;  /* 0x0000000d000e7213 */ /* 0x000fe20000000000 */
[--C-:B------:R-:W-:Y:S01]  /*6660*/  @!P4 IMAD.IADD R5, R5, 0x1, -R15.reuse ;  /* 0x000000010505c824 */ /* 0x100fe200078e0a0f */
[----:B------:R-:W-:Y:S01]  /*6670*/  ISETP.GE.AND P4, PT, R12, RZ, PT ;  /* 0x000000ff0c00720c */ /* 0x000fe20003f86270 */
[--C-:B------:R-:W-:Y:S01]  /*6680*/  @!P3 IMAD.IADD R9, R9, 0x1, -R15.reuse ;  /* 0x000000010909b824 */ /* 0x100fe200078e0a0f */
[----:B------:R-:W-:Y:S01]  /*6690*/  LOP3.LUT R12, R17, 0x26, RZ, 0xfc, !PT ;  /* 0x00000026110c7812 */ /* 0x000fe200078efcff */
[--C-:B------:R-:W-:Y:S01]  /*66a0*/  @!P6 IMAD.IADD R8, R8, 0x1, -R15.reuse ;  /* 0x000000010808e824 */ /* 0x100fe200078e0a0f */
[----:B------:R-:W-:Y:S01]  /*66b0*/  ISETP.GE.AND P6, PT, R11, RZ, PT ;  /* 0x000000ff0b00720c */ /* 0x000fe20003fc6270 */
[----:B------:R-:W-:Y:S01]  /*66c0*/  @!P5 IMAD.IADD R3, R3, 0x1, -R15 ;  /* 0x000000010303d824 */ /* 0x000fe200078e0a0f */
[----:B------:R-:W-:Y:S01]  /*66d0*/  ISETP.GT.U32.AND P5, PT, R15, R9, PT ;  /* 0x000000090f00720c */ /* 0x000fe20003fa4070 */
[----:B------:R-:W-:Y:S01]  /*66e0*/  IMAD.HI.U32 R11, R19, R14, RZ ;  /* 0x0000000e130b7227 */ /* 0x000fe200078e00ff */
[----:B------:R-:W-:Y:S01]  /*66f0*/  ISETP.GE.AND P3, PT, R12, RZ, PT ;  /* 0x000000ff0c00720c */ /* 0x000fe20003f66270 */
[----:B------:R-:W-:Y:S02]  /*6700*/  STL [R1+0xde8], R4 ;  /* 0x000de80401007387 */ /* 0x000fe40000100800 */
[----:B------:R-:W-:-:S02]  /*6710*/  IMAD.MOV R11, RZ, RZ, -R11 ;  /* 0x000000ffff0b7224 */ /* 0x000fc400078e0a0b */
[----:B------:R-:W-:Y:S02]  /*6720*/  IMAD.MOV.U32 R2, RZ, RZ, R8 ;  /* 0x000000ffff027224 */ /* 0x000fe400078e0008 */
[----:B------:R-:W-:Y:S01]  /*6730*/  IMAD R8, R15, R11, R14 ;  /* 0x0000000b0f087224 */ /* 0x000fe200078e020e */
[----:B------:R-:W-:Y:S01]  /*6740*/  LOP3.LUT R14, R17, 0x22, RZ, 0xfc, !PT ;  /* 0x00000022110e7812 */ /* 0x000fe200078efcff */
[----:B------:R-:W-:Y:S01]  /*6750*/  @!P4 IMAD.MOV R2, RZ, RZ, -R2 ;  /* 0x000000ffff02c224 */ /* 0x000fe200078e0a02 */
[----:B------:R-:W-:Y:S01]  /*6760*/  ISETP.GT.U32.AND P4, PT, R15, R3, PT ;  /* 0x000000030f00720c */ /* 0x000fe20003f84070 */
[----:B------:R-:W-:Y:S01]  /*6770*/  @!P0 IMAD.MOV R5, RZ, RZ, -R5 ;  /* 0x000000ffff058224 */ /* 0x000fe200078e0a05 */
[----:B------:R-:W-:Y:S01]  /*6780*/  ISETP.GE.AND P0, PT, R10, RZ, PT ;  /* 0x000000ff0a00720c */ /* 0x000fe20003f06270 */
[--C-:B------:R-:W-:Y:S01]  /*6790*/  @!P5 IMAD.IADD R9, R9, 0x1, -R15.reuse ;  /* 0x000000010909d824 */ /* 0x100fe200078e0a0f */
[----:B------:R-:W-:Y:S01]  /*67a0*/  ISETP.GT.U32.AND P5, PT, R15, R8, PT ;  /* 0x000000080f00720c */ /* 0x000fe20003fa4070 */
[----:B------:R-:W-:Y:S01]  /*67b0*/  @!P1 IMAD.IADD R6, R6, 0x1, -R15 ;  /* 0x0000000106069824 */ /* 0x000fe200078e0a0f */
[----:B------:R-:W-:Y:S01]  /*67c0*/  IABS R10, R12 ;  /* 0x0000000c000a7213 */ /* 0x000fe20000000000 */
[----:B------:R-:W-:Y:S01]  /*67d0*/  STL [R1+0xdec], R5 ;  /* 0x000dec0501007387 */ /* 0x000fe20000100800 */
[----:B------:R-:W-:Y:S01]  /*67e0*/  ISETP.GE.AND P1, PT, R13, RZ, PT ;  /* 0x000000ff0d00720c */ /* 0x000fe20003f26270 */
[----:B------:R-:W-:Y:S01]  /*67f0*/  IMAD.MOV.U32 R20, RZ, RZ, R6 ;  /* 0x000000ffff147224 */ /* 0x000fe200078e0006 */
[----:B------:R-:W-:Y:S01]  /*6800*/  LOP3.LUT R12, R17, 0x24, RZ, 0xfc, !PT ;  /* 0x00000024110c7812 */ /* 0x000fe200078efcff */
[----:B------:R-:W-:Y:S01]  /*6810*/  IMAD.HI.U32 R13, R19, R10, RZ ;  /* 0x0000000a130d7227 */ /* 0x000fe200078e00ff */
[----:B------:R-:W-:Y:S01]  /*6820*/  STL [R1+0xdf0], R7 ;  /* 0x000df00701007387 */ /* 0x000fe20000100800 */
[----:B------:R-:W-:-:S02]  /*6830*/  LOP3.LUT R6, R17, 0x20, RZ, 0xfc, !PT ;  /* 0x0000002011067812 */ /* 0x000fc400078efcff */
[----:B------:R-:W-:Y:S01]  /*6840*/  IMAD.MOV R13, RZ, RZ, -R13 ;  /* 0x000000ffff0d7224 */ /* 0x000fe200078e0a0d */
[----:B------:R1:W-:Y:S01]  /*6850*/  STL [R1+0xdf4], R2 ;  /* 0x000df40201007387 */ /* 0x0003e20000100800 */
[--C-:B------:R-:W-:Y:S01]  /*6860*/  @!P4 IMAD.IADD R3, R3, 0x1, -R15.reuse ;  /* 0x000000010303c824 */ /* 0x100fe200078e0a0f */
[----:B------:R-:W-:Y:S01]  /*6870*/  ISETP.GE.AND P4, PT, R14, RZ, PT ;  /* 0x000000ff0e00720c */ /* 0x000fe20003f86270 */
[----:B------:R-:W-:Y:S01]  /*6880*/  @!P2 IMAD.MOV R20, RZ, RZ, -R20 ;  /* 0x000000ffff14a224 */ /* 0x000fe200078e0a14 */
[----:B------:R-:W-:Y:S01]  /*6890*/  ISETP.GE.AND P2, PT, R12, RZ, PT ;  /* 0x000000ff0c00720c */ /* 0x000fe20003f46270 */
[----:B------:R-:W-:Y:S01]  /*68a0*/  @!P5 IMAD.IADD R8, R8, 0x1, -R15 ;  /* 0x000000010808d824 */ /* 0x000fe200078e0a0f */
[----:B------:R-:W-:Y:S01]  /*68b0*/  IABS R12, R12 ;  /* 0x0000000c000c7213 */ /* 0x000fe20000000000 */
[C---:B------:R-:W-:Y:S01]  /*68c0*/  IMAD R11, R15.reuse, R13, R10 ;  /* 0x0000000d0f0b7224 */ /* 0x040fe200078e020a */
[----:B------:R-:W-:Y:S01]  /*68d0*/  IABS R14, R14 ;  /* 0x0000000e000e7213 */ /* 0x000fe20000000000 */
[----:B0-----:R-:W-:Y:S01]  /*68e0*/  IMAD.MOV.U32 R0, RZ, RZ, R3 ;  /* 0x000000ffff007224 */ /* 0x001fe200078e0003 */
[----:B------:R-:W-:Y:S01]  /*68f0*/  ISETP.GT.U32.AND P5, PT, R15, R8, PT ;  /* 0x000000080f00720c */ /* 0x000fe20003fa4070 */
[----:B-1----:R-:W-:Y:S01]  /*6900*/  IMAD.MOV.U32 R2, RZ, RZ, R9 ;  /* 0x000000ffff027224 */ /* 0x002fe200078e0009 */
[----:B------:R-:W-:Y:S01]  /*6910*/  LOP3.LUT R10, R17, 0x1e, RZ, 0xfc, !PT ;  /* 0x0000001e110a7812 */ /* 0x000fe200078efcff */
[----:B------:R-:W-:Y:S01]  /*6920*/  @!P6 IMAD.MOV R0, RZ, RZ, -R0 ;  /* 0x000000ffff00e224 */ /* 0x000fe200078e0a00 */
[----:B------:R-:W-:Y:S01]  /*6930*/  ISETP.GT.U32.AND P6, PT, R15, R11, PT ;  /* 0x0000000b0f00720c */ /* 0x000fe20003fc4070 */
[----:B------:R-:W-:Y:S01]  /*6940*/  IMAD.HI.U32 R9, R19, R12, RZ ;  /* 0x0000000c13097227 */ /* 0x000fe200078e00ff */
[----:B------:R0:W-:Y:S01]  /*6950*/  STL [R1+0x28], R20 ;  /* 0x0000281401007387 */ /* 0x0001e20000100800 */
[----:B------:R-:W-:-:S02]  /*6960*/  IABS R18, R10 ;  /* 0x0000000a00127213 */ /* 0x000fc40000000000 */
[----:B------:R-:W-:Y:S01]  /*6970*/  IMAD.MOV R9, RZ, RZ, -R9 ;  /* 0x000000ffff097224 */ /* 0x000fe200078e0a09 */
[----:B------:R-:W-:Y:S01]  /*6980*/  LOP3.LUT R4, R17, 0x18, RZ, 0xfc, !PT ;  /* 0x0000001811047812 */ /* 0x000fe200078efcff */
[----:B------:R-:W-:Y:S01]  /*6990*/  @!P0 IMAD.MOV R2, RZ, RZ, -R2 ;  /* 0x000000ffff028224 */ /* 0x000fe200078e0a02 */
[----:B------:R-:W-:Y:S01]  /*69a0*/  ISETP.GE.AND P0, PT, R6, RZ, PT ;  /* 0x000000ff0600720c */ /* 0x000fe20003f06270 */
[----:B------:R-:W-:Y:S01]  /*69b0*/  IMAD R12, R15, R9, R12 ;  /* 0x000000090f0c7224 */ /* 0x000fe200078e020c */
[----:B------:R-:W-:Y:S01]  /*69c0*/  IABS R6, R6 ;  /* 0x0000000600067213 */ /* 0x000fe20000000000 */
[--C-:B------:R-:W-:Y:S01]  /*69d0*/  @!P5 IMAD.IADD R8, R8, 0x1, -R15.reuse ;  /* 0x000000010808d824 */ /* 0x100fe200078e0a0f */
[----:B------:R1:W-:Y:S01]  /*69e0*/  STL [R1+0x30], R2 ;  /* 0x0000300201007387 */ /* 0x0003e20000100800 */
[----:B------:R-:W-:Y:S01]  /*69f0*/  @!P6 IMAD.IADD R11, R11, 0x1, -R15 ;  /* 0x000000010b0be824 */ /* 0x000fe200078e0a0f */
[----:B------:R-:W-:Y:S01]  /*6a00*/  ISETP.GT.U32.AND P5, PT, R15, R12, PT ;  /* 0x0000000c0f00720c */ /* 0x000fe20003fa4070 */
[----:B------:R-:W-:Y:S01]  /*6a10*/  IMAD.HI.U32 R3, R19, R14, RZ ;  /* 0x0000000e13037227 */ /* 0x000fe200078e00ff */
[----:B------:R2:W-:Y:S01]  /*6a20*/  STL [R1+0x4c], R0 ;  /* 0x00004c0001007387 */ /* 0x0005e20000100800 */
[----:B0-----:R-:W-:-:S02]  /*6a30*/  IABS R20, R25 ;  /* 0x0000001900147213 */ /* 0x001fc40000000000 */
[----:B------:R-:W-:Y:S01]  /*6a40*/  ISETP.GT.U32.AND P6, PT, R15, R11, PT ;  /* 0x0000000b0f00720c */ /* 0x000fe20003fc4070 */
[----:B------:R-:W-:Y:S01]  /*6a50*/  IMAD.HI.U32 R16, R19, R6, RZ ;  /* 0x0000000613107227 */ /* 0x000fe200078e00ff */
[----:B------:R-:W-:Y:S02]  /*6a60*/  IABS R22, R4 ;  /* 0x0000000400167213 */ /* 0x000fe40000000000 */
[C---:B-1----:R-:W-:Y:S01]  /*6a70*/  LOP3.LUT R2, R17.reuse, 0x16, RZ, 0xfc, !PT ;  /* 0x0000001611027812 */ /* 0x042fe200078efcff */
[----:B------:R-:W-:Y:S01]  /*6a80*/  IMAD.MOV R3, RZ, RZ, -R3 ;  /* 0x000000ffff037224 */ /* 0x000fe200078e0a03 */
[C---:B------:R-:W-:Y:S01]  /*6a90*/  LOP3.LUT R7, R17.reuse, 0xc, RZ, 0xfc, !PT ;  /* 0x0000000c11077812 */ /* 0x040fe200078efcff */
[----:B------:R-:W-:Y:S01]  /*6aa0*/  IMAD.MOV R16, RZ, RZ, -R16 ;  /* 0x000000ffff107224 */ /* 0x000fe200078e0a10 */
[----:B------:R-:W-:Y:S01]  /*6ab0*/  LOP3.LUT R5, R17, 0xa, RZ, 0xfc, !PT ;  /* 0x0000000a11057812 */ /* 0x000fe200078efcff */
[----:B------:R-:W-:Y:S02]  /*6ac0*/  IMAD R14, R15, R3, R14 ;  /* 0x000000030f0e7224 */ /* 0x000fe400078e020e */
[----:B--2---:R-:W-:-:S02]  /*6ad0*/  IMAD.MOV.U32 R0, RZ, RZ, R8 ;  /* 0x000000ffff007224 */ /* 0x004fc400078e0008 */
[--C-:B------:R-:W-:Y:S02]  /*6ae0*/  @!P5 IMAD.IADD R12, R12, 0x1, -R15.reuse ;  /* 0x000000010c0cd824 */ /* 0x100fe400078e0a0f */
[C---:B------:R-:W-:Y:S02]  /*6af0*/  IMAD R16, R15.reuse, R16, R6 ;  /* 0x000000100f107224 */ /* 0x040fe400078e0206 */
[----:B------:R-:W-:Y:S01]  /*6b00*/  @!P1 IMAD.MOV R0, RZ, RZ, -R0 ;  /* 0x000000ffff009224 */ /* 0x000fe200078e0a00 */
[----:B------:R-:W-:Y:S01]  /*6b10*/  ISETP.GT.U32.AND P1, PT, R15, R14, PT ;  /* 0x0000000e0f00720c */ /* 0x000fe20003f24070 */
[----:B------:R-:W-:Y:S01]  /*6b20*/  @!P6 IMAD.IADD R11, R11, 0x1, -R15 ;  /* 0x000000010b0be824 */ /* 0x000fe200078e0a0f */
[----:B------:R-:W-:Y:S01]  /*6b30*/  ISETP.GT.U32.AND P5, PT, R15, R12, PT ;  /* 0x0000000c0f00720c */ /* 0x000fe20003fa4070 */
[----:B------:R-:W-:Y:S01]  /*6b40*/  IMAD.HI.U32 R9, R19, R18, RZ ;  /* 0x0000001213097227 */ /* 0x000fe200078e00ff */
[----:B------:R-:W-:Y:S01]  /*6b50*/  ISETP.GT.U32.AND P6, PT, R15, R16, PT ;  /* 0x000000100f00720c */ /* 0x000fe20003fc4070 */
[----:B------:R0:W-:Y:S02]  /*6b60*/  STL [R1+0x2c], R0 ;  /* 0x00002c0001007387 */ /* 0x0001e40000100800 */
[----:B------:R-:W-:-:S02]  /*6b70*/  IMAD.HI.U32 R3, R19, R20, RZ ;  /* 0x0000001413037227 */ /* 0x000fc400078e00ff */
[----:B------:R-:W-:Y:S02]  /*6b80*/  STL [R1+0x6c], R4 ;  /* 0x00006c0401007387 */ /* 0x000fe40000100800 */
[----:B------:R-:W-:Y:S02]  /*6b90*/  IMAD.MOV R9, RZ, RZ, -R9 ;  /* 0x000000ffff097224 */ /* 0x000fe400078e0a09 */
[----:B------:R-:W-:Y:S01]  /*6ba0*/  IMAD.HI.U32 R8, R19, R21, RZ ;  /* 0x0000001513087227 */ /* 0x000fe200078e00ff */
[----:B------:R1:W-:Y:S01]  /*6bb0*/  STL [R1+0x68], R2 ;  /* 0x0000680201007387 */ /* 0x0003e20000100800 */
[----:B0-----:R-:W-:Y:S02]  /*6bc0*/  LOP3.LUT R0, R17, 0x14, RZ, 0xfc, !PT ;  /* 0x0000001411007812 */ /* 0x001fe400078efcff */
[----:B------:R-:W-:Y:S02]  /*6bd0*/  IMAD.MOV R3, RZ, RZ, -R3 ;  /* 0x000000ffff037224 */ /* 0x000fe400078e0a03 */
[C---:B------:R-:W-:Y:S01]  /*6be0*/  IMAD R18, R15.reuse, R9, R18 ;  /* 0x000000090f127224 */ /* 0x040fe200078e0212 */
[----:B------:R-:W-:Y:S01]  /*6bf0*/  IABS R6, R0 ;  /* 0x0000000000067213 */ /* 0x000fe20000000000 */
[----:B------:R-:W-:Y:S01]  /*6c00*/  IMAD.MOV R8, RZ, RZ, -R8 ;  /* 0x000000ffff087224 */ /* 0x000fe200078e0a08 */
[----:B------:R0:W-:Y:S01]  /*6c10*/  STL [R1+0x64], R0 ;  /* 0x0000640001007387 */ /* 0x0001e20000100800 */
[----:B------:R-:W-:Y:S01]  /*6c20*/  IMAD R20, R15, R3, R20 ;  /* 0x000000030f147224 */ /* 0x000fe200078e0214 */
[----:B------:R-:W-:Y:S01]  /*6c30*/  IABS R3, R2 ;  /* 0x0000000200037213 */ /* 0x000fe20000000000 */
[--C-:B------:R-:W-:Y:S01]  /*6c40*/  @!P1 IMAD.IADD R14, R14, 0x1, -R15.reuse ;  /* 0x000000010e0e9824 */ /* 0x100fe200078e0a0f */
[----:B-1----:R-:W-:Y:S01]  /*6c50*/  LOP3.LUT R2, R17, 0x6, RZ, 0xfc, !PT ;  /* 0x0000000611027812 */ /* 0x002fe200078efcff */
[----:B------:R-:W-:Y:S01]  /*6c60*/  @!P5 IMAD.IADD R12, R12, 0x1, -R15 ;  /* 0x000000010c0cd824 */ /* 0x000fe200078e0a0f */
[C---:B------:R-:W-:Y:S01]  /*6c70*/  ISETP.GT.U32.AND P5, PT, R15.reuse, R18, PT ;  /* 0x000000120f00720c */ /* 0x040fe20003fa4070 */
[C---:B------:R-:W-:Y:S01]  /*6c80*/  IMAD R21, R15.reuse, R8, R21 ;  /* 0x000000080f157224 */ /* 0x040fe200078e0215 */
[----:B------:R-:W-:Y:S01]  /*6c90*/  ISETP.GT.U32.AND P1, PT, R15, R14, PT ;  /* 0x0000000e0f00720c */ /* 0x000fe20003f24070 */
[----:B------:R-:W-:Y:S01]  /*6ca0*/  @!P6 IMAD.IADD R16, R16, 0x1, -R15 ;  /* 0x000000011010e824 */ /* 0x000fe200078e0a0f */
[----:B0-----:R-:W-:Y:S01]  /*6cb0*/  LOP3.LUT R0, R17, 0x12, RZ, 0xfc, !PT ;  /* 0x0000001211007812 */ /* 0x001fe200078efcff */
[----:B------:R-:W-:Y:S01]  /*6cc0*/  IMAD.HI.U32 R8, R19, R6, RZ ;  /* 0x0000000613087227 */ /* 0x000fe200078e00ff */
[----:B------:R-:W-:-:S02]  /*6cd0*/  LOP3.LUT R4, R17, 0x8, RZ, 0xfc, !PT ;  /* 0x0000000811047812 */ /* 0x000fc400078efcff */
[----:B------:R-:W-:Y:S01]  /*6ce0*/  ISETP.GT.U32.AND P6, PT, R15, R16, PT ;  /* 0x000000100f00720c */ /* 0x000fe20003fc4070 */
[----:B------:R-:W-:Y:S02]  /*6cf0*/  IMAD.MOV R8, RZ, RZ, -R8 ;  /* 0x000000ffff087224 */ /* 0x000fe400078e0a08 */
[----:B------:R-:W-:-:S04]  /*6d00*/  IMAD.HI.U32 R9, R19, R3, RZ ;  /* 0x0000000313097227 */ /* 0x000fc800078e00ff */
[C---:B------:R-:W-:Y:S01]  /*6d10*/  IMAD R6, R15.reuse, R8, R6 ;  /* 0x000000080f067224 */ /* 0x040fe200078e0206 */
[----:B------:R-:W-:Y:S01]  /*6d20*/  IABS R8, R0 ;  /* 0x0000000000087213 */ /* 0x000fe20000000000 */
[----:B------:R-:W-:Y:S02]  /*6d30*/  IMAD.MOV R9, RZ, RZ, -R9 ;  /* 0x000000ffff097224 */ /* 0x000fe400078e0a09 */
[----:B------:R-:W-:Y:S01]  /*6d40*/  @!P5 IMAD.IADD R18, R18, 0x1, -R15 ;  /* 0x000000011212d824 */ /* 0x000fe200078e0a0f */
[----:B------:R-:W-:Y:S01]  /*6d50*/  ISETP.GE.AND P5, PT, R10, RZ, PT ;  /* 0x000000ff0a00720c */ /* 0x000fe20003fa6270 */
[----:B------:R-:W-:Y:S01]  /*6d60*/  IMAD R3, R15, R9, R3 ;  /* 0x000000090f037224 */ /* 0x000fe200078e0203 */
[----:B------:R-:W-:Y:S01]  /*6d70*/  IABS R9, R28 ;  /* 0x0000001c00097213 */ /* 0x000fe20000000000 */
[----:B------:R-:W-:Y:S01]  /*6d80*/  IMAD.HI.U32 R23, R19, R8, RZ ;  /* 0x0000000813177227 */ /* 0x000fe200078e00ff */
[----:B------:R-:W-:-:S03]  /*6d90*/  IABS R10, R24 ;  /* 0x00000018000a7213 */ /* 0x000fc60000000000 */
[--C-:B------:R-:W-:Y:S01]  /*6da0*/  @!P1 IMAD.IADD R14, R14, 0x1, -R15.reuse ;  /* 0x000000010e0e9824 */ /* 0x100fe200078e0a0f */
[C---:B------:R-:W-:Y:S01]  /*6db0*/  ISETP.GT.U32.AND P1, PT, R15.reuse, R20, PT ;  /* 0x000000140f00720c */ /* 0x040fe20003f24070 */
[----:B------:R-:W-:Y:S01]  /*6dc0*/  @!P6 IMAD.IADD R16, R16, 0x1, -R15 ;  /* 0x000000011010e824 */ /* 0x000fe200078e0a0f */
[----:B------:R-:W-:Y:S01]  /*6dd0*/  ISETP.GT.U32.AND P6, PT, R15, R21, PT ;  /* 0x000000150f00720c */ /* 0x000fe20003fc4070 */
[----:B------:R-:W-:Y:S02]  /*6de0*/  IMAD.MOV R23, RZ, RZ, -R23 ;  /* 0x000000ffff177224 */ /* 0x000fe400078e0a17 */
[C---:B------:R-:W-:Y:S01]  /*6df0*/  IMAD.HI.U32 R26, R19.reuse, R9, RZ ;  /* 0x00000009131a7227 */ /* 0x040fe200078e00ff */
[----:B------:R-:W-:Y:S03]  /*6e00*/  STL [R1+0xe64], R16 ;  /* 0x000e641001007387 */ /* 0x000fe60000100800 */
[----:B------:R-:W-:Y:S01]  /*6e10*/  IMAD.HI.U32 R27, R19, R10, RZ ;  /* 0x0000000a131b7227 */ /* 0x000fe200078e00ff */
[----:B------:R0:W-:Y:S03]  /*6e20*/  STL [R1+0x58], R0 ;  /* 0x0000580001007387 */ /* 0x0001e60000100800 */
[----:B------:R-:W-:-:S02]  /*6e30*/  IMAD R8, R15, R23, R8 ;  /* 0x000000170f087224 */ /* 0x000fc400078e0208 */
[----:B------:R-:W-:Y:S02]  /*6e40*/  IMAD.MOV R23, RZ, RZ, -R26 ;  /* 0x000000ffff177224 */ /* 0x000fe400078e0a1a */
[----:B------:R-:W-:Y:S01]  /*6e50*/  IMAD.MOV R26, RZ, RZ, -R27 ;  /* 0x000000ffff1a7224 */ /* 0x000fe200078e0a1b */
[----:B------:R-:W-:Y:S01]  /*6e60*/  IABS R27, R2 ;  /* 0x00000002001b7213 */ /* 0x000fe20000000000 */
[----:B------:R-:W-:Y:S01]  /*6e70*/  @!P3 IMAD.MOV R11, RZ, RZ, -R11 ;  /* 0x000000ffff0bb224 */ /* 0x000fe200078e0a0b */
[----:B0-----:R-:W-:Y:S01]  /*6e80*/  LOP3.LUT R0, R17, 0x4, RZ, 0xfc, !PT ;  /* 0x0000000411007812 */ /* 0x001fe200078efcff */
[C---:B------:R-:W-:Y:S02]  /*6e90*/  IMAD R10, R15.reuse, R26, R10 ;  /* 0x0000001a0f0a7224 */ /* 0x040fe400078e020a */
[----:B------:R-:W-:Y:S01]  /*6ea0*/  @!P1 IMAD.IADD R20, R20, 0x1, -R15 ;  /* 0x0000000114149824 */ /* 0x000fe200078e0a0f */
[----:B------:R-:W-:Y:S01]  /*6eb0*/  IABS R26, R0 ;  /* 0x00000000001a7213 */ /* 0x000fe20000000000 */
[----:B------:R0:W-:Y:S01]  /*6ec0*/  STL [R1+0xdf8], R11 ;  /* 0x000df80b01007387 */ /* 0x0001e20000100800 */
[----:B------:R-:W-:Y:S01]  /*6ed0*/  ISETP.GT.U32.AND P1, PT, R15, R18, PT ;  /* 0x000000120f00720c */ /* 0x000fe20003f24070 */
[----:B------:R-:W-:-:S02]  /*6ee0*/  IMAD.HI.U32 R13, R19, R22, RZ ;  /* 0x00000016130d7227 */ /* 0x000fc400078e00ff */
[----:B------:R1:W-:Y:S02]  /*6ef0*/  STL [R1+0xe60], R28 ;  /* 0x000e601c01007387 */ /* 0x0003e40000100800 */
[----:B------:R-:W-:Y:S02]  /*6f00*/  IMAD.HI.U32 R16, R19, R26, RZ ;  /* 0x0000001a13107227 */ /* 0x000fe400078e00ff */
[----:B------:R2:W-:Y:S02]  /*6f10*/  STL [R1+0xe68], R24 ;  /* 0x000e681801007387 */ /* 0x0005e40000100800 */
[----:B------:R-:W-:Y:S01]  /*6f20*/  IMAD.MOV R13, RZ, RZ, -R13 ;  /* 0x000000ffff0d7224 */ /* 0x000fe200078e0a0d */
[----:B0-----:R-:W-:Y:S01]  /*6f30*/  LOP3.LUT R11, R17, 0x2, RZ, 0xfc, !PT ;  /* 0x00000002110b7812 */ /* 0x001fe200078efcff */
[----:B------:R-:W-:Y:S01]  /*6f40*/  @!P6 IMAD.IADD R21, R21, 0x1, -R15 ;  /* 0x000000011515e824 */ /* 0x000fe200078e0a0f */
[----:B------:R-:W-:Y:S01]  /*6f50*/  IABS R17, R5 ;  /* 0x0000000500117213 */ /* 0x000fe20000000000 */
[----:B------:R-:W-:Y:S01]  /*6f60*/  IMAD.MOV R16, RZ, RZ, -R16 ;  /* 0x000000ffff107224 */ /* 0x000fe200078e0a10 */
[----:B-1----:R-:W-:Y:S01]  /*6f70*/  IABS R28, R11 ;  /* 0x0000000b001c7213 */ /* 0x002fe20000000000 */
[C---:B------:R-:W-:Y:S01]  /*6f80*/  IMAD R22, R15.reuse, R13, R22 ;  /* 0x0000000d0f167224 */ /* 0x040fe200078e0216 */
[----:B------:R-:W-:Y:S01]  /*6f90*/  ISETP.GT.U32.AND P3, PT, R15, R21, PT ;  /* 0x000000150f00720c */ /* 0x000fe20003f64070 */
[----:B--2---:R-:W-:Y:S01]  /*6fa0*/  IMAD.HI.U32 R24, R19, R27, RZ ;  /* 0x0000001b13187227 */ /* 0x004fe200078e00ff */
[----:B------:R-:W-:-:S02]  /*6fb0*/  IABS R13, R7 ;  /* 0x00000007000d7213 */ /* 0x000fc40000000000 */
[C---:B------:R-:W-:Y:S01]  /*6fc0*/  ISETP.GT.U32.AND P6, PT, R15.reuse, R20, PT ;  /* 0x000000140f00720c */ /* 0x040fe20003fc4070 */
[----:B------:R-:W-:Y:S02]  /*6fd0*/  IMAD.MOV R24, RZ, RZ, -R24 ;  /* 0x000000ffff187224 */ /* 0x000fe400078e0a18 */
[C---:B------:R-:W-:Y:S02]  /*6fe0*/  IMAD R26, R15.reuse, R16, R26 ;  /* 0x000000100f1a7224 */ /* 0x040fe400078e021a */
[C---:B------:R-:W-:Y:S02]  /*6ff0*/  IMAD R27, R15.reuse, R24, R27 ;  /* 0x000000180f1b7224 */ /* 0x040fe400078e021b */
[----:B------:R-:W2:Y:S01]  /*7000*/  LDL.LU R24, [R1+0xe68] ;  /* 0x000e680001187983 */ /* 0x000ea20000300800 */
[--C-:B------:R-:W-:Y:S01]  /*7010*/  @!P1 IMAD.IADD R18, R18, 0x1, -R15.reuse ;  /* 0x0000000112129824 */ /* 0x100fe200078e0a0f */
[----:B------:R-:W-:Y:S01]  /*7020*/  ISETP.GT.U32.AND P1, PT, R15, R22, PT ;  /* 0x000000160f00720c */ /* 0x000fe20003f24070 */
[----:B------:R-:W-:Y:S01]  /*7030*/  @!P3 IMAD.IADD R21, R21, 0x1, -R15 ;  /* 0x000000011515b824 */ /* 0x000fe200078e0a0f */
[----:B------:R-:W3:Y:S01]  /*7040*/  LDL.LU R16, [R1+0xe64] ;  /* 0x000e640001107983 */ /* 0x000ee20000300800 */
[C---:B------:R-:W-:Y:S01]  /*7050*/  ISETP.GT.U32.AND P3, PT, R15.reuse, R6, PT ;  /* 0x000000060f00720c */ /* 0x040fe20003f64070 */
[----:B------:R-:W-:Y:S01]  /*7060*/  IMAD R9, R15, R23, R9 ;  /* 0x000000170f097224 */ /* 0x000fe200078e0209 */
[----:B------:R-:W-:Y:S01]  /*7070*/  IABS R23, R4 ;  /* 0x0000000400177213 */ /* 0x000fe20000000000 */
[----:B------:R-:W-:-:S02]  /*7080*/  @!P2 IMAD.MOV R12, RZ, RZ, -R12 ;  /* 0x000000ffff0ca224 */ /* 0x000fc400078e0a0c */
[----:B------:R-:W-:Y:S01]  /*7090*/  @!P6 IMAD.IADD R20, R20, 0x1, -R15 ;  /* 0x000000011414e824 */ /* 0x000fe200078e0a0f */
[----:B------:R-:W-:-:S04]  /*70a0*/  ISETP.GT.U32.AND P6, PT, R15, R3, PT ;  /* 0x000000030f00720c */ /* 0x000fc80003fc4070 */
[----:B------:R-:W-:Y:S01]  /*70b0*/  @!P1 IMAD.IADD R22, R22, 0x1, -R15 ;  /* 0x0000000116169824 */ /* 0x000fe200078e0a0f */
[----:B------:R-:W-:Y:S01]  /*70c0*/  ISETP.GE.AND P1, PT, R25, RZ, PT ;  /* 0x000000ff1900720c */ /* 0x000fe20003f26270 */
[----:B------:R-:W-:-:S04]  /*70d0*/  IMAD.HI.U32 R25, R19, R13, RZ ;  /* 0x0000000d13197227 */ /* 0x000fc800078e00ff */
[----:B------:R-:W-:Y:S02]  /*70e0*/  IMAD.MOV R25, RZ, RZ, -R25 ;  /* 0x000000ffff197224 */ /* 0x000fe400078e0a19 */
[----:B------:R-:W-:Y:S01]  /*70f0*/  @!P3 IMAD.IADD R6, R6, 0x1, -R15 ;  /* 0x000000010606b824 */ /* 0x000fe200078e0a0f */
[----:B------:R-:W-:Y:S01]  /*7100*/  ISETP.GE.AND P3, PT, R29, RZ, PT ;  /* 0x000000ff1d00720c */ /* 0x000fe20003f66270 */
[----:B------:R-:W-:Y:S02]  /*7110*/  IMAD R13, R15, R25, R13 ;  /* 0x000000190f0d7224 */ /* 0x000fe400078e020d */
[----:B------:R-:W-:-:S04]  /*7120*/  IMAD.HI.U32 R25, R19, R17, RZ ;  /* 0x0000001113197227 */ /* 0x000fc800078e00ff */
[----:B------:R-:W-:-:S04]  /*7130*/  IMAD.HI.U32 R29, R19, R23, RZ ;  /* 0x00000017131d7227 */ /* 0x000fc800078e00ff */
[----:B------:R-:W-:Y:S02]  /*7140*/  IMAD.MOV R25, RZ, RZ, -R25 ;  /* 0x000000ffff197224 */ /* 0x000fe400078e0a19 */
[----:B------:R-:W-:Y:S02]  /*7150*/  IMAD.MOV R29, RZ, RZ, -R29 ;  /* 0x000000ffff1d7224 */ /* 0x000fe400078e0a1d */
[----:B------:R-:W-:Y:S02]  /*7160*/  IMAD R17, R15, R25, R17 ;  /* 0x000000190f117224 */ /* 0x000fe400078e0211 */
[----:B------:R-:W-:-:S04]  /*7170*/  IMAD.HI.U32 R25, R19, R28, RZ ;  /* 0x0000001c13197227 */ /* 0x000fc800078e00ff */
[----:B------:R-:W-:Y:S02]  /*7180*/  IMAD R19, R15, R29, R23 ;  /* 0x0000001d0f137224 */ /* 0x000fe400078e0217 */
[----:B------:R-:W4:Y:S01]  /*7190*/  LDL.LU R23, [R1+0x64] ;  /* 0x0000640001177983 */ /* 0x000f220000300800 */
[----:B------:R-:W-:Y:S02]  /*71a0*/  @!P4 IMAD.MOV R14, RZ, RZ, -R14 ;  /* 0x000000ffff0ec224 */ /* 0x000fe400078e0a0e */
[----:B------:R-:W-:Y:S01]  /*71b0*/  @!P5 IMAD.MOV R18, RZ, RZ, -R18 ;  /* 0x000000ffff12d224 */ /* 0x000fe200078e0a12 */
[----:B------:R-:W2:Y:S01]  /*71c0*/  LDL.LU R29, [R1+0x58] ;  /* 0x00005800011d7983 */ /* 0x000ea20000300800 */
[----:B------:R-:W-:Y:S02]  /*71d0*/  @!P1 IMAD.MOV R20, RZ, RZ, -R20 ;  /* 0x000000ffff149224 */ /* 0x000fe400078e0a14 */
[----:B------:R-:W-:Y:S01]  /*71e0*/  @!P6 IMAD.IADD R3, R3, 0x1, -R15 ;  /* 0x000000010303e824 */ /* 0x000fe200078e0a0f */
[----:B------:R0:W-:Y:S01]  /*71f0*/  STL [R1+0xdfc], R12 ;  /* 0x000dfc0c01007387 */ /* 0x0001e20000100800 */
[----:B------:R-:W-:Y:S01]  /*7200*/  IMAD.MOV R25, RZ, RZ, -R25 ;  /* 0x000000ffff197224 */ /* 0x000fe200078e0a19 */
[C---:B------:R-:W-:Y:S01]  /*7210*/  ISETP.GT.U32.AND P2, PT, R15.reuse, R22, PT ;  /* 0x000000160f00720c */ /* 0x040fe20003f44070 */
[----:B------:R-:W-:Y:S01]  /*7220*/  @!P3 IMAD.MOV R21, RZ, RZ, -R21 ;  /* 0x000000ffff15b224 */ /* 0x000fe200078e0a15 */
[C---:B------:R-:W-:Y:S01]  /*7230*/  ISETP.GT.U32.AND P6, PT, R15.reuse, R8, PT ;  /* 0x000000080f00720c */ /* 0x040fe20003fc4070 */
[----:B------:R-:W-:Y:S01]  /*7240*/  IMAD R25, R15, R25, R28 ;  /* 0x000000190f197224 */ /* 0x000fe200078e021c */
[----:B0-----:R-:W2:Y:S04]  /*7250*/  LDL.LU R12, [R1+0x68] ;  /* 0x00006800010c7983 */ /* 0x001ea80000300800 */
[----:B------:R0:W-:Y:S05]  /*7260*/  STL [R1+0xe00], R14 ;  /* 0x000e000e01007387 */ /* 0x0001ea0000100800 */
[----:B------:R-:W-:-:S02]  /*7270*/  @!P2 IMAD.IADD R22, R22, 0x1, -R15 ;  /* 0x000000011616a824 */ /* 0x000fc400078e0a0f */
[----:B------:R-:W-:Y:S01]  /*7280*/  @!P6 IMAD.IADD R8, R8, 0x1, -R15 ;  /* 0x000000010808e824 */ /* 0x000fe200078e0a0f */
[----:B0-----:R-:W2:Y:S01]  /*7290*/  LDL.LU R14, [R1+0x6c] ;  /* 0x00006c00010e7983 */ /* 0x001ea20000300800 */
[C---:B------:R-:W-:Y:S02]  /*72a0*/  ISETP.GT.U32.AND P2, PT, R15.reuse, R17, PT ;  /* 0x000000110f00720c */ /* 0x040fe40003f44070 */
[----:B------:R-:W-:-:S11]  /*72b0*/  ISETP.GT.U32.AND P6, PT, R15, R9, PT ;  /* 0x000000090f00720c */ /* 0x000fd60003fc4070 */
[--C-:B------:R-:W-:Y:S02]  /*72c0*/  @!P2 IMAD.IADD R17, R17, 0x1, -R15.reuse ;  /* 0x000000011111a824 */ /* 0x100fe400078e0a0f */
[----:B---3--:R-:W-:Y:S01]  /*72d0*/  @!P0 IMAD.MOV R16, RZ, RZ, -R16 ;  /* 0x000000ffff108224 */ /* 0x008fe200078e0a10 */
[----:B------:R-:W-:Y:S01]  /*72e0*/  ISETP.GT.U32.AND P4, PT, R15, R3, PT ;  /* 0x000000030f00720c */ /* 0x000fe20003f84070 */
[----:B------:R-:W-:Y:S01]  /*72f0*/  @!P6 IMAD.IADD R9, R9, 0x1, -R15 ;  /* 0x000000010909e824 */ /* 0x000fe200078e0a0f */
[----:B----4-:R-:W-:Y:S02]  /*7300*/  ISETP.GE.AND P2, PT, R23, RZ, PT ;  /* 0x000000ff1700720c */ /* 0x010fe40003f46270 */
[----:B------:R-:W-:Y:S01]  /*7310*/  STL [R1+0xe04], R16 ;  /* 0x000e041001007387 */ /* 0x000fe20000100800 */
[C---:B------:R-:W-:Y:S02]  /*7320*/  ISETP.GT.U32.AND P0, PT, R15.reuse, R6, PT ;  /* 0x000000060f00720c */ /* 0x040fe40003f04070 */
[C---:B------:R-:W-:Y:S01]  /*7330*/  ISETP.GT.U32.AND P5, PT, R15.reuse, R8, PT ;  /* 0x000000080f00720c */ /* 0x040fe20003fa4070 */
[----:B------:R-:W-:Y:S01]  /*7340*/  STL [R1+0xe08], R18 ;  /* 0x000e081201007387 */ /* 0x000fe20000100800 */
[----:B------:R-:W-:-:S03]  /*7350*/  ISETP.GT.U32.AND P6, PT, R15, R10, PT ;  /* 0x0000000a0f00720c */ /* 0x000fc60003fc4070 */
[----:B------:R-:W-:Y:S04]  /*7360*/  STL [R1+0xe0c], R20 ;  /* 0x000e0c1401007387 */ /* 0x000fe80000100800 */
[----:B------:R-:W3:Y:S04]  /*7370*/  LDL.LU R28, [R1+0xe60] ;  /* 0x000e6000011c7983 */ /* 0x000ee80000300800 */
[----:B------:R-:W-:Y:S04]  /*7380*/  STL [R1+0xe10], R21 ;  /* 0x000e101501007387 */ /* 0x000fe80000100800 */
[----:B------:R-:W4:Y:S01]  /*7390*/  LDL.LU R23, [R1+0x1a4] ;  /* 0x0001a40001177983 */ /* 0x000f220000300800 */
[----:B------:R-:W-:Y:S01]  /*73a0*/  @!P0 IMAD.IADD R6, R6, 0x1, -R15 ;  /* 0x0000000106068824 */ /* 0x000fe200078e0a0f */
[----:B------:R-:W-:-:S02]  /*73b0*/  ISETP.GT.U32.AND P0, PT, R15, R27, PT ;  /* 0x0000001b0f00720c */ /* 0x000fc40003f04070 */
[----:B------:R-:W-:Y:S01]  /*73c0*/  ISETP.GT.U32.AND P1, PT, R15, R9, PT ;  /* 0x000000090f00720c */ /* 0x000fe20003f24070 */
[--C-:B------:R-:W-:Y:S01]  /*73d0*/  @!P4 IMAD.IADD R3, R3, 0x1, -R15.reuse ;  /* 0x000000010303c824 */ /* 0x100fe200078e0a0f */
[C---:B------:R-:W-:Y:S02]  /*73e0*/  ISETP.GT.U32.AND P3, PT, R15.reuse, R13, PT ;  /* 0x0000000d0f00720c */ /* 0x040fe40003f64070 */
[C---:B------:R-:W-:Y:S01]  /*73f0*/  ISETP.GT.U32.AND P4, PT, R15.reuse, R19, PT ;  /* 0x000000130f00720c */ /* 0x040fe20003f84070 */
[----:B------:R-:W-:Y:S01]  /*7400*/  @!P5 IMAD.IADD R8, R8, 0x1, -R15 ;  /* 0x000000010808d824 */ /* 0x000fe200078e0a0f */
[----:B------:R-:W-:-:S05]  /*7410*/  ISETP.GT.U32.AND P5, PT, R15, R26, PT ;  /* 0x0000001a0f00720c */ /* 0x000fca0003fa4070 */
[--C-:B------:R-:W-:Y:S02]  /*7420*/  @!P0 IMAD.IADD R27, R27, 0x1, -R15.reuse ;  /* 0x000000011b1b8824 */ /* 0x100fe400078e0a0f */
[--C-:B------:R-:W-:Y:S02]  /*7430*/  @!P6 IMAD.IADD R10, R10, 0x1, -R15.reuse ;  /* 0x000000010a0ae824 */ /* 0x100fe400078e0a0f */
[--C-:B------:R-:W-:Y:S01]  /*7440*/  @!P1 IMAD.IADD R9, R9, 0x1, -R15.reuse ;  /* 0x0000000109099824 */ /* 0x100fe200078e0a0f */
[----:B--2---:R-:W-:Y:S02]  /*7450*/  ISETP.GE.AND P1, PT, R14, RZ, PT ;  /* 0x000000ff0e00720c */ /* 0x004fe40003f26270 */
[----:B------:R-:W-:Y:S01]  /*7460*/  ISETP.GT.U32.AND P6, PT, R15, R10, PT ;  /* 0x0000000a0f00720c */ /* 0x000fe20003fc4070 */
[--C-:B------:R-:W-:Y:S01]  /*7470*/  @!P3 IMAD.IADD R13, R13, 0x1, -R15.reuse ;  /* 0x000000010d0db824 */ /* 0x100fe200078e0a0f */
[----:B------:R-:W-:Y:S01]  /*7480*/  ISETP.GE.AND P3, PT, R12, RZ, PT ;  /* 0x000000ff0c00720c */ /* 0x000fe20003f66270 */
[--C-:B------:R-:W-:Y:S01]  /*7490*/  @!P4 IMAD.IADD R19, R19, 0x1, -R15.reuse ;  /* 0x000000011313c824 */ /* 0x100fe200078e0a0f */
[----:B------:R-:W-:Y:S01]  /*74a0*/  ISETP.GE.AND P4, PT, R29, RZ, PT ;  /* 0x000000ff1d00720c */ /* 0x000fe20003f86270 */
[----:B------:R-:W-:Y:S01]  /*74b0*/  @!P5 IMAD.IADD R26, R26, 0x1, -R15 ;  /* 0x000000011a1ad824 */ /* 0x000fe200078e0a0f */
[----:B------:R-:W-:Y:S01]  /*74c0*/  ISETP.GE.AND P5, PT, R24, RZ, PT ;  /* 0x000000ff1800720c */ /* 0x000fe20003fa6270 */
[----:B------:R-:W-:Y:S01]  /*74d0*/  @!P2 IMAD.MOV R6, RZ, RZ, -R6 ;  /* 0x000000ffff06a224 */ /* 0x000fe200078e0a06 */
[----:B------:R-:W-:Y:S01]  /*74e0*/  ISETP.GT.U32.AND P2, PT, R15, R19, PT ;  /* 0x000000130f00720c */ /* 0x000fe20003f44070 */
[----:B------:R-:W2:Y:S02]  /*74f0*/  LDL.LU R24, [R1+0xe5c] ;  /* 0x000e5c0001187983 */ /* 0x000ea40000300800 */
[----:B------:R-:W-:-:S02]  /*7500*/  @!P1 IMAD.MOV R22, RZ, RZ, -R22 ;  /* 0x000000ffff169224 */ /* 0x000fc400078e0a16 */
[----:B------:R-:W-:Y:S01]  /*7510*/  @!P6 IMAD.IADD R10, R10, 0x1, -R15 ;  /* 0x000000010a0ae824 */ /* 0x000fe200078e0a0f */
[C---:B------:R-:W-:Y:S02]  /*7520*/  ISETP.GT.U32.AND P6, PT, R15.reuse, R25, PT ;  /* 0x000000190f00720c */ /* 0x040fe40003fc4070 */
[----:B------:R-:W-:Y:S01]  /*7530*/  ISETP.GT.U32.AND P1, PT, R15, R13, PT ;  /* 0x0000000d0f00720c */ /* 0x000fe20003f24070 */
[----:B------:R-:W-:Y:S02]  /*7540*/  @!P3 IMAD.MOV R3, RZ, RZ, -R3 ;  /* 0x000000ffff03b224 */ /* 0x000fe400078e0a03 */
[----:B------:R-:W-:Y:S01]  /*7550*/  @!P4 IMAD.MOV R8, RZ, RZ, -R8 ;  /* 0x000000ffff08c224 */ /* 0x000fe200078e0a08 */
[----:B------:R-:W-:Y:S01]  /*7560*/  STL [R1+0xe14], R22 ;  /* 0x000e141601007387 */ /* 0x000fe20000100800 */
[----:B------:R-:W-:-:S03]  /*7570*/  @!P5 IMAD.MOV R10, RZ, RZ, -R10 ;  /* 0x000000ffff0ad224 */ /* 0x000fc600078e0a0a */
[----:B------:R0:W-:Y:S01]  /*7580*/  STL [R1+0xe18], R3 ;  /* 0x000e180301007387 */ /* 0x0001e20000100800 */
[----:B------:R-:W-:-:S03]  /*7590*/  @!P2 IMAD.IADD R19, R19, 0x1, -R15 ;  /* 0x000000011313a824 */ /* 0x000fc600078e0a0f */
[----:B------:R1:W-:Y:S01]  /*75a0*/  STL [R1+0xe1c], R6 ;  /* 0x000e1c0601007387 */ /* 0x0003e20000100800 */
[----:B------:R-:W-:-:S03]  /*75b0*/  @!P6 IMAD.IADD R25, R25, 0x1, -R15 ;  /* 0x000000011919e824 */ /* 0x000fc600078e0a0f */
[----:B------:R-:W-:Y:S01]  /*75c0*/  STL [R1+0xe20], R8 ;  /* 0x000e200801007387 */ /* 0x000fe20000100800 */
[----:B------:R-:W-:Y:S01]  /*75d0*/  ISETP.GE.AND P2, PT, R2, RZ, PT ;  /* 0x000000ff0200720c */ /* 0x000fe20003f46270 */
[----:B------:R-:W-:Y:S01]  /*75e0*/  @!P1 IMAD.IADD R13, R13, 0x1, -R15 ;  /* 0x000000010d0d9824 */ /* 0x000fe200078e0a0f */
[----:B------:R-:W-:Y:S02]  /*75f0*/  ISETP.GE.AND P6, PT, R7, RZ, PT ;  /* 0x000000ff0700720c */ /* 0x000fe40003fc6270 */
[----:B------:R-:W-:Y:S02]  /*7600*/  ISETP.GE.AND P1, PT, R5, RZ, PT ;  /* 0x000000ff0500720c */ /* 0x000fe40003f26270 */
[----:B---3--:R-:W-:Y:S02]  /*7610*/  ISETP.GE.AND P0, PT, R28, RZ, PT ;  /* 0x000000ff1c00720c */ /* 0x008fe40003f06270 */
[----:B------:R-:W3:Y:S11]  /*7620*/  S2R R28, SR_TID.X ;  /* 0x00000000001c7919 */ /* 0x000ef60000002100 */
[----:B------:R-:W-:-:S02]  /*7630*/  @!P0 IMAD.MOV R9, RZ, RZ, -R9 ;  /* 0x000000ffff098224 */ /* 0x000fc400078e0a09 */
[----:B---3--:R-:W-:-:S03]  /*7640*/  IMAD.SHL.U32 R29, R28, 0x80, RZ ;  /* 0x000000801c1d7824 */ /* 0x008fc600078e00ff */
[----:B------:R-:W-:Y:S02]  /*7650*/  STL [R1+0xe24], R9 ;  /* 0x000e240901007387 */ /* 0x000fe40000100800 */
[----:B----4-:R-:W-:-:S05]  /*7660*/  LOP3.LUT R29, R23, 0x800, R29, 0xf8, !PT ;  /* 0x00000800171d7812 */ /* 0x010fca00078ef81d */
[----:B------:R-:W-:Y:S04]  /*7670*/  STL [R1+0xcf0], R29 ;  /* 0x000cf01d01007387 */ /* 0x000fe80000100800 */
[----:B------:R-:W-:Y:S04]  /*7680*/  STL [R1+0xe28], R10 ;  /* 0x000e280a01007387 */ /* 0x000fe80000100800 */
[----:B------:R-:W3:Y:S04]  /*7690*/  LDL.LU R2, [R1+0x5c] ;  /* 0x00005c0001027983 */ /* 0x000ee80000300800 */
[----:B------:R-:W1:Y:S04]  /*76a0*/  LDL.LU R7, [R1+0x34] ;  /* 0x0000340001077983 */ /* 0x000e680000300800 */
[----:B------:R-:W4:Y:S01]  /*76b0*/  LDL.LU R5, [R1+0x194] ;  /* 0x0001940001057983 */ /* 0x000f220000300800 */
[----:B------:R-:W-:-:S02]  /*76c0*/  ISETP.GT.U32.AND P3, PT, R15, R17, PT ;  /* 0x000000110f00720c */ /* 0x000fc40003f64070 */
[C---:B------:R-:W-:Y:S02]  /*76d0*/  ISETP.GT.U32.AND P4, PT, R15.reuse, R27, PT ;  /* 0x0000001b0f00720c */ /* 0x040fe40003f84070 */
[C---:B------:R-:W-:Y:S02]  /*76e0*/  ISETP.GT.U32.AND P0, PT, R15.reuse, R26, PT ;  /* 0x0000001a0f00720c */ /* 0x040fe40003f04070 */
[----:B------:R-:W-:Y:S02]  /*76f0*/  ISETP.GT.U32.AND P5, PT, R15, R25, PT ;  /* 0x000000190f00720c */ /* 0x000fe40003fa4070 */
[----:B------:R-:W-:-:S05]  /*7700*/  LOP3.LUT R28, R28, 0x3f, RZ, 0xc0, !PT ;  /* 0x0000003f1c1c7812 */ /* 0x000fca00078ec0ff */
[--C-:B------:R-:W-:Y:S01]  /*7710*/  @!P3 IMAD.IADD R17, R17, 0x1, -R15.reuse ;  /* 0x000000011111b824 */ /* 0x100fe200078e0a0f */
[----:B------:R-:W-:Y:S01]  /*7720*/  ISETP.GE.AND P3, PT, R4, RZ, PT ;  /* 0x000000ff0400720c */ /* 0x000fe20003f66270 */
[--C-:B------:R-:W-:Y:S01]  /*7730*/  @!P4 IMAD.IADD R27, R27, 0x1, -R15.reuse ;  /* 0x000000011b1bc824 */ /* 0x100fe200078e0a0f */
[----:B------:R-:W-:Y:S01]  /*7740*/  ISETP.GE.AND P4, PT, R0, RZ, PT ;  /* 0x000000ff0000720c */ /* 0x000fe20003f86270 */
[----:B------:R-:W-:Y:S01]  /*7750*/  @!P0 IMAD.IADD R26, R26, 0x1, -R15 ;  /* 0x000000011a1a8824 */ /* 0x000fe200078e0a0f */
[----:B------:R-:W-:Y:S01]  /*7760*/  ISETP.GE.AND P0, PT, R11, RZ, PT ;  /* 0x000000ff0b00720c */ /* 0x000fe20003f06270 */
[----:B0-----:R-:W-:Y:S01]  /*7770*/  IMAD R3, R28, c[0x0][0x18c], RZ ;  /* 0x000063001c037a24 */ /* 0x001fe200078e02ff */
[----:B------:R-:W4:Y:S01]  /*7780*/  LDL.LU R4, [R1+0x198] ;  /* 0x0001980001047983 */ /* 0x000f220000300800 */
[----:B------:R-:W-:Y:S02]  /*7790*/  @!P6 IMAD.MOV R13, RZ, RZ, -R13 ;  /* 0x000000ffff0de224 */ /* 0x000fe400078e0a0d */
[----:B------:R-:W-:Y:S01]  /*77a0*/  @!P5 IMAD.IADD R25, R25, 0x1, -R15 ;  /* 0x000000011919d824 */ /* 0x000fe200078e0a0f */
[----:B------:R-:W-:Y:S01]  /*77b0*/  LEA R15, P6, R3, c[0x0][0x168], 0x1 ;  /* 0x00005a00030f7a11 */ /* 0x000fe200078c08ff */
[----:B------:R-:W-:Y:S01]  /*77c0*/  @!P1 IMAD.MOV R17, RZ, RZ, -R17 ;  /* 0x000000ffff119224 */ /* 0x000fe200078e0a11 */
[----:B------:R-:W4:Y:S01]  /*77d0*/  LDL.LU R0, [R1+0x1a0] ;  /* 0x0001a00001007983 */ /* 0x000f220000300800 */
[----:B------:R-:W-:Y:S01]  /*77e0*/  ISETP.NE.AND P5, PT, RZ, c[0x0][0x17c], PT ;  /* 0x00005f00ff007a0c */ /* 0x000fe20003fa5270 */
[----:B------:R-:W-:Y:S01]  /*77f0*/  @!P3 IMAD.MOV R19, RZ, RZ, -R19 ;  /* 0x000000ffff13b224 */ /* 0x000fe200078e0a13 */
[----:B------:R-:W-:Y:S01]  /*7800*/  LOP3.LUT R23, RZ, c[0x0][0x17c], RZ, 0x33, !PT ;  /* 0x00005f00ff177a12 */ /* 0x000fe200078e33ff */
[----:B------:R-:W-:Y:S01]  /*7810*/  STL [R1+0xe2c], R13 ;  /* 0x000e2c0d01007387 */ /* 0x000fe20000100800 */
[----:B------:R-:W-:-:S02]  /*7820*/  @!P2 IMAD.MOV R27, RZ, RZ, -R27 ;  /* 0x000000ffff1ba224 */ /* 0x000fc400078e0a1b */
[----:B------:R-:W-:Y:S01]  /*7830*/  @!P4 IMAD.MOV R26, RZ, RZ, -R26 ;  /* 0x000000ffff1ac224 */ /* 0x000fe200078e0a1a */
[----:B------:R-:W4:Y:S01]  /*7840*/  LDL.LU R28, [R1+0x1c] ;  /* 0x00001c00011c7983 */ /* 0x000f220000300800 */
[----:B------:R-:W-:Y:S01]  /*7850*/  @!P0 IMAD.MOV R25, RZ, RZ, -R25 ;  /* 0x000000ffff198224 */ /* 0x000fe200078e0a19 */
[C---:B--2---:R-:W-:Y:S02]  /*7860*/  SEL R3, R23.reuse, R24, !P5 ;  /* 0x0000001817037207 */ /* 0x044fe40006800000 */
[----:B------:R-:W-:Y:S04]  /*7870*/  STL [R1+0xd50], R15 ;  /* 0x000d500f01007387 */ /* 0x000fe80000100800 */
[----:B------:R-:W-:Y:S04]  /*7880*/  STL [R1+0xe30], R17 ;  /* 0x000e301101007387 */ /* 0x000fe80000100800 */
[----:B------:R-:W-:Y:S04]  /*7890*/  STL [R1+0xe34], R19 ;  /* 0x000e341301007387 */ /* 0x000fe80000100800 */
[----:B------:R-:W-:Y:S04]  /*78a0*/  STL [R1+0xe38], R27 ;  /* 0x000e381b01007387 */ /* 0x000fe80000100800 */
[----:B------:R-:W-:Y:S04]  /*78b0*/  STL [R1+0xe3c], R26 ;  /* 0x000e3c1a01007387 */ /* 0x000fe80000100800 */
[----:B------:R-:W-:Y:S04]  /*78c0*/  STL [R1+0xe40], R25 ;  /* 0x000e401901007387 */ /* 0x000fe80000100800 */
[----:B------:R4:W-:Y:S01]  /*78d0*/  STL [R1+0x1e4], R3 ;  /* 0x0001e40301007387 */ /* 0x0009e20000100800 */
[----:B---3--:R-:W-:-:S02]  /*78e0*/  SEL R2, R23, R2, !P5 ;  /* 0x0000000217027207 */ /* 0x008fc40006800000 */
[----:B-1----:R-:W-:-:S03]  /*78f0*/  SEL R6, R23, R7, !P5 ;  /* 0x0000000717067207 */ /* 0x002fc60006800000 */
[----:B------:R0:W-:Y:S01]  /*7900*/  STL [R1+0x1e8], R2 ;  /* 0x0001e80201007387 */ /* 0x0001e20000100800 */
[----:B----4-:R-:W-:-:S03]  /*7910*/  SEL R3, R23, R5, !P5 ;  /* 0x0000000517037207 */ /* 0x010fc60006800000 */
[----:B------:R-:W-:Y:S04]  /*7920*/  STL [R1+0x1e0], R6 ;  /* 0x0001e00601007387 */ /* 0x000fe80000100800 */
[----:B------:R-:W-:Y:S04]  /*7930*/  STL [R1+0x1f8], R3 ;  /* 0x0001f80301007387 */ /* 0x000fe80000100800 */
[----:B------:R-:W2:Y:S01]  /*7940*/  LDL.LU R24, [R1+0xc] ;  /* 0x00000c0001187983 */ /* 0x000ea20000300800 */
[C---:B0-----:R-:W-:Y:S02]  /*7950*/  SEL R2, R23.reuse, R4, !P5 ;  /* 0x0000000417027207 */ /* 0x041fe40006800000 */
[----:B------:R-:W-:-:S03]  /*7960*/  SEL R0, R23, R0, !P5 ;  /* 0x0000000017007207 */ /* 0x000fc60006800000 */
[----:B------:R-:W-:Y:S04]  /*7970*/  STL [R1+0x1dc], R2 ;  /* 0x0001dc0201007387 */ /* 0x000fe80000100800 */
[----:B--2---:R0:W-:Y:S04]  /*7980*/  STL [R1+0xe54], R24 ;  /* 0x000e541801007387 */ /* 0x0041e80000100800 */
[----:B------:R-:W-:Y:S04]  /*7990*/  STL [R1+0x1d8], R0 ;  /* 0x0001d80001007387 */ /* 0x000fe80000100800 */
[----:B0-----:R-:W2:Y:S01]  /*79a0*/  LDL.LU R24, [R1+0x190] ;  /* 0x0001900001187983 */ /* 0x001ea20000300800 */
[----:B------:R-:W-:-:S03]  /*79b0*/  SEL R2, R23, R28, !P5 ;  /* 0x0000001c17027207 */ /* 0x000fc60006800000 */
[----:B--2---:R0:W-:Y:S04]  /*79c0*/  STL [R1+0xe58], R24 ;  /* 0x000e581801007387 */ /* 0x0041e80000100800 */
[----:B0-----:R-:W2:Y:S04]  /*79d0*/  LDL.LU R24, [R1+0x18] ;  /* 0x0000180001187983 */ /* 0x001ea80000300800 */
[----:B------:R-:W3:Y:S04]  /*79e0*/  LDL.LU R25, [R1+0x8] ;  /* 0x0000080001197983 */ /* 0x000ee80000300800 */
[----:B------:R-:W4:Y:S04]  /*79f0*/  LDL.LU R26, [R1+0x70] ;  /* 0x00007000011a7983 */ /* 0x000f280000300800 */
[----:B------:R-:W3:Y:S04]  /*7a00*/  LDL.LU R27, [R1+0x11c] ;  /* 0x00011c00011b7983 */ /* 0x000ee80000300800 */
        /* <DEDUP_REMOVED lines=16> */
[----:B------:R0:W-:Y:S04]  /*7b10*/  STL [R1+0x1d0], R2 ;  /* 0x0001d00201007387 */ /* 0x0001e80000100800 */
[----:B------:R-:W3:Y:S04]  /*7b20*/  LDL.LU R14, [R1+0x13c] ;  /* 0x00013c00010e7983 */ /* 0x000ee80000300800 */
[----:B------:R-:W3:Y:S04]  /*7b30*/  LDL.LU R12, [R1+0x138] ;  /* 0x00013800010c7983 */ /* 0x000ee80000300800 */
[----:B------:R-:W3:Y:S04]  /*7b40*/  LDL.LU R11, [R1+0x134] ;  /* 0x00013400010b7983 */ /* 0x000ee80000300800 */
[----:B0-----:R-:W3:Y:S04]  /*7b50*/  LDL.LU R2, [R1+0x130] ;  /* 0x0001300001027983 */ /* 0x001ee80000300800 */
[----:B------:R-:W3:Y:S04]  /*7b60*/  LDL.LU R7, [R1+0x12c] ;  /* 0x00012c0001077983 */ /* 0x000ee80000300800 */
[----:B------:R-:W3:Y:S04]  /*7b70*/  LDL.LU R5, [R1+0x128] ;  /* 0x0001280001057983 */ /* 0x000ee80000300800 */
[----:B------:R-:W3:Y:S04]  /*7b80*/  LDL.LU R4, [R1+0x120] ;  /* 0x0001200001047983 */ /* 0x000ee80000300800 */
[----:B------:R-:W3:Y:S01]  /*7b90*/  LDL.LU R28, [R1+0x118] ;  /* 0x00011800011c7983 */ /* 0x000ee20000300800 */
[----:B--2---:R-:W-:-:S05]  /*7ba0*/  SEL R24, R23, R24, !P5 ;  /* 0x0000001817187207 */ /* 0x004fca0006800000 */
[----:B------:R0:W-:Y:S04]  /*7bb0*/  STL [R1+0x1cc], R24 ;  /* 0x0001cc1801007387 */ /* 0x0001e80000100800 */
[----:B0-----:R-:W2:Y:S02]  /*7bc0*/  LDL.LU R24, [R1+0xe58] ;  /* 0x000e580001187983 */ /* 0x001ea40000300800 */
[----:B--2---:R-:W-:-:S05]  /*7bd0*/  SEL R24, R23, R24, !P5 ;  /* 0x0000001817187207 */ /* 0x004fca0006800000 */
[----:B------:R0:W-:Y:S04]  /*7be0*/  STL [R1+0x1c8], R24 ;  /* 0x0001c81801007387 */ /* 0x0001e80000100800 */
[----:B0-----:R-:W2:Y:S01]  /*7bf0*/  LDL.LU R24, [R1+0xe54] ;  /* 0x000e540001187983 */ /* 0x001ea20000300800 */
[C---:B---3--:R-:W-:Y:S02]  /*7c00*/  SEL R25, R23.reuse, R25, !P5 ;  /* 0x0000001917197207 */ /* 0x048fe40006800000 */
[C---:B------:R-:W-:Y:S02]  /*7c10*/  SEL R5, R23.reuse, R5, !P5 ;  /* 0x0000000517057207 */ /* 0x040fe40006800000 */
[----:B--2---:R-:W-:-:S05]  /*7c20*/  SEL R24, R23, R24, !P5 ;  /* 0x0000001817187207 */ /* 0x004fca0006800000 */
[----:B------:R4:W-:Y:S04]  /*7c30*/  STL [R1+0x1b4], R24 ;  /* 0x0001b41801007387 */ /* 0x0009e80000100800 */
[----:B------:R0:W-:Y:S01]  /*7c40*/  STL [R1+0x1b0], R25 ;  /* 0x0001b01901007387 */ /* 0x0001e20000100800 */
[C---:B----4-:R-:W-:Y:S02]  /*7c50*/  SEL R24, R23.reuse, R26, !P5 ;  /* 0x0000001a17187207 */ /* 0x050fe40006800000 */
[C---:B------:R-:W-:Y:S02]  /*7c60*/  SEL R26, R23.reuse, R27, !P5 ;  /* 0x0000001b171a7207 */ /* 0x040fe40006800000 */
[C---:B0-----:R-:W-:Y:S01]  /*7c70*/  SEL R25, R23.reuse, R19, !P5 ;  /* 0x0000001317197207 */ /* 0x041fe20006800000 */
[----:B------:R0:W-:Y:S01]  /*7c80*/  STL [R1+0x1ac], R24 ;  /* 0x0001ac1801007387 */ /* 0x0001e20000100800 */
[----:B------:R-:W-:-:S02]  /*7c90*/  SEL R19, R23, R15, !P5 ;  /* 0x0000000f17137207 */ /* 0x000fc40006800000 */
[C---:B------:R-:W-:Y:S01]  /*7ca0*/  SEL R15, R23.reuse, R10, !P5 ;  /* 0x0000000a170f7207 */ /* 0x040fe20006800000 */
[----:B------:R-:W-:Y:S01]  /*7cb0*/  STL [R1+0x1a8], R26 ;  /* 0x0001a81a01007387 */ /* 0x000fe20000100800 */
[C---:B------:R-:W-:Y:S02]  /*7cc0*/  SEL R10, R23.reuse, R9, !P5 ;  /* 0x00000009170a7207 */ /* 0x040fe40006800000 */
[C---:B0-----:R-:W-:Y:S02]  /*7cd0*/  SEL R24, R23.reuse, R17, !P5 ;  /* 0x0000001117187207 */ /* 0x041fe40006800000 */
[C---:B------:R-:W-:Y:S01]  /*7ce0*/  SEL R17, R23.reuse, R13, !P5 ;  /* 0x0000000d17117207 */ /* 0x040fe20006800000 */
[----:B------:R-:W-:Y:S01]  /*7cf0*/  STL [R1+0x1a4], R25 ;  /* 0x0001a41901007387 */ /* 0x000fe20000100800 */
[C---:B------:R-:W-:Y:S02]  /*7d00*/  SEL R13, R23.reuse, R29, !P5 ;  /* 0x0000001d170d7207 */ /* 0x040fe40006800000 */
[C---:B------:R-:W-:Y:S01]  /*7d10*/  SEL R9, R23.reuse, R8, !P5 ;  /* 0x0000000817097207 */ /* 0x040fe20006800000 */
[----:B------:R-:W-:Y:S01]  /*7d20*/  STL [R1+0x1a0], R24 ;  /* 0x0001a01801007387 */ /* 0x000fe20000100800 */
[----:B------:R-:W-:-:S03]  /*7d30*/  SEL R8, R23, R6, !P5 ;  /* 0x0000000617087207 */ /* 0x000fc60006800000 */
[----:B------:R-:W-:Y:S01]  /*7d40*/  STL [R1+0x198], R19 ;  /* 0x0001981301007387 */ /* 0x000fe20000100800 */
[----:B------:R-:W-:-:S03]  /*7d50*/  SEL R6, R23, R3, !P5 ;  /* 0x0000000317067207 */ /* 0x000fc60006800000 */
[----:B------:R-:W-:Y:S01]  /*7d60*/  STL [R1+0x194], R17 ;  /* 0x0001941101007387 */ /* 0x000fe20000100800 */
[----:B------:R-:W-:-:S03]  /*7d70*/  SEL R3, R23, R22, !P5 ;  /* 0x0000001617037207 */ /* 0x000fc60006800000 */
[----:B------:R-:W-:Y:S04]  /*7d80*/  STL [R1+0x190], R15 ;  /* 0x0001900f01007387 */ /* 0x000fe80000100800 */
[----:B------:R-:W-:Y:S04]  /*7d90*/  STL [R1+0x18c], R13 ;  /* 0x00018c0d01007387 */ /* 0x000fe80000100800 */
[----:B------:R-:W-:Y:S04]  /*7da0*/  STL [R1+0x188], R10 ;  /* 0x0001880a01007387 */ /* 0x000fe80000100800 */
[----:B------:R-:W-:Y:S04]  /*7db0*/  STL [R1+0x184], R9 ;  /* 0x0001840901007387 */ /* 0x000fe80000100800 */
[----:B------:R0:W-:Y:S04]  /*7dc0*/  STL [R1+0x180], R8 ;  /* 0x0001800801007387 */ /* 0x0001e80000100800 */
[----:B------:R1:W-:Y:S04]  /*7dd0*/  STL [R1+0x178], R6 ;  /* 0x0001780601007387 */ /* 0x0003e80000100800 */
[----:B------:R2:W-:Y:S01]  /*7de0*/  STL [R1+0x174], R3 ;  /* 0x0001740301007387 */ /* 0x0005e20000100800 */
[----:B0-----:R-:W-:-:S02]  /*7df0*/  SEL R8, R23, R21, !P5 ;  /* 0x0000001517087207 */ /* 0x001fc40006800000 */
[----:B-1----:R-:W-:-:S03]  /*7e00*/  SEL R6, R23, R20, !P5 ;  /* 0x0000001417067207 */ /* 0x002fc60006800000 */
[----:B------:R0:W-:Y:S01]  /*7e10*/  STL [R1+0x170], R8 ;  /* 0x0001700801007387 */ /* 0x0001e20000100800 */
[----:B--2---:R-:W-:-:S03]  /*7e20*/  SEL R3, R23, R0, !P5 ;  /* 0x0000000017037207 */ /* 0x004fc60006800000 */
[----:B------:R-:W2:Y:S04]  /*7e30*/  LDL.LU R0, [R1+0x114] ;  /* 0x0001140001007983 */ /* 0x000ea80000300800 */
[----:B------:R1:W-:Y:S01]  /*7e40*/  STL [R1+0x168], R6 ;  /* 0x0001680601007387 */ /* 0x0003e20000100800 */
[----:B0-----:R-:W-:-:S03]  /*7e50*/  SEL R8, R23, R18, !P5 ;  /* 0x0000001217087207 */ /* 0x001fc60006800000 */
[----:B------:R0:W-:Y:S01]  /*7e60*/  STL [R1+0x15c], R3 ;  /* 0x00015c0301007387 */ /* 0x0001e20000100800 */
[----:B-1----:R-:W-:-:S03]  /*7e70*/  SEL R6, R23, R16, !P5 ;  /* 0x0000001017067207 */ /* 0x002fc60006800000 */
[----:B------:R1:W-:Y:S01]  /*7e80*/  STL [R1+0x158], R8 ;  /* 0x0001580801007387 */ /* 0x0003e20000100800 */
[----:B0-----:R-:W-:-:S03]  /*7e90*/  SEL R3, R23, R14, !P5 ;  /* 0x0000000e17037207 */ /* 0x001fc60006800000 */
[----:B------:R0:W-:Y:S04]  /*7ea0*/  STL [R1+0x154], R6 ;  /* 0x0001540601007387 */ /* 0x0001e80000100800 */
[----:B------:R3:W-:Y:S01]  /*7eb0*/  STL [R1+0x150], R3 ;  /* 0x0001500301007387 */ /* 0x0007e20000100800 */
[C---:B-1----:R-:W-:Y:S02]  /*7ec0*/  SEL R8, R23.reuse, R12, !P5 ;  /* 0x0000000c17087207 */ /* 0x042fe40006800000 */
[----:B0-----:R-:W-:-:S03]  /*7ed0*/  SEL R6, R23, R11, !P5 ;  /* 0x0000000b17067207 */ /* 0x001fc60006800000 */
[----:B------:R-:W-:Y:S01]  /*7ee0*/  STL [R1+0x14c], R8 ;  /* 0x00014c0801007387 */ /* 0x000fe20000100800 */
[C---:B---3--:R-:W-:Y:S02]  /*7ef0*/  SEL R3, R23.reuse, R2, !P5 ;  /* 0x0000000217037207 */ /* 0x048fe40006800000 */
[C---:B------:R-:W-:Y:S01]  /*7f00*/  SEL R2, R23.reuse, R7, !P5 ;  /* 0x0000000717027207 */ /* 0x040fe20006800000 */
[----:B------:R-:W-:Y:S04]  /*7f10*/  STL [R1+0x148], R6 ;  /* 0x0001480601007387 */ /* 0x000fe80000100800 */
[----:B------:R0:W-:Y:S04]  /*7f20*/  STL [R1+0x144], R3 ;  /* 0x0001440301007387 */ /* 0x0001e80000100800 */
[----:B------:R1:W-:Y:S04]  /*7f30*/  STL [R1+0x140], R2 ;  /* 0x0001400201007387 */ /* 0x0003e80000100800 */
[----:B------:R-:W-:Y:S04]  /*7f40*/  STL [R1+0x13c], R5 ;  /* 0x00013c0501007387 */ /* 0x000fe80000100800 */
[----:B------:R-:W3:Y:S01]  /*7f50*/  LDL.LU R24, [R1+0xf4] ;  /* 0x0000f40001187983 */ /* 0x000ee20000300800 */
[----:B0-----:R-:W-:-:S02]  /*7f60*/  SEL R3, R23, R4, !P5 ;  /* 0x0000000417037207 */ /* 0x001fc40006800000 */
[----:B-1----:R-:W-:-:S03]  /*7f70*/  SEL R2, R23, R28, !P5 ;  /* 0x0000001c17027207 */ /* 0x002fc60006800000 */
[----:B------:R-:W-:Y:S04]  /*7f80*/  STL [R1+0x138], R3 ;  /* 0x0001380301007387 */ /* 0x000fe80000100800 */
[----:B---3--:R0:W-:Y:S04]  /*7f90*/  STL [R1+0xe4c], R24 ;  /* 0x000e4c1801007387 */ /* 0x0081e80000100800 */
[----:B------:R-:W-:Y:S04]  /*7fa0*/  STL [R1+0x134], R2 ;  /* 0x0001340201007387 */ /* 0x000fe80000100800 */
[----:B0-----:R-:W3:Y:S01]  /*7fb0*/  LDL.LU R24, [R1+0xf0] ;  /* 0x0000f00001187983 */ /* 0x001ee20000300800 */
[----:B--2---:R-:W-:-:S03]  /*7fc0*/  SEL R0, R23, R0, !P5 ;  /* 0x0000000017007207 */ /* 0x004fc60006800000 */
[----:B---3--:R0:W-:Y:S04]  /*7fd0*/  STL [R1+0xe50], R24 ;  /* 0x000e501801007387 */ /* 0x0081e80000100800 */
        /* <DEDUP_REMOVED lines=28> */
[----:B0-----:R-:W3:Y:S01]  /*81a0*/  LDL.LU R0, [R1+0x98] ;  /* 0x0000980001007983 */ /* 0x001ee20000300800 */
        /* <DEDUP_REMOVED lines=33> */
[----:B------:R-:W-:Y:S04]  /*83c0*/  STL [R1+0xe8], R9 ;  /* 0x0000e80901007387 */ /* 0x000fe80000100800 */
[----:B------:R0:W-:Y:S04]  /*83d0*/  STL [R1+0xe4], R6 ;  /* 0x0000e40601007387 */ /* 0x0001e80000100800 */
[----:B------:R1:W-:Y:S01]  /*83e0*/  STL [R1+0xe0], R8 ;  /* 0x0000e00801007387 */ /* 0x0003e20000100800 */
[----:B0-----:R-:W-:-:S03]  /*83f0*/  SEL R6, R23, R28, !P5 ;  /* 0x0000001c17067207 */ /* 0x001fc60006800000 */
[----:B------:R-:W2:Y:S04]  /*8400*/  LDL.LU R28, [R1+0x94] ;  /* 0x00009400011c7983 */ /* 0x000ea80000300800 */
[----:B------:R0:W-:Y:S01]  /*8410*/  STL [R1+0xdc], R3 ;  /* 0x0000dc0301007387 */ /* 0x0001e20000100800 */
[----:B-1----:R-:W-:-:S03]  /*8420*/  SEL R8, R23, R20, !P5 ;  /* 0x0000001417087207 */ /* 0x002fc60006800000 */
[----:B------:R1:W-:Y:S01]  /*8430*/  STL [R1+0xd8], R6 ;  /* 0x0000d80601007387 */ /* 0x0003e20000100800 */
[C---:B0-----:R-:W-:Y:S02]  /*8440*/  SEL R3, R23.reuse, R21, !P5 ;  /* 0x0000001517037207 */ /* 0x041fe40006800000 */
[----:B-1----:R-:W-:-:S03]  /*8450*/  SEL R6, R23, R18, !P5 ;  /* 0x0000001217067207 */ /* 0x002fc60006800000 */
[----:B------:R0:W-:Y:S04]  /*8460*/  STL [R1+0xd4], R3 ;  /* 0x0000d40301007387 */ /* 0x0001e80000100800 */
[----:B------:R1:W-:Y:S01]  /*8470*/  STL [R1+0xd0], R8 ;  /* 0x0000d00801007387 */ /* 0x0003e20000100800 */
[----:B0-----:R-:W-:-:S03]  /*8480*/  SEL R3, R23, R16, !P5 ;  /* 0x0000001017037207 */ /* 0x001fc60006800000 */
[----:B------:R0:W-:Y:S01]  /*8490*/  STL [R1+0xcc], R6 ;  /* 0x0000cc0601007387 */ /* 0x0001e20000100800 */
[----:B-1----:R-:W-:-:S03]  /*84a0*/  SEL R8, R23, R14, !P5 ;  /* 0x0000000e17087207 */ /* 0x002fc60006800000 */
[----:B------:R1:W-:Y:S01]  /*84b0*/  STL [R1+0xc8], R3 ;  /* 0x0000c80301007387 */ /* 0x0003e20000100800 */
[----:B0-----:R-:W-:-:S03]  /*84c0*/  SEL R6, R23, R12, !P5 ;  /* 0x0000000c17067207 */ /* 0x001fc60006800000 */
[----:B------:R-:W-:Y:S01]  /*84d0*/  STL [R1+0xc4], R8 ;  /* 0x0000c40801007387 */ /* 0x000fe20000100800 */
[----:B-1----:R-:W-:-:S03]  /*84e0*/  SEL R3, R23, R11, !P5 ;  /* 0x0000000b17037207 */ /* 0x002fc60006800000 */
[----:B------:R0:W-:Y:S04]  /*84f0*/  STL [R1+0xc0], R6 ;  /* 0x0000c00601007387 */ /* 0x0001e80000100800 */
[----:B------:R1:W-:Y:S01]  /*8500*/  STL [R1+0xbc], R3 ;  /* 0x0000bc0301007387 */ /* 0x0003e20000100800 */
[----:B0-----:R-:W-:-:S03]  /*8510*/  SEL R6, R23, R7, !P5 ;  /* 0x0000000717067207 */ /* 0x001fc60006800000 */
[----:B------:R0:W-:Y:S01]  /*8520*/  STL [R1+0xb8], R2 ;  /* 0x0000b80201007387 */ /* 0x0001e20000100800 */
[----:B-1----:R-:W-:-:S03]  /*8530*/  SEL R3, R23, R5, !P5 ;  /* 0x0000000517037207 */ /* 0x002fc60006800000 */
[----:B------:R-:W-:Y:S04]  /*8540*/  STL [R1+0xb4], R6 ;  /* 0x0000b40601007387 */ /* 0x000fe80000100800 */
[----:B------:R-:W-:Y:S04]  /*8550*/  STL [R1+0xb0], R3 ;  /* 0x0000b00301007387 */ /* 0x000fe80000100800 */
[----:B------:R-:W3:Y:S01]  /*8560*/  LDL.LU R25, [R1+0x84] ;  /* 0x0000840001197983 */ /* 0x000ee20000300800 */
[C---:B0-----:R-:W-:Y:S02]  /*8570*/  SEL R2, R23.reuse, R4, !P5 ;  /* 0x0000000417027207 */ /* 0x041fe40006800000 */
[----:B------:R-:W-:-:S03]  /*8580*/  SEL R0, R23, R0, !P5 ;  /* 0x0000000017007207 */ /* 0x000fc60006800000 */
[----:B------:R-:W-:Y:S04]  /*8590*/  STL [R1+0xac], R2 ;  /* 0x0000ac0201007387 */ /* 0x000fe80000100800 */
[----:B---3--:R0:W-:Y:S04]  /*85a0*/  STL [R1+0xe44], R25 ;  /* 0x000e441901007387 */ /* 0x0081e80000100800 */
[----:B------:R2:W-:Y:S04]  /*85b0*/  STL [R1+0xa8], R0 ;  /* 0x0000a80001007387 */ /* 0x0005e80000100800 */
        /* <DEDUP_REMOVED lines=28> */
[----:B0-----:R-:W3:Y:S04]  /*8780*/  LDL.LU R0, [R1+0x104] ;  /* 0x0001040001007983 */ /* 0x001ee80000300800 */
[----:B------:R-:W3:Y:S04]  /*8790*/  LDL.LU R28, [R1+0x4] ;  /* 0x00000400011c7983 */ /* 0x000ee80000300800 */
[----:B------:R-:W3:Y:S04]  /*87a0*/  LDL.LU R15, [R1] ;  /* 0x00000000010f7983 */ /* 0x000ee80000300800 */
        /* <DEDUP_REMOVED lines=8> */
[C---:B----4-:R-:W-:Y:S02]  /*8830*/  SEL R27, R23.reuse, R27, !P5 ;  /* 0x0000001b171b7207 */ /* 0x050fe40006800000 */
[C---:B------:R-:W-:Y:S02]  /*8840*/  SEL R19, R23.reuse, R19, !P5 ;  /* 0x0000001317137207 */ /* 0x040fe40006800000 */
[----:B------:R-:W-:-:S02]  /*8850*/  SEL R17, R23, R17, !P5 ;  /* 0x0000001117117207 */ /* 0x000fc40006800000 */
[C---:B------:R-:W-:Y:S02]  /*8860*/  SEL R13, R23.reuse, R13, !P5 ;  /* 0x0000000d170d7207 */ /* 0x040fe40006800000 */
[C---:B------:R-:W-:Y:S02]  /*8870*/  SEL R10, R23.reuse, R10, !P5 ;  /* 0x0000000a170a7207 */ /* 0x040fe40006800000 */
[C---:B------:R-:W-:Y:S02]  /*8880*/  SEL R9, R23.reuse, R9, !P5 ;  /* 0x0000000917097207 */ /* 0x040fe40006800000 */
[C---:B------:R-:W-:Y:S02]  /*8890*/  SEL R8, R23.reuse, R8, !P5 ;  /* 0x0000000817087207 */ /* 0x040fe40006800000 */
        /* <DEDUP_REMOVED lines=17> */
[----:B--2---:R-:W-:-:S05]  /*89b0*/  SEL R25, R23, R25, !P5 ;  /* 0x0000001917197207 */ /* 0x004fca0006800000 */
[----:B------:R0:W-:Y:S04]  /*89c0*/  STL [R1+0x98], R25 ;  /* 0x0000981901007387 */ /* 0x0001e80000100800 */
[----:B0-----:R-:W2:Y:S04]  /*89d0*/  LDL.LU R25, [R1+0xe40] ;  /* 0x000e400001197983 */ /* 0x001ea80000300800 */
[----:B------:R0:W-:Y:S04]  /*89e0*/  STL [R1+0x94], R26 ;  /* 0x0000941a01007387 */ /* 0x0001e80000100800 */
[----:B0-----:R-:W3:Y:S04]  /*89f0*/  LDL.LU R26, [R1+0xe3c] ;  /* 0x000e3c00011a7983 */ /* 0x001ee80000300800 */
[----:B------:R0:W-:Y:S04]  /*8a00*/  STL [R1+0x90], R27 ;  /* 0x0000901b01007387 */ /* 0x0001e80000100800 */
[----:B0-----:R-:W4:Y:S04]  /*8a10*/  LDL.LU R27, [R1+0xe38] ;  /* 0x000e3800011b7983 */ /* 0x001f280000300800 */
[----:B------:R0:W-:Y:S04]  /*8a20*/  STL [R1+0x8c], R19 ;  /* 0x00008c1301007387 */ /* 0x0001e80000100800 */
[----:B0-----:R-:W2:Y:S04]  /*8a30*/  LDL.LU R19, [R1+0xe34] ;  /* 0x000e340001137983 */ /* 0x001ea80000300800 */
        /* <DEDUP_REMOVED lines=43> */
[----:B0-----:R-:W2:Y:S01]  /*8cf0*/  LDL.LU R28, [R1+0xde0] ;  /* 0x000de000011c7983 */ /* 0x001ea20000300800 */
[----:B------:R-:W-:-:S02]  /*8d00*/  SEL R15, R23, R15, !P5 ;  /* 0x0000000f170f7207 */ /* 0x000fc40006800000 */
[----:B------:R-:W-:-:S03]  /*8d10*/  SEL R29, R23, R29, !P5 ;  /* 0x0000001d171d7207 */ /* 0x000fc60006800000 */
[----:B------:R2:W-:Y:S04]  /*8d20*/  STL [R1+0x1c], R15 ;  /* 0x00001c0f01007387 */ /* 0x0005e80000100800 */
[----:B------:R-:W-:Y:S01]  /*8d30*/  STL [R1+0x18], R29 ;  /* 0x0000181d01007387 */ /* 0x000fe20000100800 */
[C---:B--2---:R-:W-:Y:S02]  /*8d40*/  SEL R15, R23.reuse, R28, !P5 ;  /* 0x0000001c170f7207 */ /* 0x044fe40006800000 */
[C---:B------:R-:W-:Y:S02]  /*8d50*/  SEL R28, R23.reuse, R0, !P5 ;  /* 0x00000000171c7207 */ /* 0x040fe40006800000 */
[----:B------:R-:W2:Y:S04]  /*8d60*/  LDL.LU R0, [R1+0x28] ;  /* 0x0000280001007983 */ /* 0x000ea80000300800 */
[----:B------:R0:W-:Y:S04]  /*8d70*/  STL [R1+0x14], R15 ;  /* 0x0000140f01007387 */ /* 0x0001e80000100800 */
[----:B------:R-:W-:Y:S01]  /*8d80*/  STL [R1+0x10], R28 ;  /* 0x0000101c01007387 */ /* 0x000fe20000100800 */
[----:B0-----:R-:W-:-:S03]  /*8d90*/  SEL R15, R23, R4, !P5 ;  /* 0x00000004170f7207 */ /* 0x001fc60006800000 */
[----:B------:R-:W3:Y:S04]  /*8da0*/  LDL.LU R4, [R1+0x30] ;  /* 0x0000300001047983 */ /* 0x000ee80000300800 */
[----:B------:R0:W-:Y:S04]  /*8db0*/  STL [R1+0xd54], R15 ;  /* 0x000d540f01007387 */ /* 0x0001e80000100800 */
[----:B0-----:R-:W4:Y:S01]  /*8dc0*/  LDL.LU R15, [R1+0x4c] ;  /* 0x00004c00010f7983 */ /* 0x001f220000300800 */
[C---:B------:R-:W-:Y:S02]  /*8dd0*/  SEL R29, R23.reuse, R5, !P5 ;  /* 0x00000005171d7207 */ /* 0x040fe40006800000 */
[----:B------:R-:W-:-:S02]  /*8de0*/  SEL R28, R23, R7, !P5 ;  /* 0x00000007171c7207 */ /* 0x000fc40006800000 */
[C---:B------:R-:W-:Y:S01]  /*8df0*/  SEL R2, R23.reuse, R2, !P5 ;  /* 0x0000000217027207 */ /* 0x040fe20006800000 */
[----:B------:R-:W-:Y:S04]  /*8e00*/  STL [R1+0xd58], R29 ;  /* 0x000d581d01007387 */ /* 0x000fe80000100800 */
[----:B------:R-:W-:Y:S04]  /*8e10*/  STL [R1+0xd5c], R28 ;  /* 0x000d5c1c01007387 */ /* 0x000fe80000100800 */
[----:B------:R-:W-:Y:S01]  /*8e20*/  STL [R1+0xd60], R2 ;  /* 0x000d600201007387 */ /* 0x000fe20000100800 */
[----:B------:R-:W-:-:S02]  /*8e30*/  SEL R7, R23, R24, !P5 ;  /* 0x0000001817077207 */ /* 0x000fc40006800000 */
[----:B--2---:R-:W-:-:S05]  /*8e40*/  SEL R0, R23, R0, !P5 ;  /* 0x0000000017007207 */ /* 0x004fca0006800000 */
[----:B------:R-:W-:Y:S01]  /*8e50*/  STL [R1+0xd64], R0 ;  /* 0x000d640001007387 */ /* 0x000fe20000100800 */
[----:B---3--:R-:W-:-:S05]  /*8e60*/  SEL R4, R23, R4, !P5 ;  /* 0x0000000417047207 */ /* 0x008fca0006800000 */
[----:B------:R-:W-:Y:S01]  /*8e70*/  STL [R1+0xd68], R4 ;  /* 0x000d680401007387 */ /* 0x000fe20000100800 */
[----:B----4-:R-:W-:-:S05]  /*8e80*/  SEL R5, R23, R15, !P5 ;  /* 0x0000000f17057207 */ /* 0x010fca0006800000 */
[----:B------:R0:W-:Y:S04]  /*8e90*/  STL [R1+0xd6c], R5 ;  /* 0x000d6c0501007387 */ /* 0x0001e80000100800 */
[----:B0-----:R-:W2:Y:S04]  /*8ea0*/  LDL.LU R5, [R1+0x1e8] ;  /* 0x0001e80001057983 */ /* 0x001ea80000300800 */
[----:B------:R-:W3:Y:S04]  /*8eb0*/  LDL.LU R4, [R1+0x1e0] ;  /* 0x0001e00001047983 */ /* 0x000ee80000300800 */
[----:B------:R-:W4:Y:S04]  /*8ec0*/  LDL.LU R0, [R1+0x1f8] ;  /* 0x0001f80001007983 */ /* 0x000f280000300800 */
[----:B------:R-:W4:Y:S04]  /*8ed0*/  LDL.LU R2, [R1+0x1dc] ;  /* 0x0001dc0001027983 */ /* 0x000f280000300800 */
[----:B------:R-:W4:Y:S04]  /*8ee0*/  LDL.LU R28, [R1+0x1d8] ;  /* 0x0001d800011c7983 */ /* 0x000f280000300800 */
[----:B------:R-:W4:Y:S04]  /*8ef0*/  LDL.LU R29, [R1+0x1d0] ;  /* 0x0001d000011d7983 */ /* 0x000f280000300800 */
[----:B------:R-:W4:Y:S04]  /*8f00*/  LDL.LU R15, [R1+0x1cc] ;  /* 0x0001cc00010f7983 */ /* 0x000f280000300800 */
[----:B------:R0:W-:Y:S04]  /*8f10*/  STL [R1+0xd70], R7 ;  /* 0x000d700701007387 */ /* 0x0001e80000100800 */
[----:B0-----:R-:W4:Y:S04]  /*8f20*/  LDL.LU R7, [R1+0x1e4] ;  /* 0x0001e40001077983 */ /* 0x001f280000300800 */
[----:B------:R-:W0:Y:S01]  /*8f30*/  S2R R24, SR_TID.X ;  /* 0x0000000000187919 */ /* 0x000e220000002100 */
[----:B------:R-:W-:-:S02]  /*8f40*/  SEL R11, R23, R11, !P5 ;  /* 0x0000000b170b7207 */ /* 0x000fc40006800000 */
[C---:B------:R-:W-:Y:S02]  /*8f50*/  SEL R12, R23.reuse, R12, !P5 ;  /* 0x0000000c170c7207 */ /* 0x040fe40006800000 */
[C---:B------:R-:W-:Y:S02]  /*8f60*/  SEL R14, R23.reuse, R14, !P5 ;  /* 0x0000000e170e7207 */ /* 0x040fe40006800000 */
[C---:B------:R-:W-:Y:S01]  /*8f70*/  SEL R16, R23.reuse, R16, !P5 ;  /* 0x0000001017107207 */ /* 0x040fe20006800000 */
[----:B------:R-:W-:Y:S01]  /*8f80*/  STL [R1+0xd74], R11 ;  /* 0x000d740b01007387 */ /* 0x000fe20000100800 */
[C---:B------:R-:W-:Y:S02]  /*8f90*/  SEL R18, R23.reuse, R18, !P5 ;  /* 0x0000001217127207 */ /* 0x040fe40006800000 */
[C---:B------:R-:W-:Y:S01]  /*8fa0*/  SEL R20, R23.reuse, R20, !P5 ;  /* 0x0000001417147207 */ /* 0x040fe20006800000 */
[----:B------:R-:W-:Y:S01]  /*8fb0*/  STL [R1+0xd78], R12 ;  /* 0x000d780c01007387 */ /* 0x000fe20000100800 */
[----:B------:R-:W-:-:S02]  /*8fc0*/  SEL R21, R23, R21, !P5 ;  /* 0x0000001517157207 */ /* 0x000fc40006800000 */
[C---:B------:R-:W-:Y:S01]  /*8fd0*/  SEL R22, R23.reuse, R22, !P5 ;  /* 0x0000001617167207 */ /* 0x040fe20006800000 */
[----:B------:R-:W-:Y:S01]  /*8fe0*/  STL [R1+0xd7c], R14 ;  /* 0x000d7c0e01007387 */ /* 0x000fe20000100800 */
[C---:B------:R-:W-:Y:S02]  /*8ff0*/  SEL R3, R23.reuse, R3, !P5 ;  /* 0x0000000317037207 */ /* 0x040fe40006800000 */
[C---:B------:R-:W-:Y:S01]  /*9000*/  SEL R6, R23.reuse, R6, !P5 ;  /* 0x0000000617067207 */ /* 0x040fe20006800000 */
[----:B------:R-:W-:Y:S01]  /*9010*/  STL [R1+0xd80], R16 ;  /* 0x000d801001007387 */ /* 0x000fe20000100800 */
[----:B------:R-:W-:-:S03]  /*9020*/  SEL R8, R23, R8, !P5 ;  /* 0x0000000817087207 */ /* 0x000fc60006800000 */
[----:B------:R-:W-:Y:S01]  /*9030*/  STL [R1+0xd84], R18 ;  /* 0x000d841201007387 */ /* 0x000fe20000100800 */
[----:B0-----:R-:W-:Y:S02]  /*9040*/  LOP3.LUT R24, R24, 0x3f, RZ, 0xc0, !PT ;  /* 0x0000003f18187812 */ /* 0x001fe400078ec0ff */
[C---:B------:R-:W-:Y:S01]  /*9050*/  SEL R9, R23.reuse, R9, !P5 ;  /* 0x0000000917097207 */ /* 0x040fe20006800000 */
[----:B------:R-:W-:Y:S01]  /*9060*/  STL [R1+0xd88], R20 ;  /* 0x000d881401007387 */ /* 0x000fe20000100800 */
[----:B------:R-:W-:-:S03]  /*9070*/  SEL R10, R23, R10, !P5 ;  /* 0x0000000a170a7207 */ /* 0x000fc60006800000 */
[----:B------:R-:W-:Y:S01]  /*9080*/  STL [R1+0xd8c], R21 ;  /* 0x000d8c1501007387 */ /* 0x000fe20000100800 */
[C---:B------:R-:W-:Y:S01]  /*9090*/  SEL R13, R23.reuse, R13, !P5 ;  /* 0x0000000d170d7207 */ /* 0x040fe20006800000 */
[----:B------:R-:W-:Y:S02]  /*90a0*/  IMAD R24, R24, c[0x0][0x18c], RZ ;  /* 0x0000630018187a24 */ /* 0x000fe400078e02ff */
[----:B------:R-:W-:Y:S01]  /*90b0*/  STL [R1+0xd90], R22 ;  /* 0x000d901601007387 */ /* 0x000fe20000100800 */
[----:B------:R-:W-:-:S03]  /*90c0*/  SEL R17, R23, R17, !P5 ;  /* 0x0000001117117207 */ /* 0x000fc60006800000 */
[----:B------:R3:W-:Y:S01]  /*90d0*/  STL [R1+0xd94], R3 ;  /* 0x000d940301007387 */ /* 0x0007e20000100800 */
[----:B------:R-:W-:-:S03]  /*90e0*/  SEL R19, R23, R19, !P5 ;  /* 0x0000001317137207 */ /* 0x000fc60006800000 */
[----:B------:R-:W-:Y:S01]  /*90f0*/  STL [R1+0xd98], R6 ;  /* 0x000d980601007387 */ /* 0x000fe20000100800 */
[----:B------:R-:W-:-:S03]  /*9100*/  SEL R27, R23, R27, !P5 ;  /* 0x0000001b171b7207 */ /* 0x000fc60006800000 */
[----:B------:R-:W-:Y:S01]  /*9110*/  STL [R1+0xd9c], R8 ;  /* 0x000d9c0801007387 */ /* 0x000fe20000100800 */
[----:B------:R-:W-:-:S03]  /*9120*/  SEL R26, R23, R26, !P5 ;  /* 0x0000001a171a7207 */ /* 0x000fc60006800000 */
[----:B------:R-:W-:Y:S01]  /*9130*/  STL [R1+0xda0], R9 ;  /* 0x000da00901007387 */ /* 0x000fe20000100800 */
[----:B------:R-:W-:-:S03]  /*9140*/  SEL R23, R23, R25, !P5 ;  /* 0x0000001917177207 */ /* 0x000fc60006800000 */
[----:B------:R-:W-:Y:S01]  /*9150*/  STL [R1+0xda4], R10 ;  /* 0x000da40a01007387 */ /* 0x000fe20000100800 */
[----:B------:R-:W-:-:S03]  /*9160*/  LEA.HI.X.SX32 R24, R24, c[0x0][0x16c], 0x1, P6 ;  /* 0x00005b0018187a11 */ /* 0x000fc600030f0eff */
[----:B------:R-:W-:Y:S04]  /*9170*/  STL [R1+0xda8], R13 ;  /* 0x000da80d01007387 */ /* 0x000fe80000100800 */
[----:B------:R-:W-:Y:S04]  /*9180*/  STL [R1+0xdac], R17 ;  /* 0x000dac1101007387 */ /* 0x000fe80000100800 */
[----:B------:R-:W-:Y:S04]  /*9190*/  STL [R1+0xdb0], R19 ;  /* 0x000db01301007387 */ /* 0x000fe80000100800 */
[----:B------:R-:W-:Y:S04]  /*91a0*/  STL [R1+0xdb4], R27 ;  /* 0x000db41b01007387 */ /* 0x000fe80000100800 */
[----:B------:R-:W-:Y:S04]  /*91b0*/  STL [R1+0xdb8], R26 ;  /* 0x000db81a01007387 */ /* 0x000fe80000100800 */
[----:B------:R-:W-:Y:S04]  /*91c0*/  STL [R1+0xdbc], R23 ;  /* 0x000dbc1701007387 */ /* 0x000fe80000100800 */
[----:B------:R-:W-:Y:S01]  /*91d0*/  STL [R1+0xdc0], R24 ;  /* 0x000dc01801007387 */ /* 0x000fe20000100800 */
[----:B--2---:R-:W-:-:S02]  /*91e0*/  IMAD R5, R5, c[0x0][0x190], RZ ;  /* 0x0000640005057a24 */ /* 0x004fc400078e02ff */
[----:B---3--:R-:W-:Y:S02]  /*91f0*/  IMAD R3, R4, c[0x0][0x190], RZ ;  /* 0x0000640004037a24 */ /* 0x008fe400078e02ff */
[----:B----4-:R-:W-:Y:S02]  /*9200*/  IMAD R4, R0, c[0x0][0x190], RZ ;  /* 0x0000640000047a24 */ /* 0x010fe400078e02ff */
[----:B------:R-:W-:Y:S02]  /*9210*/  IMAD R0, R2, c[0x0][0x190], RZ ;  /* 0x0000640002007a24 */ /* 0x000fe400078e02ff */
[----:B------:R-:W-:-:S05]  /*9220*/  IMAD R25, R7, c[0x0][0x190], RZ ;  /* 0x0000640007197a24 */ /* 0x000fca00078e02ff */
[----:B------:R-:W-:Y:S04]  /*9230*/  STL [R1+0xdc4], R25 ;  /* 0x000dc41901007387 */ /* 0x000fe80000100800 */
[----:B------:R-:W-:Y:S04]  /*9240*/  STL [R1+0x24], R5 ;  /* 0x0000240501007387 */ /* 0x000fe80000100800 */
[----:B------:R0:W-:Y:S04]  /*9250*/  STL [R1+0x28], R3 ;  /* 0x0000280301007387 */ /* 0x0001e80000100800 */
[----:B------:R-:W-:Y:S01]  /*9260*/  STL [R1+0x2c], R4 ;  /* 0x00002c0401007387 */ /* 0x000fe20000100800 */
[----:B0-----:R-:W-:-:S03]  /*9270*/  IMAD R3, R28, c[0x0][0x190], RZ ;  /* 0x000064001c037a24 */ /* 0x001fc600078e02ff */
[----:B------:R0:W-:Y:S04]  /*9280*/  STL [R1+0x30], R0 ;  /* 0x0000300001007387 */ /* 0x0001e80000100800 */
[----:B------:R-:W-:Y:S04]  /*9290*/  STL [R1+0x4c], R3 ;  /* 0x00004c0301007387 */ /* 0x000fe80000100800 */
[----:B------:R-:W2:Y:S01]  /*92a0*/  LDL.LU R25, [R1+0x1b0] ;  /* 0x0001b00001197983 */ /* 0x000ea20000300800 */
[----:B------:R-:W-:Y:S02]  /*92b0*/  IMAD R2, R29, c[0x0][0x190], RZ ;  /* 0x000064001d027a24 */ /* 0x000fe400078e02ff */
[----:B0-----:R-:W-:-:S03]  /*92c0*/  IMAD R0, R15, c[0x0][0x190], RZ ;  /* 0x000064000f007a24 */ /* 0x001fc600078e02ff */
[----:B------:R-:W-:Y:S04]  /*92d0*/  STL [R1+0xfc], R2 ;  /* 0x0000fc0201007387 */ /* 0x000fe80000100800 */
[----:B--2---:R0:W-:Y:S04]  /*92e0*/  STL [R1+0xdd8], R25 ;  /* 0x000dd81901007387 */ /* 0x0041e80000100800 */
[----:B------:R-:W-:Y:S04]  /*92f0*/  STL [R1+0x100], R0 ;  /* 0x0001000001007387 */ /* 0x000fe80000100800 */
[----:B0-----:R-:W2:Y:S04]  /*9300*/  LDL.LU R25, [R1+0x1b4] ;  /* 0x0001b40001197983 */ /* 0x001ea80000300800 */
        /* <DEDUP_REMOVED lines=29> */
[----:B------:R-:W3:Y:S01]  /*94e0*/  LDL.LU R15, [R1+0x12c] ;  /* 0x00012c00010f7983 */ /* 0x000ee20000300800 */
[----:B--2---:R-:W-:-:S05]  /*94f0*/  IMAD R25, R25, c[0x0][0x190], RZ ;  /* 0x0000640019197a24 */ /* 0x004fca00078e02ff */
[----:B------:R0:W-:Y:S04]  /*9500*/  STL [R1+0x104], R25 ;  /* 0x0001041901007387 */ /* 0x0001e80000100800 */
[----:B0-----:R-:W2:Y:S02]  /*9510*/  LDL.LU R25, [R1+0xddc] ;  /* 0x000ddc0001197983 */ /* 0x001ea40000300800 */
[----:B--2---:R-:W-:-:S05]  /*9520*/  IMAD R25, R25, c[0x0][0x190], RZ ;  /* 0x0000640019197a24 */ /* 0x004fca00078e02ff */
[----:B------:R0:W-:Y:S04]  /*9530*/  STL [R1+0x124], R25 ;  /* 0x0001241901007387 */ /* 0x0001e80000100800 */
[----:B0-----:R-:W2:Y:S01]  /*9540*/  LDL.LU R25, [R1+0xdd8] ;  /* 0x000dd80001197983 */ /* 0x001ea20000300800 */
[----:B---3--:R-:W-:Y:S02]  /*9550*/  IMAD R24, R24, c[0x0][0x190], RZ ;  /* 0x0000640018187a24 */ /* 0x008fe400078e02ff */
[----:B----4-:R-:W-:Y:S02]  /*9560*/  IMAD R23, R23, c[0x0][0x190], RZ ;  /* 0x0000640017177a24 */ /* 0x010fe400078e02ff */
[----:B------:R-:W-:Y:S02]  /*9570*/  IMAD R8, R8, c[0x0][0x190], RZ ;  /* 0x0000640008087a24 */ /* 0x000fe400078e02ff */
[----:B------:R-:W-:-:S02]  /*9580*/  IMAD R5, R5, c[0x0][0x190], RZ ;  /* 0x0000640005057a24 */ /* 0x000fc400078e02ff */
[----:B--2---:R-:W-:-:S05]  /*9590*/  IMAD R25, R25, c[0x0][0x190], RZ ;  /* 0x0000640019197a24 */ /* 0x004fca00078e02ff */
[----:B------:R0:W-:Y:S04]  /*95a0*/  STL [R1+0x160], R25 ;  /* 0x0001601901007387 */ /* 0x0001e80000100800 */
[----:B------:R1:W-:Y:S04]  /*95b0*/  STL [R1+0x164], R24 ;  /* 0x0001641801007387 */ /* 0x0003e80000100800 */
[----:B------:R2:W-:Y:S01]  /*95c0*/  STL [R1+0x16c], R23 ;  /* 0x00016c1701007387 */ /* 0x0005e20000100800 */
[----:B0-----:R-:W-:Y:S02]  /*95d0*/  IMAD R25, R26, c[0x0][0x190], RZ ;  /* 0x000064001a197a24 */ /* 0x001fe400078e02ff */
[----:B-1----:R-:W-:-:S03]  /*95e0*/  IMAD R24, R27, c[0x0][0x190], RZ ;  /* 0x000064001b187a24 */ /* 0x002fc600078e02ff */
[----:B------:R-:W-:Y:S01]  /*95f0*/  STL [R1+0x17c], R25 ;  /* 0x00017c1901007387 */ /* 0x000fe20000100800 */
[----:B--2---:R-:W-:Y:S02]  /*9600*/  IMAD R23, R19, c[0x0][0x190], RZ ;  /* 0x0000640013177a24 */ /* 0x004fe400078e02ff */
[----:B------:R-:W-:Y:S02]  /*9610*/  IMAD R19, R17, c[0x0][0x190], RZ ;  /* 0x0000640011137a24 */ /* 0x000fe400078e02ff */
[----:B------:R-:W-:Y:S01]  /*9620*/  IMAD R17, R13, c[0x0][0x190], RZ ;  /* 0x000064000d117a24 */ /* 0x000fe200078e02ff */
[----:B------:R-:W-:Y:S01]  /*9630*/  STL [R1+0x19c], R24 ;  /* 0x00019c1801007387 */ /* 0x000fe20000100800 */
[----:B------:R-:W-:Y:S02]  /*9640*/  IMAD R13, R10, c[0x0][0x190], RZ ;  /* 0x000064000a0d7a24 */ /* 0x000fe400078e02ff */
[----:B------:R-:W-:Y:S01]  /*9650*/  IMAD R10, R9, c[0x0][0x190], RZ ;  /* 0x00006400090a7a24 */ /* 0x000fe200078e02ff */
[----:B------:R-:W-:Y:S01]  /*9660*/  STL [R1+0x198], R23 ;  /* 0x0001981701007387 */ /* 0x000fe20000100800 */
[----:B------:R-:W-:-:S03]  /*9670*/  IMAD R9, R6, c[0x0][0x190], RZ ;  /* 0x0000640006097a24 */ /* 0x000fc600078e02ff */
[----:B------:R-:W-:Y:S01]  /*9680*/  STL [R1+0x194], R19 ;  /* 0x0001941301007387 */ /* 0x000fe20000100800 */
[----:B------:R-:W-:-:S03]  /*9690*/  IMAD R6, R3, c[0x0][0x190], RZ ;  /* 0x0000640003067a24 */ /* 0x000fc600078e02ff */
[----:B------:R-:W-:Y:S04]  /*96a0*/  STL [R1+0x190], R17 ;  /* 0x0001901101007387 */ /* 0x000fe80000100800 */
[----:B------:R-:W-:Y:S01]  /*96b0*/  STL [R1+0x18c], R13 ;  /* 0x00018c0d01007387 */ /* 0x000fe20000100800 */
[----:B------:R-:W-:-:S03]  /*96c0*/  IMAD R3, R21, c[0x0][0x190], RZ ;  /* 0x0000640015037a24 */ /* 0x000fc600078e02ff */
[----:B------:R-:W-:Y:S04]  /*96d0*/  STL [R1+0x188], R10 ;  /* 0x0001880a01007387 */ /* 0x000fe80000100800 */
[----:B------:R0:W-:Y:S04]  /*96e0*/  STL [R1+0x184], R8 ;  /* 0x0001840801007387 */ /* 0x0001e80000100800 */
[----:B------:R-:W-:Y:S01]  /*96f0*/  STL [R1+0x180], R9 ;  /* 0x0001800901007387 */ /* 0x000fe20000100800 */
[----:B0-----:R-:W-:-:S03]  /*9700*/  IMAD R8, R22, c[0x0][0x190], RZ ;  /* 0x0000640016087a24 */ /* 0x001fc600078e02ff */
[----:B------:R0:W-:Y:S04]  /*9710*/  STL [R1+0x178], R6 ;  /* 0x0001780601007387 */ /* 0x0001e80000100800 */
[----:B------:R1:W-:Y:S04]  /*9720*/  STL [R1+0x174], R8 ;  /* 0x0001740801007387 */ /* 0x0003e80000100800 */
[----:B------:R2:W-:Y:S01]  /*9730*/  STL [R1+0x170], R3 ;  /* 0x0001700301007387 */ /* 0x0005e20000100800 */
[----:B0-----:R-:W-:Y:S02]  /*9740*/  IMAD R6, R20, c[0x0][0x190], RZ ;  /* 0x0000640014067a24 */ /* 0x001fe400078e02ff */
[----:B-1----:R-:W-:-:S03]  /*9750*/  IMAD R8, R18, c[0x0][0x190], RZ ;  /* 0x0000640012087a24 */ /* 0x002fc600078e02ff */
[----:B------:R0:W-:Y:S01]  /*9760*/  STL [R1+0x168], R6 ;  /* 0x0001680601007387 */ /* 0x0001e20000100800 */
[----:B--2---:R-:W-:-:S03]  /*9770*/  IMAD R3, R16, c[0x0][0x190], RZ ;  /* 0x0000640010037a24 */ /* 0x004fc600078e02ff */
[----:B------:R1:W-:Y:S04]  /*9780*/  STL [R1+0x15c], R8 ;  /* 0x00015c0801007387 */ /* 0x0003e80000100800 */
[----:B------:R2:W-:Y:S01]  /*9790*/  STL [R1+0x158], R3 ;  /* 0x0001580301007387 */ /* 0x0005e20000100800 */
[----:B0-----:R-:W-:Y:S02]  /*97a0*/  IMAD R6, R14, c[0x0][0x190], RZ ;  /* 0x000064000e067a24 */ /* 0x001fe400078e02ff */
[----:B-1----:R-:W-:-:S03]  /*97b0*/  IMAD R8, R12, c[0x0][0x190], RZ ;  /* 0x000064000c087a24 */ /* 0x002fc600078e02ff */
[----:B------:R0:W-:Y:S01]  /*97c0*/  STL [R1+0x154], R6 ;  /* 0x0001540601007387 */ /* 0x0001e20000100800 */
[----:B--2---:R-:W-:-:S03]  /*97d0*/  IMAD R3, R11, c[0x0][0x190], RZ ;  /* 0x000064000b037a24 */ /* 0x004fc600078e02ff */
[----:B------:R-:W-:Y:S04]  /*97e0*/  STL [R1+0x150], R8 ;  /* 0x0001500801007387 */ /* 0x000fe80000100800 */
[----:B------:R1:W-:Y:S01]  /*97f0*/  STL [R1+0x14c], R3 ;  /* 0x00014c0301007387 */ /* 0x0003e20000100800 */
[----:B0-----:R-:W-:-:S05]  /*9800*/  IMAD R6, R7, c[0x0][0x190], RZ ;  /* 0x0000640007067a24 */ /* 0x001fca00078e02ff */
[----:B------:R-:W-:Y:S01]  /*9810*/  STL [R1+0x148], R6 ;  /* 0x0001480601007387 */ /* 0x000fe20000100800 */
[----:B-1----:R-:W-:-:S03]  /*9820*/  IMAD R3, R4, c[0x0][0x190], RZ ;  /* 0x0000640004037a24 */ /* 0x002fc600078e02ff */
[----:B------:R-:W-:Y:S01]  /*9830*/  STL [R1+0x144], R5 ;  /* 0x0001440501007387 */ /* 0x000fe20000100800 */
[----:B------:R-:W-:Y:S02]  /*9840*/  IMAD R4, R0, c[0x0][0x190], RZ ;  /* 0x0000640000047a24 */ /* 0x000fe400078e02ff */
[----:B------:R-:W-:Y:S01]  /*9850*/  IMAD R0, R2, c[0x0][0x190], RZ ;  /* 0x0000640002007a24 */ /* 0x000fe200078e02ff */
        /* <DEDUP_REMOVED lines=149> */
[----:B------:R-:W-:Y:S02]  /*a1b0*/  IMAD R19, R19, c[0x0][0x190], RZ ;  /* 0x0000640013137a24 */ /* 0x000fe400078e02ff */
[----:B------:R-:W-:Y:S02]  /*a1c0*/  IMAD R17, R17, c[0x0][0x190], RZ ;  /* 0x0000640011117a24 */ /* 0x000fe400078e02ff */
[----:B------:R-:W-:Y:S02]  /*a1d0*/  IMAD R13, R13, c[0x0][0x190], RZ ;  /* 0x000064000d0d7a24 */ /* 0x000fe400078e02ff */
[----:B------:R-:W-:Y:S02]  /*a1e0*/  IMAD R10, R10, c[0x0][0x190], RZ ;  /* 0x000064000a0a7a24 */ /* 0x000fe400078e02ff */
        /* <DEDUP_REMOVED lines=20> */
[----:B--2---:R-:W-:-:S05]  /*a330*/  IMAD R25, R25, c[0x0][0x190], RZ ;  /* 0x0000640019197a24 */ /* 0x004fca00078e02ff */
        /* <DEDUP_REMOVED lines=45> */
[----:B0-----:R-:W3:Y:S04]  /*a610*/  LDL.LU R5, [R1+0xd6c] ;  /* 0x000d6c0001057983 */ /* 0x001ee80000300800 */
[----:B------:R0:W-:Y:S04]  /*a620*/  STL [R1+0x34], R4 ;  /* 0x0000340401007387 */ /* 0x0001e80000100800 */
[----:B0-----:R-:W4:Y:S04]  /*a630*/  LDL.LU R4, [R1+0xd68] ;  /* 0x000d680001047983 */ /* 0x001f280000300800 */
        /* <DEDUP_REMOVED lines=9> */
[----:B0-----:R-:W4:Y:S01]  /*a6d0*/  LDL.LU R15, [R1+0xd54] ;  /* 0x000d5400010f7983 */ /* 0x001f220000300800 */
[----:B--2---:R-:W-:-:S02]  /*a6e0*/  IMAD R7, R7, c[0x0][0x190], RZ ;  /* 0x0000640007077a24 */ /* 0x004fc400078e02ff */
[----:B---3--:R-:W-:Y:S02]  /*a6f0*/  IMAD R5, R5, c[0x0][0x190], RZ ;  /* 0x0000640005057a24 */ /* 0x008fe400078e02ff */
[----:B----4-:R-:W-:Y:S02]  /*a700*/  IMAD R4, R4, c[0x0][0x190], RZ ;  /* 0x0000640004047a24 */ /* 0x010fe400078e02ff */
[----:B------:R-:W-:Y:S02]  /*a710*/  IMAD R0, R0, c[0x0][0x190], RZ ;  /* 0x0000640000007a24 */ /* 0x000fe400078e02ff */
[----:B------:R-:W-:Y:S02]  /*a720*/  IMAD R2, R2, c[0x0][0x190], RZ ;  /* 0x0000640002027a24 */ /* 0x000fe400078e02ff */
[----:B------:R-:W-:Y:S02]  /*a730*/  IMAD R28, R28, c[0x0][0x190], RZ ;  /* 0x000064001c1c7a24 */ /* 0x000fe400078e02ff */
[----:B------:R-:W-:-:S02]  /*a740*/  IMAD R29, R29, c[0x0][0x190], RZ ;  /* 0x000064001d1d7a24 */ /* 0x000fc400078e02ff */
[----:B------:R-:W-:-:S05]  /*a750*/  IMAD R15, R15, c[0x0][0x190], RZ ;  /* 0x000064000f0f7a24 */ /* 0x000fca00078e02ff */
[----:B------:R0:W-:Y:S04]  /*a760*/  STL [R1+0xc], R15 ;  /* 0x00000c0f01007387 */ /* 0x0001e80000100800 */
[----:B0-----:R-:W2:Y:S04]  /*a770*/  LDL.LU R15, [R1+0xd50] ;  /* 0x000d5000010f7983 */ /* 0x001ea80000300800 */
[----:B------:R0:W-:Y:S04]  /*a780*/  STL [R1+0xd10], R29 ;  /* 0x000d101d01007387 */ /* 0x0001e80000100800 */
[----:B------:R1:W-:Y:S04]  /*a790*/  STL [R1+0xd0c], R28 ;  /* 0x000d0c1c01007387 */ /* 0x0003e80000100800 */
[----:B0-----:R-:W3:Y:S04]  /*a7a0*/  LDL.LU R29, [R1+0x4c] ;  /* 0x00004c00011d7983 */ /* 0x001ee80000300800 */
[----:B-1----:R-:W4:Y:S04]  /*a7b0*/  LDL.LU R28, [R1+0xfc] ;  /* 0x0000fc00011c7983 */ /* 0x002f280000300800 */
[----:B------:R0:W-:Y:S04]  /*a7c0*/  STL [R1+0xd08], R2 ;  /* 0x000d080201007387 */ /* 0x0001e80000100800 */
[----:B0-----:R-:W3:Y:S04]  /*a7d0*/  LDL.LU R2, [R1+0x30] ;  /* 0x0000300001027983 */ /* 0x001ee80000300800 */
[----:B------:R0:W-:Y:S04]  /*a7e0*/  STL [R1+0xd04], R0 ;  /* 0x000d040001007387 */ /* 0x0001e80000100800 */
[----:B0-----:R-:W3:Y:S04]  /*a7f0*/  LDL.LU R0, [R1+0x104] ;  /* 0x0001040001007983 */ /* 0x001ee80000300800 */
[----:B------:R0:W-:Y:S04]  /*a800*/  STL [R1+0xd00], R4 ;  /* 0x000d000401007387 */ /* 0x0001e80000100800 */
[----:B0-----:R-:W3:Y:S04]  /*a810*/  LDL.LU R4, [R1+0x2c] ;  /* 0x00002c0001047983 */ /* 0x001ee80000300800 */
[----:B------:R0:W-:Y:S04]  /*a820*/  STL [R1+0xcfc], R5 ;  /* 0x000cfc0501007387 */ /* 0x0001e80000100800 */
[----:B0-----:R-:W3:Y:S04]  /*a830*/  LDL.LU R5, [R1+0x28] ;  /* 0x0000280001057983 */ /* 0x001ee80000300800 */
[----:B------:R0:W-:Y:S04]  /*a840*/  STL [R1+0xcf8], R7 ;  /* 0x000cf80701007387 */ /* 0x0001e80000100800 */
[----:B0-----:R-:W3:Y:S01]  /*a850*/  LDL.LU R7, [R1+0x24] ;  /* 0x0000240001077983 */ /* 0x001ee20000300800 */
[----:B------:R-:W-:-:S02]  /*a860*/  IMAD R11, R11, c[0x0][0x190], RZ ;  /* 0x000064000b0b7a24 */ /* 0x000fc400078e02ff */
[----:B------:R-:W-:Y:S02]  /*a870*/  IMAD R12, R12, c[0x0][0x190], RZ ;  /* 0x000064000c0c7a24 */ /* 0x000fe400078e02ff */
        /* <DEDUP_REMOVED lines=9> */
[----:B------:R-:W-:Y:S01]  /*a910*/  STL [R1+0xd20], R16 ;  /* 0x000d201001007387 */ /* 0x000fe20000100800 */
[----:B------:R-:W-:-:S03]  /*a920*/  IMAD R3, R3, c[0x0][0x190], RZ ;  /* 0x0000640003037a24 */ /* 0x000fc600078e02ff */
[----:B------:R0:W-:Y:S01]  /*a930*/  STL [R1+0xd24], R18 ;  /* 0x000d241201007387 */ /* 0x0001e20000100800 */
[----:B------:R-:W-:-:S03]  /*a940*/  IMAD R6, R6, c[0x0][0x190], RZ ;  /* 0x0000640006067a24 */ /* 0x000fc600078e02ff */
        /* <DEDUP_REMOVED lines=11> */
[----:B------:R-:W-:-:S02]  /*aa00*/  IMAD R8, R8, c[0x0][0x190], RZ ;  /* 0x0000640008087a24 */ /* 0x000fc400078e02ff */
[----:B------:R-:W-:Y:S02]  /*aa10*/  IMAD R9, R9, c[0x0][0x190], RZ ;  /* 0x0000640009097a24 */ /* 0x000fe400078e02ff */
[----:B------:R-:W-:Y:S02]  /*aa20*/  IMAD R10, R10, c[0x0][0x190], RZ ;  /* 0x000064000a0a7a24 */ /* 0x000fe400078e02ff */
[----:B------:R-:W-:Y:S01]  /*aa30*/  IMAD R13, R13, c[0x0][0x190], RZ ;  /* 0x000064000d0d7a24 */ /* 0x000fe200078e02ff */
[----:B------:R-:W-:Y:S01]  /*aa40*/  STL [R1+0xd3c], R8 ;  /* 0x000d3c0801007387 */ /* 0x000fe20000100800 */
[----:B------:R-:W-:-:S03]  /*aa50*/  IMAD R17, R17, c[0x0][0x190], RZ ;  /* 0x0000640011117a24 */ /* 0x000fc600078e02ff */
[----:B------:R2:W-:Y:S04]  /*aa60*/  STL [R1+0xd40], R9 ;  /* 0x000d400901007387 */ /* 0x0005e80000100800 */
[----:B------:R-:W-:Y:S04]  /*aa70*/  STL [R1+0xd44], R10 ;  /* 0x000d440a01007387 */ /* 0x000fe80000100800 */
[----:B------:R-:W-:Y:S04]  /*aa80*/  STL [R1+0xd48], R13 ;  /* 0x000d480d01007387 */ /* 0x000fe80000100800 */
[----:B------:R-:W-:Y:S04]  /*aa90*/  STL [R1+0xd4c], R17 ;  /* 0x000d4c1101007387 */ /* 0x000fe80000100800 */
[----:B------:R-:W4:Y:S01]  /*aaa0*/  LDL.LU R16, [R1+0x19c] ;  /* 0x00019c0001107983 */ /* 0x000f220000300800 */
[----:B--2---:R-:W-:-:S05]  /*aab0*/  LEA R9, P2, R25, R15, 0x1 ;  /* 0x0000000f19097211 */ /* 0x004fca00078408ff */
[----:B------:R0:W-:Y:S01]  /*aac0*/  STL [R1+0xca0], R9 ;  /* 0x000ca00901007387 */ /* 0x0001e20000100800 */
[----:B---3--:R-:W-:-:S05]  /*aad0*/  LEA R8, P3, R7, R15, 0x1 ;  /* 0x0000000f07087211 */ /* 0x008fca00078608ff */
[----:B------:R1:W-:Y:S04]  /*aae0*/  STL [R1+0x8c8], R8 ;  /* 0x0008c80801007387 */ /* 0x0003e80000100800 */
[----:B------:R-:W2:Y:S01]  /*aaf0*/  LDL.LU R14, [R1+0x198] ;  /* 0x00019800010e7983 */ /* 0x000ea20000300800 */
[-C--:B0-----:R-:W-:Y:S02]  /*ab00*/  LEA R9, P4, R5, R15.reuse, 0x1 ;  /* 0x0000000f05097211 */ /* 0x081fe400078808ff */
[----:B-1----:R-:W-:-:S03]  /*ab10*/  LEA R8, P5, R4, R15, 0x1 ;  /* 0x0000000f04087211 */ /* 0x002fc600078a08ff */
[----:B------:R0:W-:Y:S04]  /*ab20*/  STL [R1+0x8d0], R9 ;  /* 0x0008d00901007387 */ /* 0x0001e80000100800 */
[----:B------:R1:W-:Y:S04]  /*ab30*/  STL [R1+0x8d8], R8 ;  /* 0x0008d80801007387 */ /* 0x0003e80000100800 */
[----:B------:R-:W3:Y:S01]  /*ab40*/  LDL.LU R12, [R1+0x194] ;  /* 0x00019400010c7983 */ /* 0x000ee20000300800 */
[-C--:B0-----:R-:W-:Y:S02]  /*ab50*/  LEA R9, P6, R2, R15.reuse, 0x1 ;  /* 0x0000000f02097211 */ /* 0x081fe400078c08ff */
[----:B-1----:R-:W-:-:S03]  /*ab60*/  LEA R8, P0, R29, R15, 0x1 ;  /* 0x0000000f1d087211 */ /* 0x002fc600078008ff */
[----:B------:R4:W-:Y:S04]  /*ab70*/  STL [R1+0x8e0], R9 ;  /* 0x0008e00901007387 */ /* 0x0009e80000100800 */
[----:B------:R0:W-:Y:S04]  /*ab80*/  STL [R1+0x8e8], R8 ;  /* 0x0008e80801007387 */ /* 0x0001e80000100800 */
[----:B------:R-:W3:Y:S01]  /*ab90*/  LDL.LU R11, [R1+0x190] ;  /* 0x00019000010b7983 */ /* 0x000ee20000300800 */
[----:B----4-:R-:W-:Y:S02]  /*aba0*/  LEA R9, P1, R28, R15, 0x1 ;  /* 0x0000000f1c097211 */ /* 0x010fe400078208ff */
[----:B0-----:R-:W-:-:S03]  /*abb0*/  LEA.HI.X.SX32 R8, R25, R24, 0x1, P2 ;  /* 0x0000001819087211 */ /* 0x001fc600010f0eff */
[----:B------:R-:W-:Y:S04]  /*abc0*/  STL [R1+0x8f0], R9 ;  /* 0x0008f00901007387 */ /* 0x000fe80000100800 */
[----:B------:R0:W-:Y:S02]  /*abd0*/  STL [R1+0xc9c], R8 ;  /* 0x000c9c0801007387 */ /* 0x0001e40000100800 */
[----:B0-----:R-:W-:Y:S02]  /*abe0*/  LEA.HI.X.SX32 R8, R7, R24, 0x1, P3 ;  /* 0x0000001807087211 */ /* 0x001fe400018f0eff */
[----:B------:R-:W4:Y:S01]  /*abf0*/  LDL.LU R7, [R1+0x18c] ;  /* 0x00018c0001077983 */ /* 0x000f220000300800 */
[----:B------:R-:W-:-:S05]  /*ac00*/  LEA R9, P2, R6, R15, 0x1 ;  /* 0x0000000f06097211 */ /* 0x000fca00078408ff */
[----:B------:R0:W-:Y:S04]  /*ac10*/  STL [R1+0x8f8], R9 ;  /* 0x0008f80901007387 */ /* 0x0001e80000100800 */
[----:B------:R1:W-:Y:S01]  /*ac20*/  STL [R1+0x8c4], R8 ;  /* 0x0008c40801007387 */ /* 0x0003e20000100800 */
[-C--:B0-----:R-:W-:Y:S02]  /*ac30*/  LEA R9, P3, R0, R15.reuse, 0x1 ;  /* 0x0000000f00097211 */ /* 0x081fe400078608ff */
[----:B-1----:R-:W-:Y:S02]  /*ac40*/  LEA.HI.X.SX32 R8, R5, R24, 0x1, P4 ;  /* 0x0000001805087211 */ /* 0x002fe400020f0eff */
[----:B------:R-:W4:Y:S04]  /*ac50*/  LDL.LU R5, [R1+0x188] ;  /* 0x0001880001057983 */ /* 0x000f280000300800 */
[----:B------:R0:W-:Y:S04]  /*ac60*/  STL [R1+0x900], R9 ;  /* 0x0009000901007387 */ /* 0x0001e80000100800 */
[----:B------:R1:W-:Y:S01]  /*ac70*/  STL [R1+0x8cc], R8 ;  /* 0x0008cc0801007387 */ /* 0x0003e20000100800 */
[----:B0-----:R-:W-:-:S02]  /*ac80*/  LEA R9, P4, R3, R15, 0x1 ;  /* 0x0000000f03097211 */ /* 0x001fc400078808ff */
[-C--:B-1----:R-:W-:Y:S02]  /*ac90*/  LEA.HI.X.SX32 R8, R4, R24.reuse, 0x1, P5 ;  /* 0x0000001804087211 */ /* 0x082fe400028f0eff */
[----:B------:R-:W4:Y:S04]  /*aca0*/  LDL.LU R4, [R1+0x184] ;  /* 0x0001840001047983 */ /* 0x000f280000300800 */
[----:B------:R-:W-:Y:S04]  /*acb0*/  STL [R1+0x908], R9 ;  /* 0x0009080901007387 */ /* 0x000fe80000100800 */
[----:B------:R0:W-:Y:S02]  /*acc0*/  STL [R1+0x8d4], R8 ;  /* 0x0008d40801007387 */ /* 0x0001e40000100800 */
[----:B0-----:R-:W-:-:S02]  /*acd0*/  LEA.HI.X.SX32 R8, R2, R24, 0x1, P6 ;  /* 0x0000001802087211 */ /* 0x001fc400030f0eff */
[----:B------:R-:W4:Y:S01]  /*ace0*/  LDL.LU R2, [R1+0x180] ;  /* 0x0001800001027983 */ /* 0x000f220000300800 */
[----:B------:R-:W-:-:S05]  /*acf0*/  LEA R9, P5, R22, R15, 0x1 ;  /* 0x0000000f16097211 */ /* 0x000fca00078a08ff */
[----:B------:R-:W-:Y:S04]  /*ad00*/  STL [R1+0x910], R9 ;  /* 0x0009100901007387 */ /* 0x000fe80000100800 */
[----:B------:R0:W-:Y:S02]  /*ad10*/  STL [R1+0x8dc], R8 ;  /* 0x0008dc0801007387 */ /* 0x0001e40000100800 */
[----:B0-----:R-:W-:Y:S02]  /*ad20*/  LEA.HI.X.SX32 R8, R29, R24, 0x1, P0 ;  /* 0x000000181d087211 */ /* 0x001fe400000f0eff */
        /* <DEDUP_REMOVED lines=12> */
[----:B------:R0:W-:Y:S04]  /*adf0*/  STL [R1+0x928], R9 ;  /* 0x0009280901007387 */ /* 0x0001e80000100800 */
[----:B------:R1:W-:Y:S01]  /*ae00*/  STL [R1+0x8f4], R8 ;  /* 0x0008f40801007387 */ /* 0x0003e20000100800 */
[----:B0-----:R-:W-:Y:S02]  /*ae10*/  LEA R9, P2, R16, R15, 0x1 ;  /* 0x0000000f10097211 */ /* 0x001fe400078408ff */
[-C--:B-1----:R-:W-:Y:S02]  /*ae20*/  LEA.HI.X.SX32 R8, R0, R24.reuse, 0x1, P3 ;  /* 0x0000001800087211 */ /* 0x082fe400018f0eff */
[----:B------:R-:W4:Y:S04]  /*ae30*/  LDL.LU R0, [R1+0x168] ;  /* 0x0001680001007983 */ /* 0x000f280000300800 */
[----:B------:R-:W-:Y:S04]  /*ae40*/  STL [R1+0x930], R9 ;  /* 0x0009300901007387 */ /* 0x000fe80000100800 */
[----:B------:R0:W-:Y:S02]  /*ae50*/  STL [R1+0x8fc], R8 ;  /* 0x0008fc0801007387 */ /* 0x0001e40000100800 */
[----:B0-----:R-:W-:-:S02]  /*ae60*/  LEA.HI.X.SX32 R8, R3, R24, 0x1, P4 ;  /* 0x0000001803087211 */ /* 0x001fc400020f0eff */
[----:B------:R-:W4:Y:S01]  /*ae70*/  LDL.LU R3, [R1+0x15c] ;  /* 0x00015c0001037983 */ /* 0x000f220000300800 */
[----:B--2---:R-:W-:-:S05]  /*ae80*/  LEA R9, P3, R14, R15, 0x1 ;  /* 0x0000000f0e097211 */ /* 0x004fca00078608ff */
[----:B------:R-:W-:Y:S04]  /*ae90*/  STL [R1+0x938], R9 ;  /* 0x0009380901007387 */ /* 0x000fe80000100800 */
[----:B------:R0:W-:Y:S02]  /*aea0*/  STL [R1+0x904], R8 ;  /* 0x0009040801007387 */ /* 0x0001e40000100800 */
[----:B0-----:R-:W-:Y:S02]  /*aeb0*/  LEA.HI.X.SX32 R8, R22, R24, 0x1, P5 ;  /* 0x0000001816087211 */ /* 0x001fe400028f0eff */
[----:B------:R-:W2:Y:S01]  /*aec0*/  LDL.LU R22, [R1+0x158] ;  /* 0x0001580001167983 */ /* 0x000ea20000300800 */
[----:B---3--:R-:W-:-:S05]  /*aed0*/  LEA R9, P4, R12, R15, 0x1 ;  /* 0x0000000f0c097211 */ /* 0x008fca00078808ff */
[----:B------:R0:W-:Y:S04]  /*aee0*/  STL [R1+0x940], R9 ;  /* 0x0009400901007387 */ /* 0x0001e80000100800 */
[----:B------:R1:W-:Y:S01]  /*aef0*/  STL [R1+0x90c], R8 ;  /* 0x00090c0801007387 */ /* 0x0003e20000100800 */
[-C--:B0-----:R-:W-:Y:S02]  /*af00*/  LEA R9, P5, R11, R15.reuse, 0x1 ;  /* 0x0000000f0b097211 */ /* 0x081fe400078a08ff */
[----:B-1----:R-:W-:Y:S02]  /*af10*/  LEA.HI.X.SX32 R8, R21, R24, 0x1, P6 ;  /* 0x0000001815087211 */ /* 0x002fe400030f0eff */
[----:B------:R-:W3:Y:S04]  /*af20*/  LDL.LU R21, [R1+0x154] ;  /* 0x0001540001157983 */ /* 0x000ee80000300800 */
[----:B------:R4:W-:Y:S04]  /*af30*/  STL [R1+0x948], R9 ;  /* 0x0009480901007387 */ /* 0x0009e80000100800 */
[----:B------:R0:W-:Y:S01]  /*af40*/  STL [R1+0x914], R8 ;  /* 0x0009140801007387 */ /* 0x0001e20000100800 */
[----:B----4-:R-:W-:-:S02]  /*af50*/  LEA R9, P6, R7, R15, 0x1 ;  /* 0x0000000f07097211 */ /* 0x010fc400078c08ff */
[-C--:B0-----:R-:W-:Y:S02]  /*af60*/  LEA.HI.X.SX32 R8, R20, R24.reuse, 0x1, P0 ;  /* 0x0000001814087211 */ /* 0x081fe400000f0eff */
        /* <DEDUP_REMOVED lines=51> */
[----:B------:R-:W-:Y:S04]  /*b2a0*/  STL [R1+0x9a0], R9 ;  /* 0x0009a00901007387 */ /* 0x000fe80000100800 */
[----:B------:R0:W-:Y:S01]  /*b2b0*/  STL [R1+0x96c], R8 ;  /* 0x00096c0801007387 */ /* 0x0001e20000100800 */
[-C--:B------:R-:W-:Y:S02]  /*b2c0*/  LEA.HI.X.SX32 R6, R6, R24.reuse, 0x1, P5 ;  /* 0x0000001806067211 */ /* 0x080fe400028f0eff */
[----:B0-----:R-:W-:Y:S02]  /*b2d0*/  LEA.HI.X.SX32 R8, R28, R24, 0x1, P4 ;  /* 0x000000181c087211 */ /* 0x001fe400020f0eff */
[-C--:B----4-:R-:W-:Y:S01]  /*b2e0*/  LEA R9, P3, R20, R15.reuse, 0x1 ;  /* 0x0000000f14097211 */ /* 0x090fe200078608ff */
[----:B------:R-:W3:Y:S04]  /*b2f0*/  LDL.LU R28, [R1+0x120] ;  /* 0x00012000011c7983 */ /* 0x000ee80000300800 */
[----:B------:R-:W-:Y:S04]  /*b300*/  STL [R1+0x9a8], R9 ;  /* 0x0009a80901007387 */ /* 0x000fe80000100800 */
[----:B------:R0:W-:Y:S04]  /*b310*/  STL [R1+0x974], R8 ;  /* 0x0009740801007387 */ /* 0x0001e80000100800 */
[----:B0-----:R-:W4:Y:S01]  /*b320*/  LDL.LU R8, [R1+0x11c] ;  /* 0x00011c0001087983 */ /* 0x001f220000300800 */
[----:B------:R-:W-:-:S05]  /*b330*/  LEA R9, P4, R18, R15, 0x1 ;  /* 0x0000000f12097211 */ /* 0x000fca00078808ff */
[----:B------:R-:W-:Y:S04]  /*b340*/  STL [R1+0x9b0], R9 ;  /* 0x0009b00901007387 */ /* 0x000fe80000100800 */
[----:B------:R0:W-:Y:S02]  /*b350*/  STL [R1+0x97c], R6 ;  /* 0x00097c0601007387 */ /* 0x0001e40000100800 */
[-C--:B0-----:R-:W-:Y:S02]  /*b360*/  LEA.HI.X.SX32 R6, R0, R24.reuse, 0x1, P6 ;  /* 0x0000001800067211 */ /* 0x081fe400030f0eff */
[----:B------:R-:W4:Y:S01]  /*b370*/  LDL.LU R0, [R1+0x118] ;  /* 0x0001180001007983 */ /* 0x000f220000300800 */
[-C--:B------:R-:W-:Y:S02]  /*b380*/  LEA.HI.X.SX32 R3, R3, R24.reuse, 0x1, P0 ;  /* 0x0000001803037211 */ /* 0x080fe400000f0eff */
[----:B------:R-:W-:-:S02]  /*b390*/  LEA.HI.X.SX32 R10, R22, R24, 0x1, P1 ;  /* 0x00000018160a7211 */ /* 0x000fc400008f0eff */
[----:B------:R-:W-:-:S05]  /*b3a0*/  LEA R9, P5, R16, R15, 0x1 ;  /* 0x0000000f10097211 */ /* 0x000fca00078a08ff */
[----:B------:R-:W-:Y:S04]  /*b3b0*/  STL [R1+0x9b8], R9 ;  /* 0x0009b80901007387 */ /* 0x000fe80000100800 */
[----:B------:R0:W-:Y:S04]  /*b3c0*/  STL [R1+0x984], R6 ;  /* 0x0009840601007387 */ /* 0x0001e80000100800 */
[----:B0-----:R-:W4:Y:S01]  /*b3d0*/  LDL.LU R6, [R1+0x114] ;  /* 0x0001140001067983 */ /* 0x001f220000300800 */
[----:B------:R-:W-:-:S05]  /*b3e0*/  LEA R9, P6, R14, R15, 0x1 ;  /* 0x0000000f0e097211 */ /* 0x000fca00078c08ff */
[----:B------:R-:W-:Y:S04]  /*b3f0*/  STL [R1+0x9c0], R9 ;  /* 0x0009c00901007387 */ /* 0x000fe80000100800 */
[----:B------:R0:W-:Y:S04]  /*b400*/  STL [R1+0x98c], R3 ;  /* 0x00098c0301007387 */ /* 0x0001e80000100800 */
[----:B0-----:R-:W4:Y:S01]  /*b410*/  LDL.LU R3, [R1+0x110] ;  /* 0x0001100001037983 */ /* 0x001f220000300800 */
[----:B------:R-:W-:-:S05]  /*b420*/  LEA R9, P0, R12, R15, 0x1 ;  /* 0x0000000f0c097211 */ /* 0x000fca00078008ff */
[----:B------:R-:W-:Y:S04]  /*b430*/  STL [R1+0x9c8], R9 ;  /* 0x0009c80901007387 */ /* 0x000fe80000100800 */
[----:B------:R0:W-:Y:S04]  /*b440*/  STL [R1+0x994], R10 ;  /* 0x0009940a01007387 */ /* 0x0001e80000100800 */
[----:B------:R-:W4:Y:S01]  /*b450*/  LDL.LU R22, [R1+0x10c] ;  /* 0x00010c0001167983 */ /* 0x000f220000300800 */
[----:B0-----:R-:W-:Y:S02]  /*b460*/  LEA.HI.X.SX32 R10, R21, R24, 0x1, P2 ;  /* 0x00000018150a7211 */ /* 0x001fe400010f0eff */
        /* <DEDUP_REMOVED lines=25> */
[----:B--2---:R-:W-:-:S05]  /*b600*/  LEA R9, P6, R29, R15, 0x1 ;  /* 0x0000000f1d097211 */ /* 0x004fca00078c08ff */
[----:B------:R-:W-:Y:S04]  /*b610*/  STL [R1+0x9f8], R9 ;  /* 0x0009f80901007387 */ /* 0x000fe80000100800 */
[----:B------:R0:W-:Y:S04]  /*b620*/  STL [R1+0x9c4], R10 ;  /* 0x0009c40a01007387 */ /* 0x0001e80000100800 */
[----:B------:R-:W2:Y:S01]  /*b630*/  LDL.LU R12, [R1+0xe8] ;  /* 0x0000e800010c7983 */ /* 0x000ea20000300800 */
[-C--:B------:R-:W-:Y:S02]  /*b640*/  LEA.HI.X.SX32 R7, R7, R24.reuse, 0x1, P2 ;  /* 0x0000001807077211 */ /* 0x080fe400010f0eff */
[----:B0-----:R-:W-:-:S02]  /*b650*/  LEA.HI.X.SX32 R10, R11, R24, 0x1, P1 ;  /* 0x000000180b0a7211 */ /* 0x001fc400008f0eff */
[----:B---3--:R-:W-:-:S05]  /*b660*/  LEA R9, P0, R28, R15, 0x1 ;  /* 0x0000000f1c097211 */ /* 0x008fca00078008ff */
[----:B------:R4:W-:Y:S04]  /*b670*/  STL [R1+0xa00], R9 ;  /* 0x000a000901007387 */ /* 0x0009e80000100800 */
[----:B------:R-:W-:Y:S04]  /*b680*/  STL [R1+0x9cc], R10 ;  /* 0x0009cc0a01007387 */ /* 0x000fe80000100800 */
[----:B------:R-:W3:Y:S01]  /*b690*/  LDL.LU R11, [R1+0xe4] ;  /* 0x0000e400010b7983 */ /* 0x000ee20000300800 */
[----:B----4-:R-:W-:-:S05]  /*b6a0*/  LEA R9, P1, R8, R15, 0x1 ;  /* 0x0000000f08097211 */ /* 0x010fca00078208ff */
[----:B------:R-:W-:Y:S04]  /*b6b0*/  STL [R1+0xa08], R9 ;  /* 0x000a080901007387 */ /* 0x000fe80000100800 */
[----:B------:R0:W-:Y:S01]  /*b6c0*/  STL [R1+0x9d4], R7 ;  /* 0x0009d40701007387 */ /* 0x0001e20000100800 */
[----:B------:R-:W-:-:S03]  /*b6d0*/  LEA.HI.X.SX32 R5, R5, R24, 0x1, P3 ;  /* 0x0000001805057211 */ /* 0x000fc600018f0eff */
[----:B0-----:R-:W4:Y:S01]  /*b6e0*/  LDL.LU R7, [R1+0xe0] ;  /* 0x0000e00001077983 */ /* 0x001f220000300800 */
[----:B------:R-:W-:-:S05]  /*b6f0*/  LEA R9, P2, R0, R15, 0x1 ;  /* 0x0000000f00097211 */ /* 0x000fca00078408ff */
[----:B------:R-:W-:Y:S04]  /*b700*/  STL [R1+0xa10], R9 ;  /* 0x000a100901007387 */ /* 0x000fe80000100800 */
[----:B------:R0:W-:Y:S04]  /*b710*/  STL [R1+0x9dc], R5 ;  /* 0x0009dc0501007387 */ /* 0x0001e80000100800 */
[----:B0-----:R-:W4:Y:S01]  /*b720*/  LDL.LU R5, [R1+0xdc] ;  /* 0x0000dc0001057983 */ /* 0x001f220000300800 */
[----:B------:R-:W-:Y:S02]  /*b730*/  LEA.HI.X.SX32 R10, R4, R24, 0x1, P4 ;  /* 0x00000018040a7211 */ /* 0x000fe400020f0eff */
[----:B------:R-:W-:-:S05]  /*b740*/  LEA R9, P3, R6, R15, 0x1 ;  /* 0x0000000f06097211 */ /* 0x000fca00078608ff */
[----:B------:R0:W-:Y:S04]  /*b750*/  STL [R1+0xa18], R9 ;  /* 0x000a180901007387 */ /* 0x0001e80000100800 */
[----:B------:R-:W4:Y:S04]  /*b760*/  LDL.LU R4, [R1+0xd8] ;  /* 0x0000d80001047983 */ /* 0x000f280000300800 */
[----:B------:R1:W-:Y:S01]  /*b770*/  STL [R1+0x9e4], R10 ;  /* 0x0009e40a01007387 */ /* 0x0003e20000100800 */
[----:B0-----:R-:W-:Y:S02]  /*b780*/  LEA R9, P4, R3, R15, 0x1 ;  /* 0x0000000f03097211 */ /* 0x001fe400078808ff */
[----:B-1----:R-:W-:-:S03]  /*b790*/  LEA.HI.X.SX32 R10, R2, R24, 0x1, P5 ;  /* 0x00000018020a7211 */ /* 0x002fc600028f0eff */
[----:B------:R0:W-:Y:S04]  /*b7a0*/  STL [R1+0xa20], R9 ;  /* 0x000a200901007387 */ /* 0x0001e80000100800 */
[----:B------:R-:W4:Y:S01]  /*b7b0*/  LDL.LU R2, [R1+0xd4] ;  /* 0x0000d40001027983 */ /* 0x000f220000300800 */
[----:B0-----:R-:W-:-:S03]  /*b7c0*/  LEA R9, P5, R22, R15, 0x1 ;  /* 0x0000000f16097211 */ /* 0x001fc600078a08ff */
[----:B------:R0:W-:Y:S04]  /*b7d0*/  STL [R1+0x9ec], R10 ;  /* 0x0009ec0a01007387 */ /* 0x0001e80000100800 */
[----:B------:R1:W-:Y:S01]  /*b7e0*/  STL [R1+0xa28], R9 ;  /* 0x000a280901007387 */ /* 0x0003e20000100800 */
[----:B0-----:R-:W-:-:S03]  /*b7f0*/  LEA.HI.X.SX32 R10, R29, R24, 0x1, P6 ;  /* 0x000000181d0a7211 */ /* 0x001fc600030f0eff */
[----:B------:R-:W4:Y:S04]  /*b800*/  LDL.LU R29, [R1+0xd0] ;  /* 0x0000d000011d7983 */ /* 0x000f280000300800 */
[----:B------:R0:W-:Y:S01]  /*b810*/  STL [R1+0x9f4], R10 ;  /* 0x0009f40a01007387 */ /* 0x0001e20000100800 */
[----:B-1----:R-:W-:-:S05]  /*b820*/  LEA R9, P6, R21, R15, 0x1 ;  /* 0x0000000f15097211 */ /* 0x002fca00078c08ff */
[----:B------:R1:W-:Y:S01]  /*b830*/  STL [R1+0xa30], R9 ;  /* 0x000a300901007387 */ /* 0x0003e20000100800 */
[----:B0-----:R-:W-:-:S03]  /*b840*/  LEA.HI.X.SX32 R10, R28, R24, 0x1, P0 ;  /* 0x000000181c0a7211 */ /* 0x001fc600000f0eff */
[----:B------:R-:W4:Y:S04]  /*b850*/  LDL.LU R28, [R1+0xcc] ;  /* 0x0000cc00011c7983 */ /* 0x000f280000300800 */
[----:B------:R0:W-:Y:S01]  /*b860*/  STL [R1+0x9fc], R10 ;  /* 0x0009fc0a01007387 */ /* 0x0001e20000100800 */
[-C--:B-1----:R-:W-:Y:S02]  /*b870*/  LEA R9, P0, R20, R15.reuse, 0x1 ;  /* 0x0000000f14097211 */ /* 0x082fe400078008ff */
[-C--:B0-----:R-:W-:Y:S02]  /*b880*/  LEA.HI.X.SX32 R10, R8, R24.reuse, 0x1, P1 ;  /* 0x00000018080a7211 */ /* 0x081fe400008f0eff */
[----:B------:R-:W-:Y:S01]  /*b890*/  LEA.HI.X.SX32 R8, R0, R24, 0x1, P2 ;  /* 0x0000001800087211 */ /* 0x000fe200010f0eff */
[----:B------:R0:W-:Y:S04]  /*b8a0*/  STL [R1+0xa38], R9 ;  /* 0x000a380901007387 */ /* 0x0001e80000100800 */
[----:B------:R-:W-:Y:S04]  /*b8b0*/  STL [R1+0xa04], R10 ;  /* 0x000a040a01007387 */ /* 0x000fe80000100800 */
[----:B------:R-:W4:Y:S01]  /*b8c0*/  LDL.LU R0, [R1+0xc8] ;  /* 0x0000c80001007983 */ /* 0x000f220000300800 */
[----:B0-----:R-:W-:-:S05]  /*b8d0*/  LEA R9, P1, R18, R15, 0x1 ;  /* 0x0000000f12097211 */ /* 0x001fca00078208ff */
[----:B------:R0:W-:Y:S04]  /*b8e0*/  STL [R1+0xa40], R9 ;  /* 0x000a400901007387 */ /* 0x0001e80000100800 */
[----:B------:R1:W-:Y:S04]  /*b8f0*/  STL [R1+0xa0c], R8 ;  /* 0x000a0c0801007387 */ /* 0x0003e80000100800 */
[----:B0-----:R-:W4:Y:S01]  /*b900*/  LDL.LU R9, [R1+0xc4] ;  /* 0x0000c40001097983 */ /* 0x001f220000300800 */
[----:B-1----:R-:W-:Y:S02]  /*b910*/  LEA.HI.X.SX32 R8, R6, R24, 0x1, P3 ;  /* 0x0000001806087211 */ /* 0x002fe400018f0eff */
[----:B------:R-:W-:-:S02]  /*b920*/  LEA R10, P2, R16, R15, 0x1 ;  /* 0x0000000f100a7211 */ /* 0x000fc400078408ff */
[----:B------:R-:W-:-:S03]  /*b930*/  LEA.HI.X.SX32 R3, R3, R24, 0x1, P4 ;  /* 0x0000001803037211 */ /* 0x000fc600020f0eff */
[----:B------:R-:W-:Y:S04]  /*b940*/  STL [R1+0xa48], R10 ;  /* 0x000a480a01007387 */ /* 0x000fe80000100800 */
[----:B------:R0:W-:Y:S04]  /*b950*/  STL [R1+0xa14], R8 ;  /* 0x000a140801007387 */ /* 0x0001e80000100800 */
[----:B0-----:R-:W4:Y:S01]  /*b960*/  LDL.LU R8, [R1+0xc0] ;  /* 0x0000c00001087983 */ /* 0x001f220000300800 */
[----:B------:R-:W-:-:S05]  /*b970*/  LEA R6, P3, R14, R15, 0x1 ;  /* 0x0000000f0e067211 */ /* 0x000fca00078608ff */
[----:B------:R0:W-:Y:S04]  /*b980*/  STL [R1+0xa50], R6 ;  /* 0x000a500601007387 */ /* 0x0001e80000100800 */
[----:B------:R1:W-:Y:S04]  /*b990*/  STL [R1+0xa1c], R3 ;  /* 0x000a1c0301007387 */ /* 0x0003e80000100800 */
[----:B0-----:R-:W4:Y:S01]  /*b9a0*/  LDL.LU R6, [R1+0xbc] ;  /* 0x0000bc0001067983 */ /* 0x001f220000300800 */
[----:B-1----:R-:W-:Y:S02]  /*b9b0*/  LEA.HI.X.SX32 R3, R22, R24, 0x1, P5 ;  /* 0x0000001816037211 */ /* 0x002fe400028f0eff */
[----:B--2---:R-:W-:-:S05]  /*b9c0*/  LEA R10, P4, R12, R15, 0x1 ;  /* 0x0000000f0c0a7211 */ /* 0x004fca00078808ff */
[----:B------:R-:W-:Y:S04]  /*b9d0*/  STL [R1+0xa58], R10 ;  /* 0x000a580a01007387 */ /* 0x000fe80000100800 */
[----:B------:R0:W-:Y:S04]  /*b9e0*/  STL [R1+0xa24], R3 ;  /* 0x000a240301007387 */ /* 0x0001e80000100800 */
[----:B0-----:R-:W2:Y:S01]  /*b9f0*/  LDL.LU R3, [R1+0xb8] ;  /* 0x0000b80001037983 */ /* 0x001ea20000300800 */
[----:B------:R-:W-:Y:S02]  /*ba00*/  LEA.HI.X.SX32 R10, R21, R24, 0x1, P6 ;  /* 0x00000018150a7211 */ /* 0x000fe400030f0eff */
[----:B---3--:R-:W-:-:S05]  /*ba10*/  LEA R13, P5, R11, R15, 0x1 ;  /* 0x0000000f0b0d7211 */ /* 0x008fca00078a08ff */
[----:B------:R-:W-:Y:S04]  /*ba20*/  STL [R1+0xa60], R13 ;  /* 0x000a600d01007387 */ /* 0x000fe80000100800 */
[----:B------:R0:W-:Y:S01]  /*ba30*/  STL [R1+0xa2c], R10 ;  /* 0x000a2c0a01007387 */ /* 0x0001e20000100800 */
[----:B----4-:R-:W-:Y:S02]  /*ba40*/  LEA R17, P6, R7, R15, 0x1 ;  /* 0x0000000f07117211 */ /* 0x010fe400078c08ff */
[----:B0-----:R-:W-:-:S03]  /*ba50*/  LEA.HI.X.SX32 R10, R20, R24, 0x1, P0 ;  /* 0x00000018140a7211 */ /* 0x001fc600000f0eff */
[----:B------:R-:W-:Y:S04]  /*ba60*/  STL [R1+0xa68], R17 ;  /* 0x000a681101007387 */ /* 0x000fe80000100800 */
[----:B------:R-:W3:Y:S04]  /*ba70*/  LDL.LU R22, [R1+0xb4] ;  /* 0x0000b40001167983 */ /* 0x000ee80000300800 */
[----:B------:R0:W-:Y:S01]  /*ba80*/  STL [R1+0xa34], R10 ;  /* 0x000a340a01007387 */ /* 0x0001e20000100800 */
[----:B------:R-:W-:-:S05]  /*ba90*/  LEA R13, P0, R5, R15, 0x1 ;  /* 0x0000000f050d7211 */ /* 0x000fca00078008ff */
[----:B------:R-:W-:Y:S04]  /*baa0*/  STL [R1+0xa70], R13 ;  /* 0x000a700d01007387 */ /* 0x000fe80000100800 */
[----:B------:R-:W4:Y:S01]  /*bab0*/  LDL.LU R21, [R1+0xb0] ;  /* 0x0000b00001157983 */ /* 0x000f220000300800 */
[----:B0-----:R-:W-:-:S05]  /*bac0*/  LEA.HI.X.SX32 R10, R18, R24, 0x1, P1 ;  /* 0x00000018120a7211 */ /* 0x001fca00008f0eff */
[----:B------:R0:W-:Y:S02]  /*bad0*/  STL [R1+0xa3c], R10 ;  /* 0x000a3c0a01007387 */ /* 0x0001e40000100800 */
[----:B0-----:R-:W-:Y:S02]  /*bae0*/  LEA.HI.X.SX32 R10, R16, R24, 0x1, P2 ;  /* 0x00000018100a7211 */ /* 0x001fe400010f0eff */
[----:B------:R-:W-:-:S05]  /*baf0*/  LEA R13, P1, R4, R15, 0x1 ;  /* 0x0000000f040d7211 */ /* 0x000fca00078208ff */
[----:B------:R0:W-:Y:S04]  /*bb00*/  STL [R1+0xa78], R13 ;  /* 0x000a780d01007387 */ /* 0x0001e80000100800 */
[----:B------:R-:W4:Y:S04]  /*bb10*/  LDL.LU R20, [R1+0xac] ;  /* 0x0000ac0001147983 */ /* 0x000f280000300800 */
[----:B------:R1:W-:Y:S01]  /*bb20*/  STL [R1+0xa44], R10 ;  /* 0x000a440a01007387 */ /* 0x0003e20000100800 */
[----:B0-----:R-:W-:Y:S02]  /*bb30*/  LEA R13, P2, R2, R15, 0x1 ;  /* 0x0000000f020d7211 */ /* 0x001fe400078408ff */
[----:B-1----:R-:W-:-:S03]  /*bb40*/  LEA.HI.X.SX32 R10, R14, R24, 0x1, P3 ;  /* 0x000000180e0a7211 */ /* 0x002fc600018f0eff */
[----:B------:R0:W-:Y:S04]  /*bb50*/  STL [R1+0xa80], R13 ;  /* 0x000a800d01007387 */ /* 0x0001e80000100800 */
[----:B------:R-:W4:Y:S04]  /*bb60*/  LDL.LU R18, [R1+0xa8] ;  /* 0x0000a80001127983 */ /* 0x000f280000300800 */
[----:B------:R1:W-:Y:S01]  /*bb70*/  STL [R1+0xa4c], R10 ;  /* 0x000a4c0a01007387 */ /* 0x0003e20000100800 */
[----:B0-----:R-:W-:-:S05]  /*bb80*/  LEA R13, P3, R29, R15, 0x1 ;  /* 0x0000000f1d0d7211 */ /* 0x001fca00078608ff */
[----:B------:R-:W-:Y:S04]  /*bb90*/  STL [R1+0xa88], R13 ;  /* 0x000a880d01007387 */ /* 0x000fe80000100800 */
[----:B------:R-:W4:Y:S01]  /*bba0*/  LDL.LU R16, [R1+0xa4] ;  /* 0x0000a40001107983 */ /* 0x000f220000300800 */
[----:B-1----:R-:W-:Y:S02]  /*bbb0*/  LEA.HI.X.SX32 R10, R12, R24, 0x1, P4 ;  /* 0x000000180c0a7211 */ /* 0x002fe400020f0eff */
[----:B------:R-:W-:-:S03]  /*bbc0*/  LEA R12, P4, R28, R15, 0x1 ;  /* 0x0000000f1c0c7211 */ /* 0x000fc600078808ff */
[----:B------:R0:W-:Y:S04]  /*bbd0*/  STL [R1+0xa54], R10 ;  /* 0x000a540a01007387 */ /* 0x0001e80000100800 */
[----:B------:R1:W-:Y:S04]  /*bbe0*/  STL [R1+0xa90], R12 ;  /* 0x000a900c01007387 */ /* 0x0003e80000100800 */
[----:B------:R-:W4:Y:S01]  /*bbf0*/  LDL.LU R14, [R1+0xa0] ;  /* 0x0000a000010e7983 */ /* 0x000f220000300800 */
[----:B0-----:R-:W-:-:S05]  /*bc00*/  LEA.HI.X.SX32 R10, R11, R24, 0x1, P5 ;  /* 0x000000180b0a7211 */ /* 0x001fca00028f0eff */
[----:B------:R0:W-:Y:S04]  /*bc10*/  STL [R1+0xa5c], R10 ;  /* 0x000a5c0a01007387 */ /* 0x0001e80000100800 */
[----:B-1----:R-:W4:Y:S01]  /*bc20*/  LDL.LU R12, [R1+0x9c] ;  /* 0x00009c00010c7983 */ /* 0x002f220000300800 */
[----:B------:R-:W-:Y:S02]  /*bc30*/  LEA R11, P5, R0, R15, 0x1 ;  /* 0x0000000f000b7211 */ /* 0x000fe400078a08ff */
[----:B0-----:R-:W-:-:S03]  /*bc40*/  LEA.HI.X.SX32 R10, R7, R24, 0x1, P6 ;  /* 0x00000018070a7211 */ /* 0x001fc600030f0eff */
[----:B------:R0:W-:Y:S04]  /*bc50*/  STL [R1+0xa98], R11 ;  /* 0x000a980b01007387 */ /* 0x0001e80000100800 */
[----:B------:R-:W-:Y:S04]  /*bc60*/  STL [R1+0xa64], R10 ;  /* 0x000a640a01007387 */ /* 0x000fe80000100800 */
[----:B0-----:R-:W4:Y:S01]  /*bc70*/  LDL.LU R11, [R1+0x98] ;  /* 0x00009800010b7983 */ /* 0x001f220000300800 */
[----:B------:R-:W-:Y:S02]  /*bc80*/  LEA.HI.X.SX32 R5, R5, R24, 0x1, P0 ;  /* 0x0000001805057211 */ /* 0x000fe400000f0eff */
[----:B------:R-:W-:-:S05]  /*bc90*/  LEA R7, P6, R9, R15, 0x1 ;  /* 0x0000000f09077211 */ /* 0x000fca00078c08ff */
[----:B------:R0:W-:Y:S04]  /*bca0*/  STL [R1+0xaa0], R7 ;  /* 0x000aa00701007387 */ /* 0x0001e80000100800 */
[----:B------:R1:W-:Y:S04]  /*bcb0*/  STL [R1+0xa6c], R5 ;  /* 0x000a6c0501007387 */ /* 0x0003e80000100800 */
[----:B0-----:R-:W4:Y:S01]  /*bcc0*/  LDL.LU R7, [R1+0x94] ;  /* 0x0000940001077983 */ /* 0x001f220000300800 */
[----:B-1----:R-:W-:Y:S02]  /*bcd0*/  LEA.HI.X.SX32 R5, R4, R24, 0x1, P1 ;  /* 0x0000001804057211 */ /* 0x002fe400008f0eff */
[----:B------:R-:W-:-:S05]  /*bce0*/  LEA R10, P0, R8, R15, 0x1 ;  /* 0x0000000f080a7211 */ /* 0x000fca00078008ff */
[----:B------:R0:W-:Y:S04]  /*bcf0*/  STL [R1+0xaa8], R10 ;  /* 0x000aa80a01007387 */ /* 0x0001e80000100800 */
[----:B------:R-:W4:Y:S04]  /*bd00*/  LDL.LU R4, [R1+0x90] ;  /* 0x0000900001047983 */ /* 0x000f280000300800 */
[----:B------:R1:W-:Y:S01]  /*bd10*/  STL [R1+0xa74], R5 ;  /* 0x000a740501007387 */ /* 0x0003e20000100800 */
[----:B0-----:R-:W-:-:S05]  /*bd20*/  LEA R10, P1, R6, R15, 0x1 ;  /* 0x0000000f060a7211 */ /* 0x001fca00078208ff */
[----:B------:R-:W-:Y:S01]  /*bd30*/  STL [R1+0xab0], R10 ;  /* 0x000ab00a01007387 */ /* 0x000fe20000100800 */
[----:B-1----:R-:W-:-:S03]  /*bd40*/  LEA.HI.X.SX32 R5, R2, R24, 0x1, P2 ;  /* 0x0000001802057211 */ /* 0x002fc600010f0eff */
[----:B------:R-:W4:Y:S04]  /*bd50*/  LDL.LU R2, [R1+0x8c] ;  /* 0x00008c0001027983 */ /* 0x000f280000300800 */
[----:B------:R0:W-:Y:S02]  /*bd60*/  STL [R1+0xa7c], R5 ;  /* 0x000a7c0501007387 */ /* 0x0001e40000100800 */
[----:B0-----:R-:W-:Y:S02]  /*bd70*/  LEA.HI.X.SX32 R5, R29, R24, 0x1, P3 ;  /* 0x000000181d057211 */ /* 0x001fe400018f0eff */
[----:B--2---:R-:W-:-:S05]  /*bd80*/  LEA R10, P2, R3, R15, 0x1 ;  /* 0x0000000f030a7211 */ /* 0x004fca00078408ff */
[----:B------:R-:W-:Y:S04]  /*bd90*/  STL [R1+0xab8], R10 ;  /* 0x000ab80a01007387 */ /* 0x000fe80000100800 */
[----:B------:R-:W2:Y:S04]  /*bda0*/  LDL.LU R29, [R1+0x88] ;  /* 0x00008800011d7983 */ /* 0x000ea80000300800 */
[----:B------:R0:W-:Y:S02]  /*bdb0*/  STL [R1+0xa84], R5 ;  /* 0x000a840501007387 */ /* 0x0001e40000100800 */
[----:B0-----:R-:W-:-:S02]  /*bdc0*/  LEA.HI.X.SX32 R5, R28, R24, 0x1, P4 ;  /* 0x000000181c057211 */ /* 0x001fc400020f0eff */
[----:B------:R-:W2:Y:S01]  /*bdd0*/  LDL.LU R28, [R1+0x84] ;  /* 0x00008400011c7983 */ /* 0x000ea20000300800 */
[----:B---3--:R-:W-:-:S05]  /*bde0*/  LEA R10, P3, R22, R15, 0x1 ;  /* 0x0000000f160a7211 */ /* 0x008fca00078608ff */
[----:B------:R-:W-:Y:S04]  /*bdf0*/  STL [R1+0xac0], R10 ;  /* 0x000ac00a01007387 */ /* 0x000fe80000100800 */
[----:B------:R0:W-:Y:S02]  /*be00*/  STL [R1+0xa8c], R5 ;  /* 0x000a8c0501007387 */ /* 0x0001e40000100800 */
[----:B0-----:R-:W-:Y:S02]  /*be10*/  LEA.HI.X.SX32 R5, R0, R24, 0x1, P5 ;  /* 0x0000001800057211 */ /* 0x001fe400028f0eff */
[----:B------:R-:W3:Y:S01]  /*be20*/  LDL.LU R0, [R1+0x80] ;  /* 0x0000800001007983 */ /* 0x000ee20000300800 */
[----:B----4-:R-:W-:-:S05]  /*be30*/  LEA R10, P4, R21, R15, 0x1 ;  /* 0x0000000f150a7211 */ /* 0x010fca00078808ff */
[----:B------:R-:W-:Y:S04]  /*be40*/  STL [R1+0xac8], R10 ;  /* 0x000ac80a01007387 */ /* 0x000fe80000100800 */
[----:B------:R0:W-:Y:S04]  /*be50*/  STL [R1+0xa94], R5 ;  /* 0x000a940501007387 */ /* 0x0001e80000100800 */
[----:B0-----:R-:W4:Y:S01]  /*be60*/  LDL.LU R5, [R1+0x7c] ;  /* 0x00007c0001057983 */ /* 0x001f220000300800 */
[-C--:B------:R-:W-:Y:S02]  /*be70*/  LEA.HI.X.SX32 R10, R9, R24.reuse, 0x1, P6 ;  /* 0x00000018090a7211 */ /* 0x080fe400030f0eff */
[----:B------:R-:W-:-:S02]  /*be80*/  LEA.HI.X.SX32 R8, R8, R24, 0x1, P0 ;  /* 0x0000001808087211 */ /* 0x000fc400000f0eff */
[----:B------:R-:W-:-:S05]  /*be90*/  LEA R13, P5, R20, R15, 0x1 ;  /* 0x0000000f140d7211 */ /* 0x000fca00078a08ff */
[----:B------:R-:W-:Y:S04]  /*bea0*/  STL [R1+0xad0], R13 ;  /* 0x000ad00d01007387 */ /* 0x000fe80000100800 */
[----:B------:R-:W-:Y:S04]  /*beb0*/  STL [R1+0xa9c], R10 ;  /* 0x000a9c0a01007387 */ /* 0x000fe80000100800 */
[----:B------:R-:W4:Y:S01]  /*bec0*/  LDL.LU R17, [R1+0x78] ;  /* 0x0000780001117983 */ /* 0x000f220000300800 */
[----:B------:R-:W-:-:S05]  /*bed0*/  LEA R9, P6, R18, R15, 0x1 ;  /* 0x0000000f12097211 */ /* 0x000fca00078c08ff */
[----:B------:R0:W-:Y:S04]  /*bee0*/  STL [R1+0xad8], R9 ;  /* 0x000ad80901007387 */ /* 0x0001e80000100800 */
[----:B------:R1:W-:Y:S01]  /*bef0*/  STL [R1+0xaa4], R8 ;  /* 0x000aa40801007387 */ /* 0x0003e20000100800 */
[----:B0-----:R-:W-:-:S05]  /*bf00*/  LEA R9, P0, R16, R15, 0x1 ;  /* 0x0000000f10097211 */ /* 0x001fca00078008ff */
[----:B------:R-:W-:Y:S04]  /*bf10*/  STL [R1+0xae0], R9 ;  /* 0x000ae00901007387 */ /* 0x000fe80000100800 */
[----:B------:R-:W4:Y:S01]  /*bf20*/  LDL.LU R13, [R1+0x74] ;  /* 0x00007400010d7983 */ /* 0x000f220000300800 */
[----:B-1----:R-:W-:-:S05]  /*bf30*/  LEA.HI.X.SX32 R8, R6, R24, 0x1, P1 ;  /* 0x0000001806087211 */ /* 0x002fca00008f0eff */
[----:B------:R0:W-:Y:S01]  /*bf40*/  STL [R1+0xaac], R8 ;  /* 0x000aac0801007387 */ /* 0x0001e20000100800 */
[----:B------:R-:W-:Y:S02]  /*bf50*/  LEA R6, P1, R14, R15, 0x1 ;  /* 0x0000000f0e067211 */ /* 0x000fe400078208ff */
[----:B0-----:R-:W-:-:S03]  /*bf60*/  LEA.HI.X.SX32 R8, R3, R24, 0x1, P2 ;  /* 0x0000001803087211 */ /* 0x001fc600010f0eff */
[----:B------:R0:W-:Y:S04]  /*bf70*/  STL [R1+0xae8], R6 ;  /* 0x000ae80601007387 */ /* 0x0001e80000100800 */
[----:B------:R1:W-:Y:S04]  /*bf80*/  STL [R1+0xab4], R8 ;  /* 0x000ab40801007387 */ /* 0x0003e80000100800 */
[----:B------:R-:W4:Y:S01]  /*bf90*/  LDL.LU R10, [R1+0x70] ;  /* 0x00007000010a7983 */ /* 0x000f220000300800 */
[----:B------:R-:W-:Y:S02]  /*bfa0*/  LEA.HI.X.SX32 R3, R22, R24, 0x1, P3 ;  /* 0x0000001816037211 */ /* 0x000fe400018f0eff */
[----:B0-----:R-:W-:-:S05]  /*bfb0*/  LEA R6, P2, R12, R15, 0x1 ;  /* 0x0000000f0c067211 */ /* 0x001fca00078408ff */
[----:B------:R0:W-:Y:S01]  /*bfc0*/  STL [R1+0xaf0], R6 ;  /* 0x000af00601007387 */ /* 0x0001e20000100800 */
[----:B-1----:R-:W-:-:S03]  /*bfd0*/  LEA R8, P3, R11, R15, 0x1 ;  /* 0x0000000f0b087211 */ /* 0x002fc600078608ff */
[----:B------:R-:W-:Y:S04]  /*bfe0*/  STL [R1+0xabc], R3 ;  /* 0x000abc0301007387 */ /* 0x000fe80000100800 */
[----:B------:R1:W-:Y:S04]  /*bff0*/  STL [R1+0xaf8], R8 ;  /* 0x000af80801007387 */ /* 0x0003e80000100800 */
[----:B------:R-:W4:Y:S01]  /*c000*/  LDL.LU R9, [R1+0x6c] ;  /* 0x00006c0001097983 */ /* 0x000f220000300800 */
[-C--:B0-----:R-:W-:Y:S02]  /*c010*/  LEA.HI.X.SX32 R6, R21, R24.reuse, 0x1, P4 ;  /* 0x0000001815067211 */ /* 0x081fe400020f0eff */
[----:B-1----:R-:W-:-:S03]  /*c020*/  LEA.HI.X.SX32 R8, R20, R24, 0x1, P5 ;  /* 0x0000001814087211 */ /* 0x002fc600028f0eff */
[----:B------:R-:W-:Y:S01]  /*c030*/  STL [R1+0xac4], R6 ;  /* 0x000ac40601007387 */ /* 0x000fe20000100800 */
[----:B------:R-:W-:-:S05]  /*c040*/  LEA R3, P4, R7, R15, 0x1 ;  /* 0x0000000f07037211 */ /* 0x000fca00078808ff */
[----:B------:R-:W-:Y:S04]  /*c050*/  STL [R1+0xb00], R3 ;  /* 0x000b000301007387 */ /* 0x000fe80000100800 */
[----:B------:R0:W-:Y:S04]  /*c060*/  STL [R1+0xacc], R8 ;  /* 0x000acc0801007387 */ /* 0x0001e80000100800 */
[----:B0-----:R-:W4:Y:S01]  /*c070*/  LDL.LU R8, [R1+0x68] ;  /* 0x0000680001087983 */ /* 0x001f220000300800 */
[----:B------:R-:W-:Y:S02]  /*c080*/  LEA R6, P5, R4, R15, 0x1 ;  /* 0x0000000f04067211 */ /* 0x000fe400078a08ff */
[----:B------:R-:W-:-:S03]  /*c090*/  LEA.HI.X.SX32 R3, R18, R24, 0x1, P6 ;  /* 0x0000001812037211 */ /* 0x000fc600030f0eff */
[----:B------:R0:W-:Y:S04]  /*c0a0*/  STL [R1+0xb08], R6 ;  /* 0x000b080601007387 */ /* 0x0001e80000100800 */
[----:B------:R1:W-:Y:S01]  /*c0b0*/  STL [R1+0xad4], R3 ;  /* 0x000ad40301007387 */ /* 0x0003e20000100800 */
[----:B0-----:R-:W-:-:S05]  /*c0c0*/  LEA R6, P6, R2, R15, 0x1 ;  /* 0x0000000f02067211 */ /* 0x001fca00078c08ff */
[----:B------:R0:W-:Y:S01]  /*c0d0*/  STL [R1+0xb10], R6 ;  /* 0x000b100601007387 */ /* 0x0001e20000100800 */
[----:B-1----:R-:W-:-:S03]  /*c0e0*/  LEA.HI.X.SX32 R3, R16, R24, 0x1, P0 ;  /* 0x0000001810037211 */ /* 0x002fc600000f0eff */
[----:B0-----:R-:W4:Y:S04]  /*c0f0*/  LDL.LU R6, [R1+0x64] ;  /* 0x0000640001067983 */ /* 0x001f280000300800 */
[----:B------:R0:W-:Y:S02]  /*c100*/  STL [R1+0xadc], R3 ;  /* 0x000adc0301007387 */ /* 0x0001e40000100800 */
[----:B0-----:R-:W-:Y:S02]  /*c110*/  LEA.HI.X.SX32 R3, R14, R24, 0x1, P1 ;  /* 0x000000180e037211 */ /* 0x001fe400008f0eff */
[----:B--2---:R-:W-:-:S05]  /*c120*/  LEA R16, P0, R29, R15, 0x1 ;  /* 0x0000000f1d107211 */ /* 0x004fca00078008ff */
[----:B------:R-:W-:Y:S04]  /*c130*/  STL [R1+0xb18], R16 ;  /* 0x000b181001007387 */ /* 0x000fe80000100800 */
[----:B------:R0:W-:Y:S04]  /*c140*/  STL [R1+0xae4], R3 ;  /* 0x000ae40301007387 */ /* 0x0001e80000100800 */
[----:B0-----:R-:W2:Y:S01]  /*c150*/  LDL.LU R3, [R1+0x60] ;  /* 0x0000600001037983 */ /* 0x001ea20000300800 */
[----:B------:R-:W-:Y:S02]  /*c160*/  LEA R14, P1, R28, R15, 0x1 ;  /* 0x0000000f1c0e7211 */ /* 0x000fe400078208ff */
[----:B------:R-:W-:-:S03]  /*c170*/  LEA.HI.X.SX32 R12, R12, R24, 0x1, P2 ;  /* 0x000000180c0c7211 */ /* 0x000fc600010f0eff */
[----:B------:R-:W-:Y:S04]  /*c180*/  STL [R1+0xb20], R14 ;  /* 0x000b200e01007387 */ /* 0x000fe80000100800 */
[----:B------:R0:W-:Y:S01]  /*c190*/  STL [R1+0xaec], R12 ;  /* 0x000aec0c01007387 */ /* 0x0001e20000100800 */
[-C--:B------:R-:W-:Y:S02]  /*c1a0*/  LEA.HI.X.SX32 R7, R7, R24.reuse, 0x1, P4 ;  /* 0x0000001807077211 */ /* 0x080fe400020f0eff */
[----:B0-----:R-:W-:Y:S02]  /*c1b0*/  LEA.HI.X.SX32 R12, R11, R24, 0x1, P3 ;  /* 0x000000180b0c7211 */ /* 0x001fe400018f0eff */
[----:B---3--:R-:W-:-:S05]  /*c1c0*/  LEA R14, P2, R0, R15, 0x1 ;  /* 0x0000000f000e7211 */ /* 0x008fca00078408ff */
[----:B------:R-:W-:Y:S04]  /*c1d0*/  STL [R1+0xb28], R14 ;  /* 0x000b280e01007387 */ /* 0x000fe80000100800 */
[----:B------:R-:W3:Y:S04]  /*c1e0*/  LDL.LU R22, [R1+0x5c] ;  /* 0x00005c0001167983 */ /* 0x000ee80000300800 */
[----:B------:R-:W-:Y:S01]  /*c1f0*/  STL [R1+0xaf4], R12 ;  /* 0x000af40c01007387 */ /* 0x000fe20000100800 */
[----:B----4-:R-:W-:-:S05]  /*c200*/  LEA R11, P3, R5, R15, 0x1 ;  /* 0x0000000f050b7211 */ /* 0x010fca00078608ff */
[----:B------:R-:W-:Y:S04]  /*c210*/  STL [R1+0xb30], R11 ;  /* 0x000b300b01007387 */ /* 0x000fe80000100800 */
[----:B------:R-:W4:Y:S04]  /*c220*/  LDL.LU R21, [R1+0x58] ;  /* 0x0000580001157983 */ /* 0x000f280000300800 */
[----:B------:R0:W-:Y:S04]  /*c230*/  STL [R1+0xafc], R7 ;  /* 0x000afc0701007387 */ /* 0x0001e80000100800 */
[----:B------:R-:W4:Y:S01]  /*c240*/  LDL.LU R20, [R1+0x54] ;  /* 0x0000540001147983 */ /* 0x000f220000300800 */
[----:B0-----:R-:W-:-:S02]  /*c250*/  LEA.HI.X.SX32 R7, R4, R24, 0x1, P5 ;  /* 0x0000001804077211 */ /* 0x001fc400028f0eff */
[----:B------:R-:W-:-:S05]  /*c260*/  LEA R11, P4, R17, R15, 0x1 ;  /* 0x0000000f110b7211 */ /* 0x000fca00078808ff */
[----:B------:R-:W-:Y:S04]  /*c270*/  STL [R1+0xb38], R11 ;  /* 0x000b380b01007387 */ /* 0x000fe80000100800 */
[----:B------:R-:W4:Y:S04]  /*c280*/  LDL.LU R18, [R1+0x50] ;  /* 0x0000500001127983 */ /* 0x000f280000300800 */
[----:B------:R-:W-:Y:S04]  /*c290*/  STL [R1+0xb04], R7 ;  /* 0x000b040701007387 */ /* 0x000fe80000100800 */
[----:B------:R-:W4:Y:S01]  /*c2a0*/  LDL.LU R16, [R1+0x48] ;  /* 0x0000480001107983 */ /* 0x000f220000300800 */
[----:B------:R-:W-:-:S02]  /*c2b0*/  LEA.HI.X.SX32 R2, R2, R24, 0x1, P6 ;  /* 0x0000001802027211 */ /* 0x000fc400030f0eff */
[----:B------:R-:W-:-:S05]  /*c2c0*/  LEA R4, P5, R13, R15, 0x1 ;  /* 0x0000000f0d047211 */ /* 0x000fca00078a08ff */
[----:B------:R0:W-:Y:S04]  /*c2d0*/  STL [R1+0xb40], R4 ;  /* 0x000b400401007387 */ /* 0x0001e80000100800 */
[----:B------:R-:W4:Y:S04]  /*c2e0*/  LDL.LU R14, [R1+0x44] ;  /* 0x00004400010e7983 */ /* 0x000f280000300800 */
[----:B------:R1:W-:Y:S04]  /*c2f0*/  STL [R1+0xb0c], R2 ;  /* 0x000b0c0201007387 */ /* 0x0003e80000100800 */
[----:B------:R-:W4:Y:S01]  /*c300*/  LDL.LU R12, [R1+0x40] ;  /* 0x00004000010c7983 */ /* 0x000f220000300800 */
[----:B0-----:R-:W-:-:S02]  /*c310*/  LEA R4, P6, R10, R15, 0x1 ;  /* 0x0000000f0a047211 */ /* 0x001fc400078c08ff */
[----:B-1----:R-:W-:-:S03]  /*c320*/  LEA.HI.X.SX32 R2, R29, R24, 0x1, P0 ;  /* 0x000000181d027211 */ /* 0x002fc600000f0eff */
        /* <DEDUP_REMOVED lines=8> */
[----:B------:R1:W-:Y:S01]  /*c3b0*/  STL [R1+0xb1c], R2 ;  /* 0x000b1c0201007387 */ /* 0x0003e20000100800 */
[----:B0-----:R-:W-:-:S03]  /*c3c0*/  LEA.HI.X.SX32 R4, R0, R24, 0x1, P2 ;  /* 0x0000001800047211 */ /* 0x001fc600010f0eff */
[----:B-1----:R-:W4:Y:S01]  /*c3d0*/  LDL.LU R2, [R1+0x20] ;  /* 0x0000200001027983 */ /* 0x002f220000300800 */
[----:B------:R-:W-:-:S05]  /*c3e0*/  LEA R7, P1, R8, R15, 0x1 ;  /* 0x0000000f08077211 */ /* 0x000fca00078208ff */
[----:B------:R0:W-:Y:S04]  /*c3f0*/  STL [R1+0xb58], R7 ;  /* 0x000b580701007387 */ /* 0x0001e80000100800 */
[----:B------:R-:W4:Y:S04]  /*c400*/  LDL.LU R0, [R1+0x1c] ;  /* 0x00001c0001007983 */ /* 0x000f280000300800 */
[----:B------:R1:W-:Y:S01]  /*c410*/  STL [R1+0xb24], R4 ;  /* 0x000b240401007387 */ /* 0x0003e20000100800 */
[----:B0-----:R-:W-:-:S03]  /*c420*/  LEA.HI.X.SX32 R7, R5, R24, 0x1, P3 ;  /* 0x0000001805077211 */ /* 0x001fc600018f0eff */
[----:B-1----:R-:W4:Y:S01]  /*c430*/  LDL.LU R4, [R1+0x18] ;  /* 0x0000180001047983 */ /* 0x002f220000300800 */
[----:B------:R-:W-:-:S05]  /*c440*/  LEA R25, P2, R6, R15, 0x1 ;  /* 0x0000000f06197211 */ /* 0x000fca00078408ff */
[----:B------:R-:W-:Y:S04]  /*c450*/  STL [R1+0xb60], R25 ;  /* 0x000b601901007387 */ /* 0x000fe80000100800 */
[----:B------:R-:W4:Y:S04]  /*c460*/  LDL.LU R5, [R1+0x14] ;  /* 0x0000140001057983 */ /* 0x000f280000300800 */
[----:B------:R0:W-:Y:S04]  /*c470*/  STL [R1+0xb2c], R7 ;  /* 0x000b2c0701007387 */ /* 0x0001e80000100800 */
[----:B0-----:R-:W4:Y:S01]  /*c480*/  LDL.LU R7, [R1+0x10] ;  /* 0x0000100001077983 */ /* 0x001f220000300800 */
[----:B--2---:R-:W-:-:S05]  /*c490*/  LEA R25, P3, R3, R15, 0x1 ;  /* 0x0000000f03197211 */ /* 0x004fca00078608ff */
[----:B------:R0:W-:Y:S04]  /*c4a0*/  STL [R1+0xb68], R25 ;  /* 0x000b681901007387 */ /* 0x0001e80000100800 */
[----:B0-----:R-:W2:Y:S01]  /*c4b0*/  LDL.LU R25, [R1+0xc] ;  /* 0x00000c0001197983 */ /* 0x001ea20000300800 */
[-C--:B------:R-:W-:Y:S02]  /*c4c0*/  LEA.HI.X.SX32 R17, R17, R24.reuse, 0x1, P4 ;  /* 0x0000001811117211 */ /* 0x080fe400020f0eff */
[----:B------:R-:W-:-:S03]  /*c4d0*/  LEA.HI.X.SX32 R13, R13, R24, 0x1, P5 ;  /* 0x000000180d0d7211 */ /* 0x000fc600028f0eff */
[----:B------:R3:W-:Y:S01]  /*c4e0*/  STL [R1+0xb34], R17 ;  /* 0x000b341101007387 */ /* 0x0007e20000100800 */
[----:B------:R-:W-:Y:S02]  /*c4f0*/  LEA.HI.X.SX32 R10, R10, R24, 0x1, P6 ;  /* 0x000000180a0a7211 */ /* 0x000fe400030f0eff */
[----:B---3--:R-:W-:-:S05]  /*c500*/  LEA R17, P4, R22, R15, 0x1 ;  /* 0x0000000f16117211 */ /* 0x008fca00078808ff */
[----:B------:R0:W-:Y:S04]  /*c510*/  STL [R1+0xb70], R17 ;  /* 0x000b701101007387 */ /* 0x0001e80000100800 */
[----:B0-----:R-:W3:Y:S04]  /*c520*/  LDL.LU R17, [R1+0xd4c] ;  /* 0x000d4c0001117983 */ /* 0x001ee80000300800 */
[----:B------:R4:W-:Y:S02]  /*c530*/  STL [R1+0xb3c], R13 ;  /* 0x000b3c0d01007387 */ /* 0x0009e40000100800 */
[----:B----4-:R-:W-:-:S05]  /*c540*/  LEA R13, P5, R21, R15, 0x1 ;  /* 0x0000000f150d7211 */ /* 0x010fca00078a08ff */
[----:B------:R0:W-:Y:S01]  /*c550*/  STL [R1+0xb78], R13 ;  /* 0x000b780d01007387 */ /* 0x0001e20000100800 */
[----:B------:R-:W-:-:S03]  /*c560*/  LEA.HI.X.SX32 R9, R9, R24, 0x1, P0 ;  /* 0x0000001809097211 */ /* 0x000fc600000f0eff */
[----:B0-----:R-:W4:Y:S04]  /*c570*/  LDL.LU R13, [R1+0xd48] ;  /* 0x000d4800010d7983 */ /* 0x001f280000300800 */
[----:B------:R0:W-:Y:S02]  /*c580*/  STL [R1+0xb44], R10 ;  /* 0x000b440a01007387 */ /* 0x0001e40000100800 */
[----:B0-----:R-:W-:-:S05]  /*c590*/  LEA R10, P6, R20, R15, 0x1 ;  /* 0x0000000f140a7211 */ /* 0x001fca00078c08ff */
[----:B------:R0:W-:Y:S01]  /*c5a0*/  STL [R1+0xb80], R10 ;  /* 0x000b800a01007387 */ /* 0x0001e20000100800 */
[----:B------:R-:W-:-:S03]  /*c5b0*/  LEA.HI.X.SX32 R8, R8, R24, 0x1, P1 ;  /* 0x0000001808087211 */ /* 0x000fc600008f0eff */
[----:B0-----:R-:W2:Y:S04]  /*c5c0*/  LDL.LU R10, [R1+0xd44] ;  /* 0x000d4400010a7983 */ /* 0x001ea80000300800 */
        /* <DEDUP_REMOVED lines=14> */
[----:B0-----:R-:W3:Y:S04]  /*c6b0*/  LDL.LU R6, [R1+0xd38] ;  /* 0x000d380001067983 */ /* 0x001ee80000300800 */
        /* <DEDUP_REMOVED lines=42> */
[----:B------:R0:W-:Y:S04]  /*c960*/  STL [R1+0xbe0], R11 ;  /* 0x000be00b01007387 */ /* 0x0001e80000100800 */
[----:B0-----:R-:W3:Y:S04]  /*c970*/  LDL.LU R11, [R1+0xd14] ;  /* 0x000d1400010b7983 */ /* 0x001ee80000300800 */
[----:B------:R2:W-:Y:S02]  /*c980*/  STL [R1+0xbac], R29 ;  /* 0x000bac1d01007387 */ /* 0x0005e40000100800 */
[----:B--2---:R-:W-:-:S05]  /*c990*/  LEA R29, P5, R25, R15, 0x1 ;  /* 0x0000000f191d7211 */ /* 0x004fca00078a08ff */
[----:B------:R0:W-:Y:S04]  /*c9a0*/  STL [R1+0xbe8], R29 ;  /* 0x000be81d01007387 */ /* 0x0001e80000100800 */
[----:B0-----:R-:W2:Y:S01]  /*c9b0*/  LDL.LU R29, [R1+0xd10] ;  /* 0x000d1000011d7983 */ /* 0x001ea20000300800 */
[----:B------:R-:W-:-:S05]  /*c9c0*/  LEA.HI.X.SX32 R28, R28, R24, 0x1, P6 ;  /* 0x000000181c1c7211 */ /* 0x000fca00030f0eff */
        /* <DEDUP_REMOVED lines=30> */
[----:B------:R2:W-:Y:S01]  /*cbb0*/  STL [R1+0xbe4], R25 ;  /* 0x000be41901007387 */ /* 0x0005e20000100800 */
[-C--:B------:R-:W-:Y:S02]  /*cbc0*/  LEA.HI.X.SX32 R2, R2, R24.reuse, 0x1, P1 ;  /* 0x0000001802027211 */ /* 0x080fe400008f0eff */
[-C--:B------:R-:W-:Y:S02]  /*cbd0*/  LEA.HI.X.SX32 R0, R0, R24.reuse, 0x1, P2 ;  /* 0x0000001800007211 */ /* 0x080fe400010f0eff */
[----:B------:R-:W-:Y:S01]  /*cbe0*/  LEA.HI.X.SX32 R4, R4, R24, 0x1, P3 ;  /* 0x0000001804047211 */ /* 0x000fe200018f0eff */
[----:B------:R-:W-:Y:S02]  /*cbf0*/  IMAD R19, R19, c[0x0][0x190], RZ ;  /* 0x0000640013137a24 */ /* 0x000fe400078e02ff */
[----:B------:R-:W-:Y:S02]  /*cc00*/  IMAD R27, R27, c[0x0][0x190], RZ ;  /* 0x000064001b1b7a24 */ /* 0x000fe400078e02ff */
[----:B------:R-:W-:-:S02]  /*cc10*/  IMAD R26, R26, c[0x0][0x190], RZ ;  /* 0x000064001a1a7a24 */ /* 0x000fc400078e02ff */
[----:B------:R-:W-:Y:S01]  /*cc20*/  IMAD R23, R23, c[0x0][0x190], RZ ;  /* 0x0000640017177a24 */ /* 0x000fe200078e02ff */
[----:B--2---:R-:W-:-:S05]  /*cc30*/  LEA R25, P5, R7, R15, 0x1 ;  /* 0x0000000f07197211 */ /* 0x004fca00078a08ff */
[----:B------:R0:W-:Y:S02]  /*cc40*/  STL [R1+0xc20], R25 ;  /* 0x000c201901007387 */ /* 0x0001e40000100800 */
[----:B0-----:R-:W-:Y:S02]  /*cc50*/  LEA.HI.X.SX32 R25, R29, R24, 0x1, P6 ;  /* 0x000000181d197211 */ /* 0x001fe400030f0eff */
[----:B---3--:R-:W-:-:S03]  /*cc60*/  LEA R29, P6, R11, R15, 0x1 ;  /* 0x0000000f0b1d7211 */ /* 0x008fc600078c08ff */
[----:B------:R0:W-:Y:S04]  /*cc70*/  STL [R1+0xbec], R25 ;  /* 0x000bec1901007387 */ /* 0x0001e80000100800 */
[----:B------:R-:W-:Y:S01]  /*cc80*/  STL [R1+0xc28], R29 ;  /* 0x000c281d01007387 */ /* 0x000fe20000100800 */
[----:B0-----:R-:W-:Y:S02]  /*cc90*/  LEA.HI.X.SX32 R25, R28, R24, 0x1, P0 ;  /* 0x000000181c197211 */ /* 0x001fe400000f0eff */
[----:B------:R-:W-:-:S03]  /*cca0*/  LEA R28, P0, R12, R15, 0x1 ;  /* 0x0000000f0c1c7211 */ /* 0x000fc600078008ff */
[----:B------:R0:W-:Y:S04]  /*ccb0*/  STL [R1+0xbf4], R25 ;  /* 0x000bf41901007387 */ /* 0x0001e80000100800 */
[----:B------:R-:W-:Y:S04]  /*ccc0*/  STL [R1+0xc30], R28 ;  /* 0x000c301c01007387 */ /* 0x000fe80000100800 */
[----:B------:R1:W-:Y:S01]  /*ccd0*/  STL [R1+0xbfc], R2 ;  /* 0x000bfc0201007387 */ /* 0x0003e20000100800 */
[----:B0-----:R-:W-:-:S05]  /*cce0*/  LEA R25, P1, R14, R15, 0x1 ;  /* 0x0000000f0e197211 */ /* 0x001fca00078208ff */
[----:B------:R-:W-:Y:S01]  /*ccf0*/  STL [R1+0xc38], R25 ;  /* 0x000c381901007387 */ /* 0x000fe20000100800 */
[----:B-1----:R-:W-:-:S03]  /*cd00*/  LEA R2, P2, R16, R15, 0x1 ;  /* 0x0000000f10027211 */ /* 0x002fc600078408ff */
[----:B------:R0:W-:Y:S04]  /*cd10*/  STL [R1+0xc04], R0 ;  /* 0x000c040001007387 */ /* 0x0001e80000100800 */
[----:B------:R1:W-:Y:S01]  /*cd20*/  STL [R1+0xc40], R2 ;  /* 0x000c400201007387 */ /* 0x0003e20000100800 */
[----:B0-----:R-:W-:-:S03]  /*cd30*/  LEA R0, P3, R18, R15, 0x1 ;  /* 0x0000000f12007211 */ /* 0x001fc600078608ff */
[----:B------:R0:W-:Y:S01]  /*cd40*/  STL [R1+0xc0c], R4 ;  /* 0x000c0c0401007387 */ /* 0x0001e20000100800 */
[----:B-1----:R-:W-:-:S03]  /*cd50*/  LEA.HI.X.SX32 R2, R5, R24, 0x1, P4 ;  /* 0x0000001805027211 */ /* 0x002fc600020f0eff */
[----:B------:R1:W-:Y:S04]  /*cd60*/  STL [R1+0xc48], R0 ;  /* 0x000c480001007387 */ /* 0x0003e80000100800 */
[----:B------:R2:W-:Y:S01]  /*cd70*/  STL [R1+0xc14], R2 ;  /* 0x000c140201007387 */ /* 0x0005e20000100800 */
[----:B0-----:R-:W-:Y:S02]  /*cd80*/  LEA R4, P4, R20, R15, 0x1 ;  /* 0x0000000f14047211 */ /* 0x001fe400078808ff */
[----:B-1----:R-:W-:-:S03]  /*cd90*/  LEA.HI.X.SX32 R0, R7, R24, 0x1, P5 ;  /* 0x0000001807007211 */ /* 0x002fc600028f0eff */
[----:B------:R0:W-:Y:S01]  /*cda0*/  STL [R1+0xc50], R4 ;  /* 0x000c500401007387 */ /* 0x0001e20000100800 */
[----:B--2---:R-:W-:-:S03]  /*cdb0*/  LEA R2, P5, R21, R15, 0x1 ;  /* 0x0000000f15027211 */ /* 0x004fc600078a08ff */
[----:B------:R1:W-:Y:S04]  /*cdc0*/  STL [R1+0xc1c], R0 ;  /* 0x000c1c0001007387 */ /* 0x0003e80000100800 */
[----:B------:R2:W-:Y:S01]  /*cdd0*/  STL [R1+0xc58], R2 ;  /* 0x000c580201007387 */ /* 0x0005e20000100800 */
[-C--:B0-----:R-:W-:Y:S02]  /*cde0*/  LEA.HI.X.SX32 R4, R11, R24.reuse, 0x1, P6 ;  /* 0x000000180b047211 */ /* 0x081fe400030f0eff */
[----:B-1----:R-:W-:Y:S01]  /*cdf0*/  LEA R0, P6, R22, R15, 0x1 ;  /* 0x0000000f16007211 */ /* 0x002fe200078c08ff */
[----:B--2---:R-:W2:Y:S01]  /*ce00*/  LDL R2, [R1+0xcdc] ;  /* 0x000cdc0001027983 */ /* 0x004ea20000100800 */
[----:B------:R-:W-:-:S03]  /*ce10*/  LEA.HI.X.SX32 R5, R12, R24, 0x1, P0 ;  /* 0x000000180c057211 */ /* 0x000fc600000f0eff */
[----:B------:R0:W-:Y:S04]  /*ce20*/  STL [R1+0xc24], R4 ;  /* 0x000c240401007387 */ /* 0x0001e80000100800 */
[----:B------:R1:W-:Y:S04]  /*ce30*/  STL [R1+0xc60], R0 ;  /* 0x000c600001007387 */ /* 0x0003e80000100800 */
[----:B------:R3:W-:Y:S01]  /*ce40*/  STL [R1+0xc2c], R5 ;  /* 0x000c2c0501007387 */ /* 0x0007e20000100800 */
[----:B0-----:R-:W-:Y:S02]  /*ce50*/  LEA.HI.X.SX32 R4, R14, R24, 0x1, P1 ;  /* 0x000000180e047211 */ /* 0x001fe400008f0eff */
[----:B-1----:R-:W-:-:S02]  /*ce60*/  LEA R0, P0, R3, R15, 0x1 ;  /* 0x0000000f03007211 */ /* 0x002fc400078008ff */
[----:B---3--:R-:W-:-:S03]  /*ce70*/  LEA R5, P1, R6, R15, 0x1 ;  /* 0x0000000f06057211 */ /* 0x008fc600078208ff */
[----:B------:R0:W-:Y:S04]  /*ce80*/  STL [R1+0xc68], R0 ;  /* 0x000c680001007387 */ /* 0x0001e80000100800 */
[----:B------:R1:W-:Y:S01]  /*ce90*/  STL [R1+0xc34], R4 ;  /* 0x000c340401007387 */ /* 0x0003e20000100800 */
[----:B0-----:R-:W-:-:S03]  /*cea0*/  LEA.HI.X.SX32 R0, R16, R24, 0x1, P2 ;  /* 0x0000001810007211 */ /* 0x001fc600010f0eff */
[----:B------:R0:W-:Y:S01]  /*ceb0*/  STL [R1+0xc70], R5 ;  /* 0x000c700501007387 */ /* 0x0001e20000100800 */
[----:B-1----:R-:W-:-:S03]  /*cec0*/  LEA R4, P2, R8, R15, 0x1 ;  /* 0x0000000f08047211 */ /* 0x002fc600078408ff */
[----:B------:R1:W-:Y:S01]  /*ced0*/  STL [R1+0xc3c], R0 ;  /* 0x000c3c0001007387 */ /* 0x0003e20000100800 */
[----:B0-----:R-:W-:-:S03]  /*cee0*/  LEA.HI.X.SX32 R5, R18, R24, 0x1, P3 ;  /* 0x0000001812057211 */ /* 0x001fc600018f0eff */
[----:B------:R0:W-:Y:S01]  /*cef0*/  STL [R1+0xc78], R4 ;  /* 0x000c780401007387 */ /* 0x0001e20000100800 */
[----:B-1----:R-:W-:-:S03]  /*cf00*/  LEA R0, P3, R9, R15, 0x1 ;  /* 0x0000000f09007211 */ /* 0x002fc600078608ff */
[----:B------:R1:W-:Y:S04]  /*cf10*/  STL [R1+0xc44], R5 ;  /* 0x000c440501007387 */ /* 0x0003e80000100800 */
[----:B------:R3:W-:Y:S01]  /*cf20*/  STL [R1+0xc80], R0 ;  /* 0x000c800001007387 */ /* 0x0007e20000100800 */
[----:B0-----:R-:W-:Y:S02]  /*cf30*/  LEA.HI.X.SX32 R4, R20, R24, 0x1, P4 ;  /* 0x0000001814047211 */ /* 0x001fe400020f0eff */
[----:B-1----:R-:W-:-:S03]  /*cf40*/  LEA R5, P4, R10, R15, 0x1 ;  /* 0x0000000f0a057211 */ /* 0x002fc600078808ff */
[----:B------:R4:W-:Y:S01]  /*cf50*/  STL [R1+0xc4c], R4 ;  /* 0x000c4c0401007387 */ /* 0x0009e20000100800 */
[----:B---3--:R-:W-:-:S03]  /*cf60*/  LEA.HI.X.SX32 R0, R21, R24, 0x1, P5 ;  /* 0x0000001815007211 */ /* 0x008fc600028f0eff */
[----:B------:R0:W-:Y:S04]  /*cf70*/  STL [R1+0xc84], R5 ;  /* 0x000c840501007387 */ /* 0x0001e80000100800 */
[----:B------:R1:W-:Y:S01]  /*cf80*/  STL [R1+0xc54], R0 ;  /* 0x000c540001007387 */ /* 0x0003e20000100800 */
[----:B----4-:R-:W-:Y:S02]  /*cf90*/  LEA R4, P5, R13, R15, 0x1 ;  /* 0x0000000f0d047211 */ /* 0x010fe400078a08ff */
[----:B0-----:R-:W-:-:S03]  /*cfa0*/  LEA.HI.X.SX32 R5, R22, R24, 0x1, P6 ;  /* 0x0000001816057211 */ /* 0x001fc600030f0eff */
[----:B------:R0:W-:Y:S01]  /*cfb0*/  STL [R1+0xc88], R4 ;  /* 0x000c880401007387 */ /* 0x0001e20000100800 */
[----:B-1----:R-:W-:-:S03]  /*cfc0*/  LEA R0, P6, R17, R15, 0x1 ;  /* 0x0000000f11007211 */ /* 0x002fc600078c08ff */
[----:B------:R-:W-:Y:S04]  /*cfd0*/  STL [R1+0xc5c], R5 ;  /* 0x000c5c0501007387 */ /* 0x000fe80000100800 */
[----:B------:R1:W-:Y:S01]  /*cfe0*/  STL [R1+0xc8c], R0 ;  /* 0x000c8c0001007387 */ /* 0x0003e20000100800 */
[----:B0-----:R-:W-:Y:S02]  /*cff0*/  LEA.HI.X.SX32 R4, R3, R24, 0x1, P0 ;  /* 0x0000001803047211 */ /* 0x001fe400000f0eff */
[----:B------:R-:W-:-:S03]  /*d000*/  LEA R3, P0, R19, R15, 0x1 ;  /* 0x0000000f13037211 */ /* 0x000fc600078008ff */
[----:B------:R0:W-:Y:S01]  /*d010*/  STL [R1+0xc64], R4 ;  /* 0x000c640401007387 */ /* 0x0001e20000100800 */
[----:B-1----:R-:W-:-:S03]  /*d020*/  LEA.HI.X.SX32 R0, R6, R24, 0x1, P1 ;  /* 0x0000001806007211 */ /* 0x002fc600008f0eff */
[----:B------:R1:W-:Y:S04]  /*d030*/  STL [R1+0xc90], R3 ;  /* 0x000c900301007387 */ /* 0x0003e80000100800 */
[----:B------:R3:W-:Y:S01]  /*d040*/  STL [R1+0xc6c], R0 ;  /* 0x000c6c0001007387 */ /* 0x0007e20000100800 */
[----:B0-----:R-:W-:Y:S02]  /*d050*/  LEA R4, P1, R27, R15, 0x1 ;  /* 0x0000000f1b047211 */ /* 0x001fe400078208ff */
[----:B-1----:R-:W-:-:S03]  /*d060*/  LEA.HI.X.SX32 R3, R8, R24, 0x1, P2 ;  /* 0x0000001808037211 */ /* 0x002fc600010f0eff */
[----:B------:R0:W-:Y:S01]  /*d070*/  STL [R1+0xc94], R4 ;  /* 0x000c940401007387 */ /* 0x0001e20000100800 */
[----:B---3--:R-:W-:-:S03]  /*d080*/  LEA R0, P2, R26, R15, 0x1 ;  /* 0x0000000f1a007211 */ /* 0x008fc600078408ff */
        /* <DEDUP_REMOVED lines=8> */
[-C--:B0-----:R-:W-:Y:S02]  /*d110*/  LEA.HI.X.SX32 R4, R13, R24.reuse, 0x1, P5 ;  /* 0x000000180d047211 */ /* 0x081fe400028f0eff */
[----:B-1----:R-:W-:-:S03]  /*d120*/  LEA.HI.X.SX32 R3, R17, R24, 0x1, P6 ;  /* 0x0000001811037211 */ /* 0x002fc600030f0eff */
        /* <DEDUP_REMOVED lines=8> */
[----:B------:R-:W-:Y:S04]  /*d1b0*/  STL [R1+0x8bc], R3 ;  /* 0x0008bc0301007387 */ /* 0x000fe80000100800 */
[----:B------:R1:W-:Y:S04]  /*d1c0*/  STL [R1+0x6ac], R0 ;  /* 0x0006ac0001007387 */ /* 0x0003e80000100800 */
[----:B------:R-:W-:Y:S04]  /*d1d0*/  STL [R1+0x6a8], RZ ;  /* 0x0006a8ff01007387 */ /* 0x000fe80000100800 */
        /* <DEDUP_REMOVED lines=217> */
[----:B------:R-:W-:Y:S01]  /*df70*/  STL [R1+0x344], RZ ;  /* 0x000344ff01007387 */ /* 0x000fe20000100800 */
[----:B0-----:R-:W-:-:S03]  /*df80*/  IMAD.MOV.U32 R4, RZ, RZ, c[0x0][0x188] ;  /* 0x00006200ff047624 */ /* 0x001fc600078e00ff */
[----:B------:R-:W-:Y:S04]  /*df90*/  STL [R1+0x348], RZ ;  /* 0x000348ff01007387 */ /* 0x000fe80000100800 */
[----:B------:R-:W-:Y:S04]  /*dfa0*/  STL [R1+0x34c], RZ ;  /* 0x00034cff01007387 */ /* 0x000fe80000100800 */
[----:B------:R-:W-:Y:S04]  /*dfb0*/  STL [R1+0x3d0], RZ ;  /* 0x0003d0ff01007387 */ /* 0x000fe80000100800 */
[----:B------:R-:W-:Y:S01]  /*dfc0*/  STL [R1+0x3d4], RZ ;  /* 0x0003d4ff01007387 */ /* 0x000fe20000100800 */
[----:B------:R-:W-:-:S03]  /*dfd0*/  IMAD R25, R4, 0x3b, RZ ;  /* 0x0000003b04197824 */ /* 0x000fc600078e02ff */
[----:B------:R-:W-:Y:S04]  /*dfe0*/  STL [R1+0x3d8], RZ ;  /* 0x0003d8ff01007387 */ /* 0x000fe80000100800 */
[----:B------:R-:W-:Y:S04]  /*dff0*/  STL [R1+0x3dc], RZ ;  /* 0x0003dcff01007387 */ /* 0x000fe80000100800 */
[----:B------:R-:W-:Y:S04]  /*e000*/  STL [R1+0x450], RZ ;  /* 0x000450ff01007387 */ /* 0x000fe80000100800 */
[----:B------:R-:W-:Y:S04]  /*e010*/  STL [R1+0x454], RZ ;  /* 0x000454ff01007387 */ /* 0x000fe80000100800 */
[----:B------:R-:W-:Y:S01]  /*e020*/  STL [R1+0x458], RZ ;  /* 0x000458ff01007387 */ /* 0x000fe20000100800 */
[----:B--2---:R-:W-:-:S03]  /*e030*/  ISETP.GE.AND P1, PT, R2, RZ, PT ;  /* 0x000000ff0200720c */ /* 0x004fc60003f26270 */
[----:B------:R-:W-:Y:S04]  /*e040*/  STL [R1+0x45c], RZ ;  /* 0x00045cff01007387 */ /* 0x000fe80000100800 */
[----:B------:R-:W-:Y:S04]  /*e050*/  STL [R1+0x440], RZ ;  /* 0x000440ff01007387 */ /* 0x000fe80000100800 */
[----:B------:R-:W-:Y:S04]  /*e060*/  STL [R1+0x444], RZ ;  /* 0x000444ff01007387 */ /* 0x000fe80000100800 */
[----:B------:R0:W-:Y:S04]  /*e070*/  STL [R1+0xcf4], R25 ;  /* 0x000cf41901007387 */ /* 0x0001e80000100800 */
[----:B------:R-:W0:Y:S04]  /*e080*/  LDL.LU R2, [R1+0x218] ;  /* 0x0002180001027983 */ /* 0x000e280000300800 */
[----:B-1----:R-:W2:Y:S01]  /*e090*/  LDL.LU R0, [R1+0x214] ;  /* 0x0002140001007983 */ /* 0x002ea20000300800 */
[----:B------:R-:W-:Y:S01]  /*e0a0*/  ISETP.NE.AND P0, PT, RZ, c[0x0][0x178], PT ;  /* 0x00005e00ff007a0c */ /* 0x000fe20003f05270 */
[----:B------:R-:W-:-:S02]  /*e0b0*/  IMAD.SHL.U32 R5, R4, 0x40, RZ ;  /* 0x0000004004057824 */ /* 0x000fc400078e00ff */
[C---:B------:R-:W-:Y:S02]  /*e0c0*/  IMAD R29, R4.reuse, 0x72, RZ ;  /* 0x00000072041d7824 */ /* 0x040fe400078e02ff */
[C---:B------:R-:W-:Y:S02]  /*e0d0*/  IMAD R22, R4.reuse, 0x37, RZ ;  /* 0x0000003704167824 */ /* 0x040fe400078e02ff */
[C---:B------:R-:W-:Y:S02]  /*e0e0*/  IMAD R19, R4.reuse, 0x33, RZ ;  /* 0x0000003304137824 */ /* 0x040fe400078e02ff */
[C---:B------:R-:W-:Y:S02]  /*e0f0*/  IMAD R28, R4.reuse, 0x66, RZ ;  /* 0x00000066041c7824 */ /* 0x040fe400078e02ff */
[C---:B------:R-:W-:Y:S02]  /*e100*/  IMAD R27, R4.reuse, 0x62, RZ ;  /* 0x00000062041b7824 */ /* 0x040fe400078e02ff */
[----:B------:R-:W-:-:S02]  /*e110*/  IMAD R16, R4, 0x2f, RZ ;  /* 0x0000002f04107824 */ /* 0x000fc400078e02ff */
[C---:B------:R-:W-:Y:S02]  /*e120*/  IMAD R26, R4.reuse, 0x5e, RZ ;  /* 0x0000005e041a7824 */ /* 0x040fe400078e02ff */
[C---:B------:R-:W-:Y:S02]  /*e130*/  IMAD R24, R4.reuse, 0x5a, RZ ;  /* 0x0000005a04187824 */ /* 0x040fe400078e02ff */
[C---:B------:R-:W-:Y:S02]  /*e140*/  IMAD R13, R4.reuse, 0x2b, RZ ;  /* 0x0000002b040d7824 */ /* 0x040fe400078e02ff */
[C---:B------:R-:W-:Y:S02]  /*e150*/  IMAD R23, R4.reuse, 0x56, RZ ;  /* 0x0000005604177824 */ /* 0x040fe400078e02ff */
[C---:B------:R-:W-:Y:S02]  /*e160*/  IMAD R21, R4.reuse, 0x52, RZ ;  /* 0x0000005204157824 */ /* 0x040fe400078e02ff */
[----:B------:R-:W-:Y:S01]  /*e170*/  IMAD R10, R4, 0x27, RZ ;  /* 0x00000027040a7824 */ /* 0x000fe200078e02ff */
[----:B0-----:R-:W-:Y:S01]  /*e180*/  SHF.R.S32.HI R25, RZ, 0x6, R2 ;  /* 0x00000006ff197819 */ /* 0x001fe20000011402 */
[----:B--2---:R-:W-:Y:S01]  /*e190*/  @!P1 IMAD.MOV R0, RZ, RZ, -R0 ;  /* 0x000000ffff009224 */ /* 0x004fe200078e0a00 */
[----:B------:R-:W-:-:S03]  /*e1a0*/  @!P0 LOP3.LUT R0, RZ, c[0x0][0x178], RZ, 0x33, !PT ;  /* 0x00005e00ff008a12 */ /* 0x000fc600078e33ff */
[----:B------:R0:W-:Y:S02]  /*e1b0*/  STL [R1+0xcb0], R25 ;  /* 0x000cb01901007387 */ /* 0x0001e40000100800 */
[----:B------:R-:W-:Y:S02]  /*e1c0*/  IMAD R3, R0, c[0x0][0x184], RZ ;  /* 0x0000610000037a24 */ /* 0x000fe400078e02ff */
[----:B0-----:R-:W-:-:S03]  /*e1d0*/  IMAD.MOV.U32 R25, RZ, RZ, c[0x0][0x188] ;  /* 0x00006200ff197624 */ /* 0x001fc600078e00ff */
[----:B------:R-:W-:Y:S01]  /*e1e0*/  LEA R2, P0, R3, c[0x0][0x160], 0x1 ;  /* 0x0000580003027a11 */ /* 0x000fe200078008ff */
[----:B------:R-:W-:-:S03]  /*e1f0*/  IMAD R25, R25, 0x7e, RZ ;  /* 0x0000007e19197824 */ /* 0x000fc600078e02ff */
[----:B------:R-:W-:Y:S02]  /*e200*/  LEA.HI.X.SX32 R3, R3, c[0x0][0x164], 0x1, P0 ;  /* 0x0000590003037a11 */ /* 0x000fe400000f0eff */
[----:B------:R-:W-:Y:S01]  /*e210*/  IADD3 R25, P0, R25, R2, RZ ;  /* 0x0000000219197210 */ /* 0x000fe20007f1e0ff */
[----:B------:R-:W-:Y:S04]  /*e220*/  STL [R1+0x6a0], R2 ;  /* 0x0006a00201007387 */ /* 0x000fe80000100800 */
[----:B------:R0:W-:Y:S04]  /*e230*/  STL [R1+0x6b4], R25 ;  /* 0x0006b41901007387 */ /* 0x0001e80000100800 */
[----:B0-----:R-:W2:Y:S01]  /*e240*/  LDL.LU R25, [R1+0xcf4] ;  /* 0x000cf40001197983 */ /* 0x001ea20000300800 */
[----:B------:R-:W-:Y:S01]  /*e250*/  SHF.R.S32.HI R0, RZ, 0x1f, R5 ;  /* 0x0000001fff007819 */ /* 0x000fe20000011405 */
[----:B------:R-:W-:-:S02]  /*e260*/  IMAD R20, R4, 0x4e, RZ ;  /* 0x0000004e04147824 */ /* 0x000fc400078e02ff */
[C---:B------:R-:W-:Y:S01]  /*e270*/  IMAD R18, R4.reuse, 0x4a, RZ ;  /* 0x0000004a04127824 */ /* 0x040fe200078e02ff */
[----:B------:R-:W-:Y:S01]  /*e280*/  SHF.L.U64.HI R0, R5, 0x1, R0 ;  /* 0x0000000105007819 */ /* 0x000fe20000010200 */
        /* <DEDUP_REMOVED lines=10> */
[----:B------:R-:W-:-:S05]  /*e330*/  IMAD R4, R4, 0x7a, RZ ;  /* 0x0000007a04047824 */ /* 0x000fca00078e02ff */
[-C--:B------:R-:W-:Y:S02]  /*e340*/  IADD3 R4, P5, R4, R2.reuse, RZ ;  /* 0x0000000204047210 */ /* 0x080fe40007fbe0ff */
[----:B------:R-:W-:-:S03]  /*e350*/  IADD3 R5, P1, R5, R2, RZ ;  /* 0x0000000205057210 */ /* 0x000fc60007f3e0ff */
[----:B------:R0:W-:Y:S04]  /*e360*/  STL [R1+0x6c4], R4 ;  /* 0x0006c40401007387 */ /* 0x0001e80000100800 */
[----:B------:R1:W-:Y:S01]  /*e370*/  STL [R1+0x6d4], R5 ;  /* 0x0006d40501007387 */ /* 0x0003e20000100800 */
[----:B0-----:R-:W-:-:S04]  /*e380*/  IMAD.MOV.U32 R4, RZ, RZ, c[0x0][0x188] ;  /* 0x00006200ff047624 */ /* 0x001fc800078e00ff */
[C---:B-1----:R-:W-:Y:S02]  /*e390*/  IMAD R5, R4.reuse, 0x6a, RZ ;  /* 0x0000006a04057824 */ /* 0x042fe400078e02ff */
[----:B------:R-:W-:Y:S01]  /*e3a0*/  IMAD R4, R4, 0x6e, RZ ;  /* 0x0000006e04047824 */ /* 0x000fe200078e02ff */
[-C--:B------:R-:W-:Y:S01]  /*e3b0*/  IADD3 R29, P2, R29, R2.reuse, RZ ;  /* 0x000000021d1d7210 */ /* 0x080fe20007f5e0ff */
[----:B------:R-:W-:Y:S03]  /*e3c0*/  STL [R1+0x69c], R3 ;  /* 0x00069c0301007387 */ /* 0x000fe60000100800 */
[-C--:B------:R-:W-:Y:S01]  /*e3d0*/  IADD3 R4, P3, R4, R2.reuse, RZ ;  /* 0x0000000204047210 */ /* 0x080fe20007f7e0ff */
[----:B------:R0:W-:Y:S01]  /*e3e0*/  STL [R1+0x6e4], R29 ;  /* 0x0006e41d01007387 */ /* 0x0001e20000100800 */
[----:B------:R-:W-:-:S03]  /*e3f0*/  IADD3 R5, P4, R5, R2, RZ ;  /* 0x0000000205057210 */ /* 0x000fc60007f9e0ff */
[----:B0-----:R-:W3:Y:S04]  /*e400*/  LDL.LU R29, [R1+0xcf0] ;  /* 0x000cf000011d7983 */ /* 0x001ee80000300800 */
[----:B------:R0:W-:Y:S04]  /*e410*/  STL [R1+0x6f4], R4 ;  /* 0x0006f40401007387 */ /* 0x0001e80000100800 */
[----:B------:R1:W-:Y:S01]  /*e420*/  STL [R1+0x704], R5 ;  /* 0x0007040501007387 */ /* 0x0003e20000100800 */
[----:B0-----:R-:W-:-:S04]  /*e430*/  IMAD.MOV.U32 R4, RZ, RZ, c[0x0][0x188] ;  /* 0x00006200ff047624 */ /* 0x001fc800078e00ff */
[C---:B-1----:R-:W-:Y:S02]  /*e440*/  IMAD R5, R4.reuse, 0x3d, RZ ;  /* 0x0000003d04057824 */ /* 0x042fe400078e02ff */
[----:B------:R-:W-:Y:S01]  /*e450*/  IMAD R4, R4, 0x3f, RZ ;  /* 0x0000003f04047824 */ /* 0x000fe200078e02ff */
[----:B------:R-:W-:-:S04]  /*e460*/  IADD3 R28, P6, R28, R2, RZ ;  /* 0x000000021c1c7210 */ /* 0x000fc80007fde0ff */
[-C--:B------:R-:W-:Y:S01]  /*e470*/  LEA.HI.X.SX32 R4, R4, R3.reuse, 0x1, P0 ;  /* 0x0000000304047211 */ /* 0x080fe200000f0eff */
[----:B------:R0:W-:Y:S01]  /*e480*/  STL [R1+0x714], R28 ;  /* 0x0007141c01007387 */ /* 0x0001e20000100800 */
[----:B------:R-:W-:Y:S02]  /*e490*/  IADD3 R27, P0, R27, R2, RZ ;  /* 0x000000021b1b7210 */ /* 0x000fe40007f1e0ff */
[----:B------:R-:W-:Y:S01]  /*e4a0*/  LEA.HI.X.SX32 R5, R5, R3, 0x1, P5 ;  /* 0x0000000305057211 */ /* 0x000fe200028f0eff */
[----:B0-----:R-:W4:Y:S04]  /*e4b0*/  LDL.LU R28, [R1+0xcec] ;  /* 0x000cec00011c7983 */ /* 0x001f280000300800 */
[----:B------:R0:W-:Y:S04]  /*e4c0*/  STL [R1+0x6b0], R4 ;  /* 0x0006b00401007387 */ /* 0x0001e80000100800 */
[----:B------:R-:W-:Y:S01]  /*e4d0*/  STL [R1+0x724], R27 ;  /* 0x0007241b01007387 */ /* 0x000fe20000100800 */
[----:B0-----:R-:W-:-:S03]  /*e4e0*/  IMAD.MOV.U32 R4, RZ, RZ, c[0x0][0x188] ;  /* 0x00006200ff047624 */ /* 0x001fc600078e00ff */
[----:B------:R0:W-:Y:S01]  /*e4f0*/  STL [R1+0x6c0], R5 ;  /* 0x0006c00501007387 */ /* 0x0001e20000100800 */
[----:B------:R-:W-:Y:S01]  /*e500*/  IADD3 R26, P5, R26, R2, RZ ;  /* 0x000000021a1a7210 */ /* 0x000fe20007fbe0ff */
[----:B0-----:R-:W-:-:S04]  /*e510*/  IMAD R5, R4, 0x39, RZ ;  /* 0x0000003904057824 */ /* 0x001fc800078e02ff */
[----:B------:R-:W-:Y:S01]  /*e520*/  STL [R1+0x734], R26 ;  /* 0x0007341a01007387 */ /* 0x000fe20000100800 */
[-C--:B------:R-:W-:Y:S02]  /*e530*/  LEA.HI.X.SX32 R5, R5, R3.reuse, 0x1, P2 ;  /* 0x0000000305057211 */ /* 0x080fe400010f0eff */
[-C--:B------:R-:W-:Y:S02]  /*e540*/  IADD3 R23, P2, R23, R2.reuse, RZ ;  /* 0x0000000217177210 */ /* 0x080fe40007f5e0ff */
[-C--:B------:R-:W-:Y:S02]  /*e550*/  LEA.HI.X.SX32 R22, R22, R3.reuse, 0x1, P3 ;  /* 0x0000000316167211 */ /* 0x080fe400018f0eff */
[-C--:B------:R-:W-:Y:S02]  /*e560*/  IADD3 R21, P3, R21, R2.reuse, RZ ;  /* 0x0000000215157210 */ /* 0x080fe40007f7e0ff */
[----:B------:R-:W-:Y:S02]  /*e570*/  LEA.HI.X.SX32 R19, R19, R3, 0x1, P6 ;  /* 0x0000000313137211 */ /* 0x000fe400030f0eff */
[----:B------:R-:W-:-:S02]  /*e580*/  IADD3 R18, P6, R18, R2, RZ ;  /* 0x0000000212127210 */ /* 0x000fc40007fde0ff */
[-C--:B------:R-:W-:Y:S02]  /*e590*/  LEA.HI.X.SX32 R16, R16, R3.reuse, 0x1, P5 ;  /* 0x0000000310107211 */ /* 0x080fe400028f0eff */
[-C--:B------:R-:W-:Y:S02]  /*e5a0*/  IADD3 R15, P5, R15, R2.reuse, RZ ;  /* 0x000000020f0f7210 */ /* 0x080fe40007fbe0ff */
[-C--:B------:R-:W-:Y:S02]  /*e5b0*/  LEA.HI.X.SX32 R13, R13, R3.reuse, 0x1, P2 ;  /* 0x000000030d0d7211 */ /* 0x080fe400010f0eff */
[-C--:B------:R-:W-:Y:S02]  /*e5c0*/  IADD3 R12, P2, R12, R2.reuse, RZ ;  /* 0x000000020c0c7210 */ /* 0x080fe40007f5e0ff */
[----:B--2---:R-:W-:Y:S02]  /*e5d0*/  LEA.HI.X.SX32 R25, R25, R3, 0x1, P1 ;  /* 0x0000000319197211 */ /* 0x004fe400008f0eff */
[----:B------:R-:W-:-:S03]  /*e5e0*/  IADD3 R24, P1, R24, R2, RZ ;  /* 0x0000000218187210 */ /* 0x000fc60007f3e0ff */
[----:B------:R-:W-:Y:S04]  /*e5f0*/  STL [R1+0x6d0], R25 ;  /* 0x0006d01901007387 */ /* 0x000fe80000100800 */
[----:B------:R-:W-:Y:S04]  /*e600*/  STL [R1+0x744], R24 ;  /* 0x0007441801007387 */ /* 0x000fe80000100800 */
[----:B------:R0:W-:Y:S02]  /*e610*/  STL [R1+0x6e0], R5 ;  /* 0x0006e00501007387 */ /* 0x0001e40000100800 */
[----:B0-----:R-:W-:-:S02]  /*e620*/  IMAD R5, R4, 0x35, RZ ;  /* 0x0000003504057824 */ /* 0x001fc400078e02ff */
[----:B------:R-:W-:Y:S03]  /*e630*/  STL [R1+0x754], R23 ;  /* 0x0007541701007387 */ /* 0x000fe60000100800 */
[----:B------:R-:W-:Y:S01]  /*e640*/  LEA.HI.X.SX32 R5, R5, R3, 0x1, P4 ;  /* 0x0000000305057211 */ /* 0x000fe200020f0eff */
[----:B------:R-:W-:Y:S04]  /*e650*/  STL [R1+0x6f0], R22 ;  /* 0x0006f01601007387 */ /* 0x000fe80000100800 */
[----:B------:R-:W-:Y:S01]  /*e660*/  STL [R1+0x764], R21 ;  /* 0x0007641501007387 */ /* 0x000fe20000100800 */
[----:B------:R-:W-:-:S03]  /*e670*/  IADD3 R20, P4, R20, R2, RZ ;  /* 0x0000000214147210 */ /* 0x000fc60007f9e0ff */
[----:B------:R0:W-:Y:S02]  /*e680*/  STL [R1+0x700], R5 ;  /* 0x0007000501007387 */ /* 0x0001e40000100800 */
[----:B0-----:R-:W-:Y:S02]  /*e690*/  IMAD R5, R4, 0x31, RZ ;  /* 0x0000003104057824 */ /* 0x001fe400078e02ff */
        /* <DEDUP_REMOVED lines=19> */
[----:B------:R0:W-:Y:S01]  /*e7d0*/  STL [R1+0x760], R5 ;  /* 0x0007600501007387 */ /* 0x0001e20000100800 */
[-C--:B------:R-:W-:Y:S02]  /*e7e0*/  LEA.HI.X.SX32 R10, R10, R3.reuse, 0x1, P4 ;  /* 0x000000030a0a7211 */ /* 0x080fe400020f0eff */
[-C--:B------:R-:W-:Y:S01]  /*e7f0*/  IADD3 R9, P4, R9, R2.reuse, RZ ;  /* 0x0000000209097210 */ /* 0x080fe20007f9e0ff */
[----:B0-----:R-:W-:Y:S01]  /*e800*/  IMAD R5, R4, 0x25, RZ ;  /* 0x0000002504057824 */ /* 0x001fe200078e02ff */
[----:B------:R-:W-:Y:S04]  /*e810*/  STL [R1+0x6fc], R11 ;  /* 0x0006fc0b01007387 */ /* 0x000fe80000100800 */
[-C--:B------:R-:W-:Y:S02]  /*e820*/  LEA.HI.X.SX32 R5, R5, R3.reuse, 0x1, P6 ;  /* 0x0000000305057211 */ /* 0x080fe400030f0eff */
[----:B------:R-:W-:Y:S01]  /*e830*/  IADD3 R6, P6, R6, R2, RZ ;  /* 0x0000000206067210 */ /* 0x000fe20007fde0ff */
[----:B------:R-:W-:Y:S01]  /*e840*/  STL [R1+0x770], R10 ;  /* 0x0007700a01007387 */ /* 0x000fe20000100800 */
[----:B------:R-:W-:-:S03]  /*e850*/  LEA.HI.X.SX32 R7, R7, R3, 0x1, P0 ;  /* 0x0000000307077211 */ /* 0x000fc600000f0eff */
[----:B------:R-:W-:Y:S04]  /*e860*/  STL [R1+0x71c], R9 ;  /* 0x00071c0901007387 */ /* 0x000fe80000100800 */
[----:B------:R0:W-:Y:S04]  /*e870*/  STL [R1+0x780], R5 ;  /* 0x0007800501007387 */ /* 0x0001e80000100800 */
[----:B------:R1:W-:Y:S01]  /*e880*/  STL [R1+0x73c], R6 ;  /* 0x00073c0601007387 */ /* 0x0003e20000100800 */
[C---:B0-----:R-:W-:Y:S02]  /*e890*/  IMAD R5, R4.reuse, 0x21, RZ ;  /* 0x0000002104057824 */ /* 0x041fe400078e02ff */
[----:B-1----:R-:W-:Y:S01]  /*e8a0*/  IMAD R6, R4, 0x3e, RZ ;  /* 0x0000003e04067824 */ /* 0x002fe200078e02ff */
[----:B------:R0:W-:Y:S02]  /*e8b0*/  STL [R1+0x790], R7 ;  /* 0x0007900701007387 */ /* 0x0001e40000100800 */
[----:B------:R-:W-:-:S02]  /*e8c0*/  LEA.HI.X.SX32 R5, R5, R3, 0x1, P5 ;  /* 0x0000000305057211 */ /* 0x000fc400028f0eff */
[-C--:B------:R-:W-:Y:S02]  /*e8d0*/  IADD3 R8, P5, R8, R2.reuse, RZ ;  /* 0x0000000208087210 */ /* 0x080fe40007fbe0ff */
[----:B0-----:R-:W-:-:S05]  /*e8e0*/  IADD3 R7, P0, R6, R2, RZ ;  /* 0x0000000206077210 */ /* 0x001fca0007f1e0ff */
[----:B------:R0:W-:Y:S04]  /*e8f0*/  STL [R1+0x7b4], R7 ;  /* 0x0007b40701007387 */ /* 0x0001e80000100800 */
[----:B------:R-:W-:Y:S04]  /*e900*/  STL [R1+0x7a0], R5 ;  /* 0x0007a00501007387 */ /* 0x000fe80000100800 */
[----:B------:R1:W-:Y:S01]  /*e910*/  STL [R1+0x75c], R8 ;  /* 0x00075c0801007387 */ /* 0x0003e20000100800 */
[----:B0-----:R-:W-:Y:S01]  /*e920*/  IMAD R7, R4, 0x3a, RZ ;  /* 0x0000003a04077824 */ /* 0x001fe200078e02ff */
[----:B-1----:R-:W-:Y:S01]  /*e930*/  LEA.HI.X.SX32 R8, R6, R3, 0x1, P1 ;  /* 0x0000000306087211 */ /* 0x002fe200008f0eff */
[----:B------:R-:W-:-:S02]  /*e940*/  IMAD R6, R4, 0x1f, RZ ;  /* 0x0000001f04067824 */ /* 0x000fc400078e02ff */
[----:B------:R-:W-:Y:S02]  /*e950*/  IMAD R5, R4, 0x4c, RZ ;  /* 0x0000004c04057824 */ /* 0x000fe400078e02ff */
[----:B------:R0:W-:Y:S01]  /*e960*/  STL [R1+0x6b8], R8 ;  /* 0x0006b80801007387 */ /* 0x0001e20000100800 */
[-C--:B------:R-:W-:Y:S02]  /*e970*/  LEA.HI.X.SX32 R6, R6, R3.reuse, 0x1, P0 ;  /* 0x0000000306067211 */ /* 0x080fe400000f0eff */
[-C--:B------:R-:W-:Y:S02]  /*e980*/  IADD3 R5, P0, R5, R2.reuse, RZ ;  /* 0x0000000205057210 */ /* 0x080fe40007f1e0ff */
[C---:B0-----:R-:W-:Y:S02]  /*e990*/  IADD3 R8, P1, R7.reuse, R2, RZ ;  /* 0x0000000207087210 */ /* 0x041fe40007f3e0ff */
[----:B------:R-:W-:-:S03]  /*e9a0*/  LEA.HI.X.SX32 R7, R7, R3, 0x1, P2 ;  /* 0x0000000307077211 */ /* 0x000fc600010f0eff */
[----:B------:R0:W-:Y:S04]  /*e9b0*/  STL [R1+0x7c4], R8 ;  /* 0x0007c40801007387 */ /* 0x0001e80000100800 */
[----:B------:R1:W-:Y:S01]  /*e9c0*/  STL [R1+0x7b0], R6 ;  /* 0x0007b00601007387 */ /* 0x0003e20000100800 */
[----:B0-----:R-:W-:-:S03]  /*e9d0*/  IMAD R8, R4, 0x36, RZ ;  /* 0x0000003604087824 */ /* 0x001fc600078e02ff */
[----:B------:R0:W-:Y:S01]  /*e9e0*/  STL [R1+0x77c], R5 ;  /* 0x00077c0501007387 */ /* 0x0001e20000100800 */
[----:B-1----:R-:W-:-:S03]  /*e9f0*/  IMAD R6, R4, 0x1d, RZ ;  /* 0x0000001d04067824 */ /* 0x002fc600078e02ff */
[----:B------:R1:W-:Y:S01]  /*ea00*/  STL [R1+0x6d8], R7 ;  /* 0x0006d80701007387 */ /* 0x0003e20000100800 */
[----:B0-----:R-:W-:Y:S01]  /*ea10*/  IMAD R5, R4, 0x44, RZ ;  /* 0x0000004404057824 */ /* 0x001fe200078e02ff */
[----:B-1----:R-:W-:Y:S02]  /*ea20*/  IADD3 R7, P2, R8, R2, RZ ;  /* 0x0000000208077210 */ /* 0x002fe40007f5e0ff */
[-C--:B------:R-:W-:Y:S01]  /*ea30*/  LEA.HI.X.SX32 R6, R6, R3.reuse, 0x1, P1 ;  /* 0x0000000306067211 */ /* 0x080fe200008f0eff */
[----:B------:R-:W-:Y:S02]  /*ea40*/  IMAD R9, R4, 0x32, RZ ;  /* 0x0000003204097824 */ /* 0x000fe400078e02ff */
[----:B------:R0:W-:Y:S01]  /*ea50*/  STL [R1+0x7d4], R7 ;  /* 0x0007d40701007387 */ /* 0x0001e20000100800 */
[----:B------:R-:W-:-:S03]  /*ea60*/  LEA.HI.X.SX32 R8, R8, R3, 0x1, P3 ;  /* 0x0000000308087211 */ /* 0x000fc600018f0eff */
[----:B------:R1:W-:Y:S01]  /*ea70*/  STL [R1+0x7c0], R6 ;  /* 0x0007c00601007387 */ /* 0x0003e20000100800 */
[-C--:B0-----:R-:W-:Y:S01]  /*ea80*/  IADD3 R7, P1, R5, R2.reuse, RZ ;  /* 0x0000000205077210 */ /* 0x081fe20007f3e0ff */
[C---:B------:R-:W-:Y:S02]  /*ea90*/  IMAD R5, R4.reuse, 0x78, RZ ;  /* 0x0000007804057824 */ /* 0x040fe400078e02ff */
[----:B-1----:R-:W-:Y:S02]  /*eaa0*/  IMAD R6, R4, 0x1b, RZ ;  /* 0x0000001b04067824 */ /* 0x002fe400078e02ff */
[----:B------:R0:W-:Y:S04]  /*eab0*/  STL [R1+0x79c], R7 ;  /* 0x00079c0701007387 */ /* 0x0001e80000100800 */
[----:B------:R1:W-:Y:S01]  /*eac0*/  STL [R1+0x6f8], R8 ;  /* 0x0006f80801007387 */ /* 0x0003e20000100800 */
[----:B0-----:R-:W-:-:S02]  /*ead0*/  IADD3 R7, P3, R9, R2, RZ ;  /* 0x0000000209077210 */ /* 0x001fc40007f7e0ff */
[----:B-1----:R-:W-:-:S03]  /*eae0*/  LEA.HI.X.SX32 R8, R6, R3, 0x1, P2 ;  /* 0x0000000306087211 */ /* 0x002fc600010f0eff */
[----:B------:R0:W-:Y:S01]  /*eaf0*/  STL [R1+0x7e4], R7 ;  /* 0x0007e40701007387 */ /* 0x0001e20000100800 */
[----:B------:R-:W-:-:S03]  /*eb00*/  IMAD R10, R4, 0x2e, RZ ;  /* 0x0000002e040a7824 */ /* 0x000fc600078e02ff */
[----:B------:R1:W-:Y:S01]  /*eb10*/  STL [R1+0x7d0], R8 ;  /* 0x0007d00801007387 */ /* 0x0003e20000100800 */
[-C--:B0-----:R-:W-:Y:S01]  /*eb20*/  IADD3 R7, P2, R5, R2.reuse, RZ ;  /* 0x0000000205077210 */ /* 0x081fe20007f5e0ff */
[C---:B------:R-:W-:Y:S02]  /*eb30*/  IMAD R6, R4.reuse, 0x19, RZ ;  /* 0x0000001904067824 */ /* 0x040fe400078e02ff */
[----:B------:R-:W-:Y:S02]  /*eb40*/  IMAD R5, R4, 0x68, RZ ;  /* 0x0000006804057824 */ /* 0x000fe400078e02ff */
[----:B------:R0:W-:Y:S01]  /*eb50*/  STL [R1+0x6cc], R7 ;  /* 0x0006cc0701007387 */ /* 0x0001e20000100800 */
[-C--:B-1----:R-:W-:Y:S02]  /*eb60*/  LEA.HI.X.SX32 R8, R6, R3.reuse, 0x1, P3 ;  /* 0x0000000306087211 */ /* 0x082fe400018f0eff */
[----:B0-----:R-:W-:Y:S02]  /*eb70*/  LEA.HI.X.SX32 R7, R9, R3, 0x1, P4 ;  /* 0x0000000309077211 */ /* 0x001fe400020f0eff */
[----:B------:R-:W-:-:S03]  /*eb80*/  IADD3 R9, P4, R10, R2, RZ ;  /* 0x000000020a097210 */ /* 0x000fc60007f9e0ff */
[----:B------:R0:W-:Y:S01]  /*eb90*/  STL [R1+0x718], R7 ;  /* 0x0007180701007387 */ /* 0x0001e20000100800 */
[----:B------:R-:W-:-:S03]  /*eba0*/  IMAD R11, R4, 0x2a, RZ ;  /* 0x0000002a040b7824 */ /* 0x000fc600078e02ff */
[----:B------:R-:W-:Y:S01]  /*ebb0*/  STL [R1+0x7f4], R9 ;  /* 0x0007f40901007387 */ /* 0x000fe20000100800 */
[----:B0-----:R-:W-:-:S03]  /*ebc0*/  IADD3 R7, P3, R5, R2, RZ ;  /* 0x0000000205077210 */ /* 0x001fc60007f7e0ff */
[----:B------:R-:W-:Y:S01]  /*ebd0*/  STL [R1+0x7e0], R8 ;  /* 0x0007e00801007387 */ /* 0x000fe20000100800 */
[----:B------:R-:W-:-:S03]  /*ebe0*/  IMAD R6, R4, 0x17, RZ ;  /* 0x0000001704067824 */ /* 0x000fc600078e02ff */
[----:B------:R0:W-:Y:S01]  /*ebf0*/  STL [R1+0x70c], R7 ;  /* 0x00070c0701007387 */ /* 0x0001e20000100800 */
[C---:B------:R-:W-:Y:S02]  /*ec00*/  IMAD R5, R4.reuse, 0x58, RZ ;  /* 0x0000005804057824 */ /* 0x040fe400078e02ff */
[----:B------:R-:W-:Y:S01]  /*ec10*/  IMAD R12, R4, 0x26, RZ ;  /* 0x00000026040c7824 */ /* 0x000fe200078e02ff */
[-C--:B0-----:R-:W-:Y:S02]  /*ec20*/  LEA.HI.X.SX32 R7, R10, R3.reuse, 0x1, P6 ;  /* 0x000000030a077211 */ /* 0x081fe400030f0eff */
[----:B------:R-:W-:Y:S02]  /*ec30*/  IADD3 R9, P6, R11, R2, RZ ;  /* 0x000000020b097210 */ /* 0x000fe40007fde0ff */
[----:B------:R-:W-:Y:S01]  /*ec40*/  LEA.HI.X.SX32 R8, R6, R3, 0x1, P4 ;  /* 0x0000000306087211 */ /* 0x000fe200020f0eff */
[----:B------:R0:W-:Y:S01]  /*ec50*/  STL [R1+0x738], R7 ;  /* 0x0007380701007387 */ /* 0x0001e20000100800 */
[----:B------:R-:W-:-:S03]  /*ec60*/  IMAD R6, R4, 0x15, RZ ;  /* 0x0000001504067824 */ /* 0x000fc600078e02ff */
[----:B------:R1:W-:Y:S01]  /*ec70*/  STL [R1+0x804], R9 ;  /* 0x0008040901007387 */ /* 0x0003e20000100800 */
[----:B0-----:R-:W-:-:S03]  /*ec80*/  IADD3 R7, P4, R5, R2, RZ ;  /* 0x0000000205077210 */ /* 0x001fc60007f9e0ff */
[----:B------:R0:W-:Y:S01]  /*ec90*/  STL [R1+0x7f0], R8 ;  /* 0x0007f00801007387 */ /* 0x0001e20000100800 */
[----:B------:R-:W-:Y:S01]  /*eca0*/  IMAD R5, R4, 0x48, RZ ;  /* 0x0000004804057824 */ /* 0x000fe200078e02ff */
[----:B-1----:R-:W-:Y:S02]  /*ecb0*/  LEA.HI.X.SX32 R9, R11, R3, 0x1, P5 ;  /* 0x000000030b097211 */ /* 0x002fe400028f0eff */
[----:B------:R1:W-:Y:S01]  /*ecc0*/  STL [R1+0x74c], R7 ;  /* 0x00074c0701007387 */ /* 0x0003e20000100800 */
[----:B0-----:R-:W-:-:S03]  /*ecd0*/  IADD3 R8, P5, R12, R2, RZ ;  /* 0x000000020c087210 */ /* 0x001fc60007fbe0ff */
[----:B------:R-:W-:Y:S01]  /*ece0*/  STL [R1+0x758], R9 ;  /* 0x0007580901007387 */ /* 0x000fe20000100800 */
[----:B-1----:R-:W-:-:S03]  /*ecf0*/  LEA.HI.X.SX32 R7, R6, R3, 0x1, P6 ;  /* 0x0000000306077211 */ /* 0x002fc600030f0eff */
[----:B------:R-:W-:Y:S01]  /*ed00*/  STL [R1+0x814], R8 ;  /* 0x0008140801007387 */ /* 0x000fe20000100800 */
[C---:B------:R-:W-:Y:S01]  /*ed10*/  IMAD R13, R4.reuse, 0x22, RZ ;  /* 0x00000022040d7824 */ /* 0x040fe200078e02ff */
[----:B------:R-:W-:Y:S02]  /*ed20*/  IADD3 R6, P6, R5, R2, RZ ;  /* 0x0000000205067210 */ /* 0x000fe40007fde0ff */
[----:B------:R0:W-:Y:S01]  /*ed30*/  STL [R1+0x800], R7 ;  /* 0x0008000701007387 */ /* 0x0001e20000100800 */
[----:B------:R-:W-:-:S03]  /*ed40*/  IMAD R5, R4, 0x13, RZ ;  /* 0x0000001304057824 */ /* 0x000fc600078e02ff */
[----:B------:R1:W-:Y:S01]  /*ed50*/  STL [R1+0x78c], R6 ;  /* 0x00078c0601007387 */ /* 0x0003e20000100800 */
[----:B0-----:R-:W-:Y:S02]  /*ed60*/  LEA.HI.X.SX32 R7, R12, R3, 0x1, P0 ;  /* 0x000000030c077211 */ /* 0x001fe400000f0eff */
[----:B------:R-:W-:Y:S01]  /*ed70*/  IADD3 R8, P0, R13, R2, RZ ;  /* 0x000000020d087210 */ /* 0x000fe20007f1e0ff */
[C---:B-1----:R-:W-:Y:S02]  /*ed80*/  IMAD R6, R4.reuse, 0x70, RZ ;  /* 0x0000007004067824 */ /* 0x042fe400078e02ff */
[----:B------:R0:W-:Y:S01]  /*ed90*/  STL [R1+0x778], R7 ;  /* 0x0007780701007387 */ /* 0x0001e20000100800 */
[----:B------:R-:W-:-:S03]  /*eda0*/  IMAD R14, R4, 0x3c, RZ ;  /* 0x0000003c040e7824 */ /* 0x000fc600078e02ff */
[----:B------:R1:W-:Y:S01]  /*edb0*/  STL [R1+0x824], R8 ;  /* 0x0008240801007387 */ /* 0x0003e20000100800 */
[C---:B------:R-:W-:Y:S01]  /*edc0*/  IMAD R15, R4.reuse, 0x1e, RZ ;  /* 0x0000001e040f7824 */ /* 0x040fe200078e02ff */
[----:B0-----:R-:W-:Y:S01]  /*edd0*/  LEA.HI.X.SX32 R7, R5, R3, 0x1, P5 ;  /* 0x0000000305077211 */ /* 0x001fe200028f0eff */
[----:B------:R-:W-:Y:S01]  /*ede0*/  IMAD R5, R4, 0x11, RZ ;  /* 0x0000001104057824 */ /* 0x000fe200078e02ff */
[----:B-1----:R-:W-:-:S03]  /*edf0*/  IADD3 R8, P5, R6, R2, RZ ;  /* 0x0000000206087210 */ /* 0x002fc60007fbe0ff */
[----:B------:R0:W-:Y:S01]  /*ee00*/  STL [R1+0x810], R7 ;  /* 0x0008100701007387 */ /* 0x0001e20000100800 */
[-C--:B------:R-:W-:Y:S02]  /*ee10*/  LEA.HI.X.SX32 R6, R13, R3.reuse, 0x1, P1 ;  /* 0x000000030d067211 */ /* 0x080fe400008f0eff */
[----:B------:R-:W-:Y:S01]  /*ee20*/  LEA.HI.X.SX32 R5, R5, R3, 0x1, P0 ;  /* 0x0000000305057211 */ /* 0x000fe200000f0eff */
[----:B------:R1:W-:Y:S01]  /*ee30*/  STL [R1+0x6ec], R8 ;  /* 0x0006ec0801007387 */ /* 0x0003e20000100800 */
[----:B0-----:R-:W-:-:S03]  /*ee40*/  IADD3 R7, P1, R14, R2, RZ ;  /* 0x000000020e077210 */ /* 0x001fc60007f3e0ff */
[----:B------:R0:W-:Y:S01]  /*ee50*/  STL [R1+0x798], R6 ;  /* 0x0007980601007387 */ /* 0x0001e20000100800 */
[----:B-1----:R-:W-:-:S03]  /*ee60*/  IADD3 R8, P0, R15, R2, RZ ;  /* 0x000000020f087210 */ /* 0x002fc60007f1e0ff */
[----:B------:R1:W-:Y:S01]  /*ee70*/  STL [R1+0x7bc], R7 ;  /* 0x0007bc0701007387 */ /* 0x0003e20000100800 */
[C---:B------:R-:W-:Y:S02]  /*ee80*/  IMAD R16, R4.reuse, 0x34, RZ ;  /* 0x0000003404107824 */ /* 0x040fe400078e02ff */
[----:B0-----:R-:W-:Y:S01]  /*ee90*/  IMAD R6, R4, 0x50, RZ ;  /* 0x0000005004067824 */ /* 0x001fe200078e02ff */
[----:B------:R0:W-:Y:S01]  /*eea0*/  STL [R1+0x820], R5 ;  /* 0x0008200501007387 */ /* 0x0001e20000100800 */
[----:B-1----:R-:W-:-:S03]  /*eeb0*/  LEA.HI.X.SX32 R7, R14, R3, 0x1, P2 ;  /* 0x000000030e077211 */ /* 0x002fc600010f0eff */
[----:B------:R1:W-:Y:S01]  /*eec0*/  STL [R1+0x834], R8 ;  /* 0x0008340801007387 */ /* 0x0003e20000100800 */
[----:B------:R-:W-:-:S03]  /*eed0*/  IMAD R17, R4, 0x1a, RZ ;  /* 0x0000001a04117824 */ /* 0x000fc600078e02ff */
[----:B------:R2:W-:Y:S01]  /*eee0*/  STL [R1+0x6c8], R7 ;  /* 0x0006c80701007387 */ /* 0x0005e20000100800 */
[----:B0-----:R-:W-:Y:S01]  /*eef0*/  IMAD R5, R4, 0xf, RZ ;  /* 0x0000000f04057824 */ /* 0x001fe200078e02ff */
[-C--:B-1----:R-:W-:Y:S02]  /*ef00*/  IADD3 R8, P2, R6, R2.reuse, RZ ;  /* 0x0000000206087210 */ /* 0x082fe40007f5e0ff */
[-C--:B------:R-:W-:Y:S02]  /*ef10*/  LEA.HI.X.SX32 R6, R15, R3.reuse, 0x1, P1 ;  /* 0x000000030f067211 */ /* 0x080fe400008f0eff */
[----:B--2---:R-:W-:Y:S01]  /*ef20*/  IADD3 R7, P1, R16, R2, RZ ;  /* 0x0000000210077210 */ /* 0x004fe20007f3e0ff */
[----:B------:R0:W-:Y:S01]  /*ef30*/  STL [R1+0x76c], R8 ;  /* 0x00076c0801007387 */ /* 0x0001e20000100800 */
[----:B------:R-:W-:-:S03]  /*ef40*/  LEA.HI.X.SX32 R5, R5, R3, 0x1, P0 ;  /* 0x0000000305057211 */ /* 0x000fc600000f0eff */
[----:B------:R1:W-:Y:S01]  /*ef50*/  STL [R1+0x7b8], R6 ;  /* 0x0007b80601007387 */ /* 0x0003e20000100800 */
[----:B------:R-:W-:-:S03]  /*ef60*/  IMAD R18, R4, 0x2c, RZ ;  /* 0x0000002c04127824 */ /* 0x000fc600078e02ff */
[----:B------:R2:W-:Y:S01]  /*ef70*/  STL [R1+0x7dc], R7 ;  /* 0x0007dc0701007387 */ /* 0x0005e20000100800 */
[----:B0-----:R-:W-:Y:S01]  /*ef80*/  IADD3 R8, P0, R17, R2, RZ ;  /* 0x0000000211087210 */ /* 0x001fe20007f1e0ff */
[----:B-1----:R-:W-:Y:S02]  /*ef90*/  IMAD R6, R4, 0x60, RZ ;  /* 0x0000006004067824 */ /* 0x002fe400078e02ff */
[----:B------:R0:W-:Y:S01]  /*efa0*/  STL [R1+0x830], R5 ;  /* 0x0008300501007387 */ /* 0x0001e20000100800 */
[----:B--2---:R-:W-:-:S03]  /*efb0*/  LEA.HI.X.SX32 R7, R16, R3, 0x1, P3 ;  /* 0x0000000310077211 */ /* 0x004fc600018f0eff */
[----:B------:R1:W-:Y:S01]  /*efc0*/  STL [R1+0x844], R8 ;  /* 0x0008440801007387 */ /* 0x0003e20000100800 */
[----:B------:R-:W-:-:S03]  /*efd0*/  IMAD R19, R4, 0x16, RZ ;  /* 0x0000001604137824 */ /* 0x000fc600078e02ff */
[----:B------:R2:W-:Y:S01]  /*efe0*/  STL [R1+0x708], R7 ;  /* 0x0007080701007387 */ /* 0x0005e20000100800 */
[----:B0-----:R-:W-:Y:S01]  /*eff0*/  IMAD R5, R4, 0xd, RZ ;  /* 0x0000000d04057824 */ /* 0x001fe200078e02ff */
[-C--:B-1----:R-:W-:Y:S02]  /*f000*/  IADD3 R8, P3, R6, R2.reuse, RZ ;  /* 0x0000000206087210 */ /* 0x082fe40007f7e0ff */
[-C--:B--2---:R-:W-:Y:S02]  /*f010*/  LEA.HI.X.SX32 R7, R17, R3.reuse, 0x1, P1 ;  /* 0x0000000311077211 */ /* 0x084fe400008f0eff */
[----:B------:R-:W-:Y:S01]  /*f020*/  IADD3 R6, P1, R18, R2, RZ ;  /* 0x0000000212067210 */ /* 0x000fe20007f3e0ff */
[----:B------:R-:W-:Y:S01]  /*f030*/  STL [R1+0x72c], R8 ;  /* 0x00072c0801007387 */ /* 0x000fe20000100800 */
[----:B------:R-:W-:Y:S01]  /*f040*/  LEA.HI.X.SX32 R5, R5, R3, 0x1, P0 ;  /* 0x0000000305057211 */ /* 0x000fe200000f0eff */
[C---:B------:R-:W-:Y:S02]  /*f050*/  IMAD R20, R4.reuse, 0x24, RZ ;  /* 0x0000002404147824 */ /* 0x040fe400078e02ff */
[----:B------:R0:W-:Y:S01]  /*f060*/  STL [R1+0x7d8], R7 ;  /* 0x0007d80701007387 */ /* 0x0001e20000100800 */
[----:B------:R-:W-:-:S03]  /*f070*/  IMAD R21, R4, 0x12, RZ ;  /* 0x0000001204157824 */ /* 0x000fc600078e02ff */
[----:B------:R1:W-:Y:S01]  /*f080*/  STL [R1+0x7fc], R6 ;  /* 0x0007fc0601007387 */ /* 0x0003e20000100800 */
[----:B0-----:R-:W-:-:S03]  /*f090*/  IADD3 R7, P0, R19, R2, RZ ;  /* 0x0000000213077210 */ /* 0x001fc60007f1e0ff */
[----:B------:R0:W-:Y:S01]  /*f0a0*/  STL [R1+0x840], R5 ;  /* 0x0008400501007387 */ /* 0x0001e20000100800 */
[----:B-1----:R-:W-:-:S03]  /*f0b0*/  LEA.HI.X.SX32 R6, R18, R3, 0x1, P4 ;  /* 0x0000000312067211 */ /* 0x002fc600020f0eff */
[----:B------:R1:W-:Y:S01]  /*f0c0*/  STL [R1+0x854], R7 ;  /* 0x0008540701007387 */ /* 0x0003e20000100800 */
[-C--:B------:R-:W-:Y:S01]  /*f0d0*/  IADD3 R8, P4, R20, R2.reuse, RZ ;  /* 0x0000000214087210 */ /* 0x080fe20007f9e0ff */
[C---:B------:R-:W-:Y:S02]  /*f0e0*/  IMAD R22, R4.reuse, 0x38, RZ ;  /* 0x0000003804167824 */ /* 0x040fe400078e02ff */
[----:B------:R2:W-:Y:S01]  /*f0f0*/  STL [R1+0x748], R6 ;  /* 0x0007480601007387 */ /* 0x0005e20000100800 */
[----:B0-----:R-:W-:Y:S01]  /*f100*/  IMAD R5, R4, 0xb, RZ ;  /* 0x0000000b04057824 */ /* 0x001fe200078e02ff */
[----:B-1----:R-:W-:Y:S02]  /*f110*/  LEA.HI.X.SX32 R7, R19, R3, 0x1, P1 ;  /* 0x0000000313077211 */ /* 0x002fe400008f0eff */
[----:B------:R-:W-:Y:S01]  /*f120*/  STL [R1+0x81c], R8 ;  /* 0x00081c0801007387 */ /* 0x000fe20000100800 */
[----:B--2---:R-:W-:-:S03]  /*f130*/  IADD3 R6, P1, R21, R2, RZ ;  /* 0x0000000215067210 */ /* 0x004fc60007f3e0ff */
[----:B------:R0:W-:Y:S01]  /*f140*/  STL [R1+0x7f8], R7 ;  /* 0x0007f80701007387 */ /* 0x0001e20000100800 */
[----:B------:R-:W-:Y:S01]  /*f150*/  LEA.HI.X.SX32 R5, R5, R3, 0x1, P0 ;  /* 0x0000000305057211 */ /* 0x000fe200000f0eff */
[----:B------:R-:W-:Y:S02]  /*f160*/  IMAD R23, R4, 0x1c, RZ ;  /* 0x0000001c04177824 */ /* 0x000fe400078e02ff */
[----:B------:R1:W-:Y:S01]  /*f170*/  STL [R1+0x864], R6 ;  /* 0x0008640601007387 */ /* 0x0003e20000100800 */
[----:B0-----:R-:W-:-:S03]  /*f180*/  IADD3 R7, P0, R22, R2, RZ ;  /* 0x0000000216077210 */ /* 0x001fc60007f1e0ff */
[----:B------:R0:W-:Y:S01]  /*f190*/  STL [R1+0x850], R5 ;  /* 0x0008500501007387 */ /* 0x0001e20000100800 */
[----:B-1----:R-:W-:-:S03]  /*f1a0*/  LEA.HI.X.SX32 R6, R20, R3, 0x1, P6 ;  /* 0x0000000314067211 */ /* 0x002fc600030f0eff */
[----:B------:R1:W-:Y:S01]  /*f1b0*/  STL [R1+0x7cc], R7 ;  /* 0x0007cc0701007387 */ /* 0x0003e20000100800 */
[----:B------:R-:W-:-:S03]  /*f1c0*/  IMAD R24, R4, 0xe, RZ ;  /* 0x0000000e04187824 */ /* 0x000fc600078e02ff */
[----:B------:R2:W-:Y:S01]  /*f1d0*/  STL [R1+0x788], R6 ;  /* 0x0007880601007387 */ /* 0x0005e20000100800 */
[C---:B------:R-:W-:Y:S02]  /*f1e0*/  IMAD R25, R4.reuse, 0x28, RZ ;  /* 0x0000002804197824 */ /* 0x040fe400078e02ff */
[----:B0-----:R-:W-:Y:S01]  /*f1f0*/  IMAD R5, R4, 0x9, RZ ;  /* 0x0000000904057824 */ /* 0x001fe200078e02ff */
[----:B-1----:R-:W-:Y:S02]  /*f200*/  IADD3 R7, P6, R23, R2, RZ ;  /* 0x0000000217077210 */ /* 0x002fe40007fde0ff */
[----:B--2---:R-:W-:-:S03]  /*f210*/  LEA.HI.X.SX32 R6, R21, R3, 0x1, P4 ;  /* 0x0000000315067211 */ /* 0x004fc600020f0eff */
[----:B------:R0:W-:Y:S01]  /*f220*/  STL [R1+0x83c], R7 ;  /* 0x00083c0701007387 */ /* 0x0001e20000100800 */
[-C--:B------:R-:W-:Y:S01]  /*f230*/  IADD3 R8, P4, R24, R2.reuse, RZ ;  /* 0x0000000218087210 */ /* 0x080fe20007f9e0ff */
[C---:B------:R-:W-:Y:S02]  /*f240*/  IMAD R26, R4.reuse, 0x14, RZ ;  /* 0x00000014041a7824 */ /* 0x040fe400078e02ff */
[----:B------:R1:W-:Y:S01]  /*f250*/  STL [R1+0x818], R6 ;  /* 0x0008180601007387 */ /* 0x0003e20000100800 */
[----:B------:R-:W-:Y:S01]  /*f260*/  IMAD R27, R4, 0xa, RZ ;  /* 0x0000000a041b7824 */ /* 0x000fe200078e02ff */
[----:B0-----:R-:W-:Y:S02]  /*f270*/  LEA.HI.X.SX32 R7, R5, R3, 0x1, P1 ;  /* 0x0000000305077211 */ /* 0x001fe400008f0eff */
[----:B------:R-:W-:Y:S01]  /*f280*/  STL [R1+0x874], R8 ;  /* 0x0008740801007387 */ /* 0x000fe20000100800 */
[----:B-1----:R-:W-:-:S03]  /*f290*/  IADD3 R6, P1, R25, R2, RZ ;  /* 0x0000000219067210 */ /* 0x002fc60007f3e0ff */
[----:B------:R0:W-:Y:S01]  /*f2a0*/  STL [R1+0x860], R7 ;  /* 0x0008600701007387 */ /* 0x0001e20000100800 */
[----:B------:R-:W-:-:S03]  /*f2b0*/  LEA.HI.X.SX32 R5, R22, R3, 0x1, P5 ;  /* 0x0000000316057211 */ /* 0x000fc600028f0eff */
[----:B------:R1:W-:Y:S01]  /*f2c0*/  STL [R1+0x80c], R6 ;  /* 0x00080c0601007387 */ /* 0x0003e20000100800 */
[----:B0-----:R-:W-:-:S03]  /*f2d0*/  IADD3 R7, P5, R26, R2, RZ ;  /* 0x000000021a077210 */ /* 0x001fc60007fbe0ff */
[----:B------:R0:W-:Y:S01]  /*f2e0*/  STL [R1+0x6e8], R5 ;  /* 0x0006e80501007387 */ /* 0x0001e20000100800 */
[----:B-1----:R-:W-:Y:S02]  /*f2f0*/  LEA.HI.X.SX32 R6, R23, R3, 0x1, P0 ;  /* 0x0000000317067211 */ /* 0x002fe400000f0eff */
[----:B------:R-:W-:Y:S01]  /*f300*/  IADD3 R8, P0, R27, R2, RZ ;  /* 0x000000021b087210 */ /* 0x000fe20007f1e0ff */
[----:B------:R1:W-:Y:S01]  /*f310*/  STL [R1+0x85c], R7 ;  /* 0x00085c0701007387 */ /* 0x0003e20000100800 */
[----:B0-----:R-:W-:-:S03]  /*f320*/  IMAD R5, R4, 0x30, RZ ;  /* 0x0000003004057824 */ /* 0x001fc600078e02ff */
[----:B------:R0:W-:Y:S04]  /*f330*/  STL [R1+0x7c8], R6 ;  /* 0x0007c80601007387 */ /* 0x0001e80000100800 */
[----:B------:R2:W-:Y:S01]  /*f340*/  STL [R1+0x884], R8 ;  /* 0x0008840801007387 */ /* 0x0005e20000100800 */
[----:B-1----:R-:W-:Y:S02]  /*f350*/  LEA.HI.X.SX32 R7, R24, R3, 0x1, P6 ;  /* 0x0000000318077211 */ /* 0x002fe400030f0eff */
[----:B------:R-:W-:Y:S01]  /*f360*/  IADD3 R9, P6, R5, R2, RZ ;  /* 0x0000000205097210 */ /* 0x000fe20007fde0ff */
[C---:B0-----:R-:W-:Y:S02]  /*f370*/  IMAD R6, R4.reuse, 0x7, RZ ;  /* 0x0000000704067824 */ /* 0x041fe400078e02ff */
[----:B------:R0:W-:Y:S01]  /*f380*/  STL [R1+0x838], R7 ;  /* 0x0008380701007387 */ /* 0x0001e20000100800 */
[----:B--2---:R-:W-:-:S03]  /*f390*/  IMAD R8, R4, 0x18, RZ ;  /* 0x0000001804087824 */ /* 0x004fc600078e02ff */
[----:B------:R1:W-:Y:S01]  /*f3a0*/  STL [R1+0x7ec], R9 ;  /* 0x0007ec0901007387 */ /* 0x0003e20000100800 */
[-C--:B0-----:R-:W-:Y:S01]  /*f3b0*/  LEA.HI.X.SX32 R7, R6, R3.reuse, 0x1, P4 ;  /* 0x0000000306077211 */ /* 0x081fe200020f0eff */
[----:B------:R-:W-:Y:S01]  /*f3c0*/  IMAD R6, R4, 0xc, RZ ;  /* 0x0000000c04067824 */ /* 0x000fe200078e02ff */
[-C--:B------:R-:W-:Y:S02]  /*f3d0*/  IADD3 R10, P4, R8, R2.reuse, RZ ;  /* 0x00000002080a7210 */ /* 0x080fe40007f9e0ff */
[----:B-1----:R-:W-:Y:S01]  /*f3e0*/  LEA.HI.X.SX32 R9, R25, R3, 0x1, P2 ;  /* 0x0000000319097211 */ /* 0x002fe200010f0eff */
[----:B------:R0:W-:Y:S01]  /*f3f0*/  STL [R1+0x870], R7 ;  /* 0x0008700701007387 */ /* 0x0001e20000100800 */
[----:B------:R-:W-:-:S03]  /*f400*/  IADD3 R11, P2, R6, R2, RZ ;  /* 0x00000002060b7210 */ /* 0x000fc60007f5e0ff */
[----:B------:R1:W-:Y:S04]  /*f410*/  STL [R1+0x84c], R10 ;  /* 0x00084c0a01007387 */ /* 0x0003e80000100800 */
[----:B------:R2:W-:Y:S01]  /*f420*/  STL [R1+0x768], R9 ;  /* 0x0007680901007387 */ /* 0x0005e20000100800 */
[----:B0-----:R-:W-:Y:S01]  /*f430*/  IMAD R7, R4, 0x6, RZ ;  /* 0x0000000604077824 */ /* 0x001fe200078e02ff */
[-C--:B-1----:R-:W-:Y:S02]  /*f440*/  LEA.HI.X.SX32 R10, R26, R3.reuse, 0x1, P1 ;  /* 0x000000031a0a7211 */ /* 0x082fe400008f0eff */
[----:B------:R0:W-:Y:S02]  /*f450*/  STL [R1+0x87c], R11 ;  /* 0x00087c0b01007387 */ /* 0x0001e40000100800 */
[----:B------:R-:W-:Y:S01]  /*f460*/  IADD3 R12, P1, R7, R2, RZ ;  /* 0x00000002070c7210 */ /* 0x000fe20007f3e0ff */
[----:B--2---:R-:W-:Y:S01]  /*f470*/  IMAD R9, R4, 0x5, RZ ;  /* 0x0000000504097824 */ /* 0x004fe200078e02ff */
[----:B------:R1:W-:Y:S04]  /*f480*/  STL [R1+0x808], R10 ;  /* 0x0008080a01007387 */ /* 0x0003e80000100800 */
[----:B------:R-:W-:-:S02]  /*f490*/  LEA.HI.X.SX32 R9, R9, R3, 0x1, P0 ;  /* 0x0000000309097211 */ /* 0x000fc400000f0eff */
[----:B0-----:R-:W-:Y:S01]  /*f4a0*/  LEA.HI.X.SX32 R11, R27, R3, 0x1, P5 ;  /* 0x000000031b0b7211 */ /* 0x001fe200028f0eff */
[----:B------:R-:W-:Y:S01]  /*f4b0*/  STL [R1+0x894], R12 ;  /* 0x0008940c01007387 */ /* 0x000fe20000100800 */
[----:B-1----:R-:W-:-:S03]  /*f4c0*/  LEA R10, P5, R4, R2, 0x6 ;  /* 0x00000002040a7211 */ /* 0x002fc600078a30ff */
[----:B------:R0:W-:Y:S04]  /*f4d0*/  STL [R1+0x858], R11 ;  /* 0x0008580b01007387 */ /* 0x0001e80000100800 */
[----:B------:R1:W-:Y:S04]  /*f4e0*/  STL [R1+0x7ac], R10 ;  /* 0x0007ac0a01007387 */ /* 0x0003e80000100800 */
[----:B------:R2:W-:Y:S01]  /*f4f0*/  STL [R1+0x880], R9 ;  /* 0x0008800901007387 */ /* 0x0005e20000100800 */
[----:B0-----:R-:W-:Y:S02]  /*f500*/  LEA R11, P0, R4, R2, 0x5 ;  /* 0x00000002040b7211 */ /* 0x001fe400078028ff */
[----:B-1----:R-:W-:-:S03]  /*f510*/  LEA.HI.X.SX32 R10, R5, R3, 0x1, P3 ;  /* 0x00000003050a7211 */ /* 0x002fc600018f0eff */
[----:B------:R-:W-:Y:S01]  /*f520*/  STL [R1+0x82c], R11 ;  /* 0x00082c0b01007387 */ /* 0x000fe20000100800 */
[----:B--2---:R-:W-:-:S03]  /*f530*/  LEA R9, P3, R4, R2, 0x4 ;  /* 0x0000000204097211 */ /* 0x004fc600078620ff */
[----:B------:R0:W-:Y:S01]  /*f540*/  STL [R1+0x728], R10 ;  /* 0x0007280a01007387 */ /* 0x0001e20000100800 */
[----:B------:R-:W-:-:S03]  /*f550*/  IMAD.SHL.U32 R5, R4, 0x2, RZ ;  /* 0x0000000204057824 */ /* 0x000fc600078e00ff */
[----:B------:R1:W-:Y:S01]  /*f560*/  STL [R1+0x86c], R9 ;  /* 0x00086c0901007387 */ /* 0x0003e20000100800 */
[----:B0-----:R-:W-:Y:S02]  /*f570*/  LEA.HI.X.SX32 R10, R8, R3, 0x1, P6 ;  /* 0x00000003080a7211 */ /* 0x001fe400030f0eff */
[----:B-1----:R-:W-:-:S03]  /*f580*/  LEA R9, P6, R4, R2, 0x3 ;  /* 0x0000000204097211 */ /* 0x002fc600078c18ff */
[----:B------:R-:W-:Y:S01]  /*f590*/  STL [R1+0x7e8], R10 ;  /* 0x0007e80a01007387 */ /* 0x000fe20000100800 */
[----:B------:R-:W-:-:S03]  /*f5a0*/  LEA.HI.X.SX32 R8, R6, R3, 0x1, P4 ;  /* 0x0000000306087211 */ /* 0x000fc600020f0eff */
[----:B------:R0:W-:Y:S04]  /*f5b0*/  STL [R1+0x88c], R9 ;  /* 0x00088c0901007387 */ /* 0x0001e80000100800 */
[----:B------:R1:W-:Y:S01]  /*f5c0*/  STL [R1+0x848], R8 ;  /* 0x0008480801007387 */ /* 0x0003e20000100800 */
[----:B0-----:R-:W-:Y:S02]  /*f5d0*/  IADD3 R9, P4, R5, R2, RZ ;  /* 0x0000000205097210 */ /* 0x001fe40007f9e0ff */
[----:B-1----:R-:W-:-:S03]  /*f5e0*/  LEA.HI.X.SX32 R8, R7, R3, 0x1, P2 ;  /* 0x0000000307087211 */ /* 0x002fc600010f0eff */
[----:B------:R0:W-:Y:S01]  /*f5f0*/  STL [R1+0x8a4], R9 ;  /* 0x0008a40901007387 */ /* 0x0001e20000100800 */
[----:B------:R-:W-:-:S03]  /*f600*/  LEA R7, P2, R4, R2, 0x2 ;  /* 0x0000000204077211 */ /* 0x000fc600078410ff */
[----:B------:R-:W2:Y:S01]  /*f610*/  LDL.LU R2, [R1+0xce8] ;  /* 0x000ce80001027983 */ /* 0x000ea20000300800 */
[----:B------:R-:W-:-:S05]  /*f620*/  IMAD R6, R4, 0x3, RZ ;  /* 0x0000000304067824 */ /* 0x000fca00078e02ff */
[----:B------:R-:W-:Y:S01]  /*f630*/  LEA.HI.X.SX32 R6, R6, R3, 0x1, P1 ;  /* 0x0000000306067211 */ /* 0x000fe200008f0eff */
[----:B------:R1:W-:Y:S01]  /*f640*/  STL [R1+0x878], R8 ;  /* 0x0008780801007387 */ /* 0x0003e20000100800 */
[----:B0-----:R-:W-:-:S03]  /*f650*/  IMAD.SHL.U32 R9, R4, 0x20, RZ ;  /* 0x0000002004097824 */ /* 0x001fc600078e00ff */
[----:B------:R0:W-:Y:S04]  /*f660*/  STL [R1+0x89c], R7 ;  /* 0x00089c0701007387 */ /* 0x0001e80000100800 */
[----:B------:R3:W-:Y:S01]  /*f670*/  STL [R1+0x890], R6 ;  /* 0x0008900601007387 */ /* 0x0007e20000100800 */
[C---:B-1----:R-:W-:Y:S02]  /*f680*/  IMAD.SHL.U32 R8, R4.reuse, 0x10, RZ ;  /* 0x0000001004087824 */ /* 0x042fe400078e00ff */
[C---:B0-----:R-:W-:Y:S02]  /*f690*/  IMAD.SHL.U32 R7, R4.reuse, 0x8, RZ ;  /* 0x0000000804077824 */ /* 0x041fe400078e00ff */
[----:B---3--:R-:W-:Y:S01]  /*f6a0*/  IMAD.SHL.U32 R6, R4, 0x4, RZ ;  /* 0x0000000404067824 */ /* 0x008fe200078e00ff */
[----:B------:R-:W-:-:S02]  /*f6b0*/  LEA.HI.X.SX32 R9, R9, R3, 0x1, P5 ;  /* 0x0000000309097211 */ /* 0x000fc400028f0eff */
[-C--:B------:R-:W-:Y:S02]  /*f6c0*/  LEA.HI.X.SX32 R8, R8, R3.reuse, 0x1, P0 ;  /* 0x0000000308087211 */ /* 0x080fe400000f0eff */
[-C--:B------:R-:W-:Y:S02]  /*f6d0*/  LEA.HI.X.SX32 R7, R7, R3.reuse, 0x1, P3 ;  /* 0x0000000307077211 */ /* 0x080fe400018f0eff */
[-C--:B------:R-:W-:Y:S02]  /*f6e0*/  LEA.HI.X.SX32 R6, R6, R3.reuse, 0x1, P6 ;  /* 0x0000000306067211 */ /* 0x080fe400030f0eff */
[-C--:B------:R-:W-:Y:S02]  /*f6f0*/  LEA.HI.X.SX32 R4, R4, R3.reuse, 0x1, P4 ;  /* 0x0000000304047211 */ /* 0x080fe400020f0eff */
[----:B------:R-:W-:Y:S02]  /*f700*/  LEA.HI.X.SX32 R3, R5, R3, 0x1, P2 ;  /* 0x0000000305037211 */ /* 0x000fe400010f0eff */
[----:B------:R-:W0:Y:S04]  /*f710*/  S2R R5, SR_TID.X ;  /* 0x0000000000057919 */ /* 0x000e280000002100 */
[----:B------:R-:W-:Y:S04]  /*f720*/  STL [R1+0x7a8], R9 ;  /* 0x0007a80901007387 */ /* 0x000fe80000100800 */
[----:B------:R-:W-:Y:S04]  /*f730*/  STL [R1+0x828], R8 ;  /* 0x0008280801007387 */ /* 0x000fe80000100800 */
[----:B------:R-:W-:Y:S04]  /*f740*/  STL [R1+0x868], R7 ;  /* 0x0008680701007387 */ /* 0x000fe80000100800 */
[----:B------:R-:W-:Y:S04]  /*f750*/  STL [R1+0x888], R6 ;  /* 0x0008880601007387 */ /* 0x000fe80000100800 */
[----:B------:R-:W-:Y:S04]  /*f760*/  STL [R1+0x8a0], R4 ;  /* 0x0008a00401007387 */ /* 0x000fe80000100800 */
[----:B------:R-:W-:Y:S04]  /*f770*/  STL [R1+0x448], RZ ;  /* 0x000448ff01007387 */ /* 0x000fe80000100800 */
[----:B------:R1:W-:Y:S04]  /*f780*/  STL [R1+0x898], R3 ;  /* 0x0008980301007387 */ /* 0x0003e80000100800 */
[----:B------:R-:W-:Y:S04]  /*f790*/  STL [R1+0x44c], RZ ;  /* 0x00044cff01007387 */ /* 0x000fe80000100800 */
[----:B------:R-:W-:Y:S04]  /*f7a0*/  STL [R1+0x240], RZ ;  /* 0x000240ff01007387 */ /* 0x000fe80000100800 */
[----:B------:R-:W-:Y:S04]  /*f7b0*/  STL [R1+0x244], RZ ;  /* 0x000244ff01007387 */ /* 0x000fe80000100800 */
[----:B------:R-:W-:Y:S04]  /*f7c0*/  STL [R1+0x248], RZ ;  /* 0x000248ff01007387 */ /* 0x000fe80000100800 */
[----:B------:R-:W-:Y:S01]  /*f7d0*/  STL [R1+0x24c], RZ ;  /* 0x00024cff01007387 */ /* 0x000fe20000100800 */
[----:B0-----:R-:W-:-:S03]  /*f7e0*/  LOP3.LUT R5, R5, 0x7f, RZ, 0xc0, !PT ;  /* 0x0000007f05057812 */ /* 0x001fc600078ec0ff */
[----:B------:R-:W-:Y:S04]  /*f7f0*/  STL [R1+0x220], RZ ;  /* 0x000220ff01007387 */ /* 0x000fe80000100800 */
[----:B------:R-:W-:Y:S04]  /*f800*/  STL [R1+0x224], RZ ;  /* 0x000224ff01007387 */ /* 0x000fe80000100800 */
[----:B------:R-:W-:Y:S04]  /*f810*/  STL [R1+0x228], RZ ;  /* 0x000228ff01007387 */ /* 0x000fe80000100800 */
[----:B------:R-:W-:Y:S04]  /*f820*/  STL [R1+0x22c], RZ ;  /* 0x00022cff01007387 */ /* 0x000fe80000100800 */
[----:B------:R-:W-:Y:S01]  /*f830*/  STL [R1+0x430], RZ ;  /* 0x000430ff01007387 */ /* 0x000fe20000100800 */
[----:B------:R-:W-:-:S03]  /*f840*/  IMAD.SHL.U32 R5, R5, 0x2, RZ ;  /* 0x0000000205057824 */ /* 0x000fc600078e00ff */
[----:B------:R-:W-:Y:S04]  /*f850*/  STL [R1+0x434], RZ ;  /* 0x000434ff01007387 */ /* 0x000fe80000100800 */
[----:B------:R-:W-:Y:S04]  /*f860*/  STL [R1+0x438], RZ ;  /* 0x000438ff01007387 */ /* 0x000fe80000100800 */
[----:B------:R-:W-:Y:S04]  /*f870*/  STL [R1+0x43c], RZ ;  /* 0x00043cff01007387 */ /* 0x000fe80000100800 */
[----:B------:R-:W-:Y:S04]  /*f880*/  STL [R1+0x210], RZ ;  /* 0x000210ff01007387 */ /* 0x000fe80000100800 */
[----:B------:R-:W-:Y:S01]  /*f890*/  STL [R1+0x214], RZ ;  /* 0x000214ff01007387 */ /* 0x000fe20000100800 */
[----:B-1----:R-:W-:-:S03]  /*f8a0*/  LOP3.LUT R3, R5, 0x20, RZ, 0x3c, !PT ;  /* 0x0000002005037812 */ /* 0x002fc600078e3cff */
[----:B------:R-:W-:Y:S01]  /*f8b0*/  STL [R1+0x218], RZ ;  /* 0x000218ff01007387 */ /* 0x000fe20000100800 */
[----:B------:R-:W-:-:S03]  /*f8c0*/  LOP3.LUT R3, R5, 0x50, RZ, 0x3c, !PT ;  /* 0x0000005005037812 */ /* 0x000fc600078e3cff */
        /* <DEDUP_REMOVED lines=10> */
[----:B------:R-:W-:Y:S04]  /*f970*/  STL [R1+0xd0], RZ ;  /* 0x0000d0ff01007387 */ /* 0x000fe80000100800 */
[----:B------:R-:W-:Y:S04]  /*f980*/  STL [R1+0xd4], RZ ;  /* 0x0000d4ff01007387 */ /* 0x000fe80000100800 */
[----:B------:R-:W-:Y:S04]  /*f990*/  STL [R1+0xd8], RZ ;  /* 0x0000d8ff01007387 */ /* 0x000fe80000100800 */
[----:B------:R-:W-:Y:S01]  /*f9a0*/  STL [R1+0xdc], RZ ;  /* 0x0000dcff01007387 */ /* 0x000fe20000100800 */
[----:B------:R-:W-:-:S02]  /*f9b0*/  ULDC UR4, c[0x0][0x18c] ;  /* 0x0000630000047ab9 */ /* 0x000fc40000000800 */
[----:B------:R-:W-:-:S04]  /*f9c0*/  USHF.L.U32 UR4, UR4, 0x6, URZ ;  /* 0x0000000604047899 */ /* 0x000fc8000800063f */
[----:B------:R-:W-:Y:S02]  /*f9d0*/  USHF.R.S32.HI UR5, URZ, 0x1f, UR4 ;  /* 0x0000001f3f057899 */ /* 0x000fe40008011404 */
[----:B------:R-:W-:Y:S02]  /*f9e0*/  USHF.L.U32 UR8, UR4, 0x1, URZ ;  /* 0x0000000104087899 */ /* 0x000fe4000800063f */
[----:B------:R-:W-:Y:S01]  /*f9f0*/  USHF.L.U64.HI UR5, UR4, 0x1, UR5 ;  /* 0x0000000104057899 */ /* 0x000fe20008010205 */
[C---:B--2---:R-:W-:Y:S02]  /*fa00*/  LOP3.LUT R3, R2.reuse, 0x20, RZ, 0x3c, !PT ;  /* 0x0000002002037812 */ /* 0x044fe400078e3cff */
[----:B------:R-:W-:-:S03]  /*fa10*/  LOP3.LUT R5, R2, 0x40, RZ, 0x3c, !PT ;  /* 0x0000004002057812 */ /* 0x000fc600078e3cff */
[----:B------:R0:W-:Y:S01]  /*fa20*/  STL [R1+0xcac], R3 ;  /* 0x000cac0301007387 */ /* 0x0001e20000100800 */
[----:B------:R-:W-:-:S03]  /*fa30*/  LOP3.LUT R4, R2, 0x60, RZ, 0x3c, !PT ;  /* 0x0000006002047812 */ /* 0x000fc600078e3cff */
[----:B------:R1:W-:Y:S01]  /*fa40*/  STL [R1+0xca8], R5 ;  /* 0x000ca80501007387 */ /* 0x0003e20000100800 */
[C---:B------:R-:W-:Y:S02]  /*fa50*/  LOP3.LUT R4, R29.reuse, 0x60, RZ, 0x3c, !PT ;  /* 0x000000601d047812 */ /* 0x040fe400078e3cff */
[C---:B0-----:R-:W-:Y:S02]  /*fa60*/  LOP3.LUT R3, R29.reuse, 0x20, RZ, 0x3c, !PT ;  /* 0x000000201d037812 */ /* 0x041fe400078e3cff */
[----:B-1----:R-:W-:-:S03]  /*fa70*/  LOP3.LUT R5, R29, 0x40, RZ, 0x3c, !PT ;  /* 0x000000401d057812 */ /* 0x002fc600078e3cff */
[----:B------:R4:W-:Y:S04]  /*fa80*/  STL [R1+0xcbc], R3 ;  /* 0x000cbc0301007387 */ /* 0x0009e80000100800 */
[----:B------:R0:W-:Y:S01]  /*fa90*/  STL [R1+0xcb8], R5 ;  /* 0x000cb80501007387 */ /* 0x0001e20000100800 */
[----:B----4-:R-:W-:-:S03]  /*faa0*/  LOP3.LUT R3, R28, 0x40, RZ, 0x3c, !PT ;  /* 0x000000401c037812 */ /* 0x010fc600078e3cff */
[----:B------:R0:W5:Y:S04]  /*fab0*/  LDL.LU R28, [R1+0xce4] ;  /* 0x000ce400011c7983 */ /* 0x0001680000300800 */
[----:B------:R0:W-:Y:S04]  /*fac0*/  STL [R1+0xcb4], R4 ;  /* 0x000cb40401007387 */ /* 0x0001e80000100800 */
[----:B------:R0:W-:Y:S02]  /*fad0*/  STL [R1+0x694], R3 ;  /* 0x0006940301007387 */ /* 0x0001e40000100800 */
.L_x_3:
[----:B0----5:R-:W2:Y:S04]  /*fae0*/  LDL R5, [R1+0x6a8] ;  /* 0x0006a80001057983 */ /* 0x021ea80000100800 */
[----:B------:R-:W3:Y:S04]  /*faf0*/  LDL R4, [R1+0x69c] ;  /* 0x00069c0001047983 */ /* 0x000ee80000100800 */
[----:B------:R-:W-:Y:S04]  /*fb00*/  STL [R1+0x1fc0], R25 ;  /* 0x001fc01901007387 */ /* 0x000fe80000100800 */
        /* <DEDUP_REMOVED lines=46> */
[----:B------:R0:W-:Y:S04]  /*fdf0*/  STL [R1+0xd20], R0 ;  /* 0x000d200001007387 */ /* 0x0001e80000100800 */
[----:B0-----:R-:W4:Y:S01]  /*fe00*/  LDL.LU R0, [R1+0x6a0] ;  /* 0x0006a00001007983 */ /* 0x001f220000300800 */
[----:B------:R-:W-:Y:S01]  /*fe10*/  IMAD.MOV.U32 R3, RZ, RZ, -0x40 ;  /* 0xffffffc0ff037424 */ /* 0x000fe200078e00ff */
[----:B------:R-:W-:-:S02]  /*fe20*/  PRMT R25, RZ, 0x7610, R25 ;  /* 0x00007610ff197816 */ /* 0x000fc40000000019 */
[----:B-----5:R0:W-:Y:S04]  /*fe30*/  STL [R1+0xce4], R28 ;  /* 0x000ce41c01007387 */ /* 0x0201e80000100800 */
[----:B0-----:R-:W4:Y:S01]  /*fe40*/  LDL.LU R28, [R1+0x8c4] ;  /* 0x0008c400011c7983 */ /* 0x001f220000300800 */
[----:B--2---:R-:W-:-:S05]  /*fe50*/  IMAD R3, R5, R3, c[0x0][0x180] ;  /* 0x0000600005037624 */ /* 0x004fca00078e0203 */
[C---:B------:R-:W-:Y:S02]  /*fe60*/  ISETP.GT.AND P0, PT, R3.reuse, RZ, PT ;  /* 0x000000ff0300720c */ /* 0x040fe40003f04270 */
[C---:B------:R-:W-:Y:S02]  /*fe70*/  ISETP.GT.AND P2, PT, R3.reuse, 0x1, PT ;  /* 0x000000010300780c */ /* 0x040fe40003f44270 */
[----:B------:R-:W-:Y:S02]  /*fe80*/  PRMT R26, RZ, 0x7610, R26 ;  /* 0x00007610ff1a7816 */ /* 0x000fe4000000001a */
[C---:B------:R-:W-:Y:S02]  /*fe90*/  ISETP.GT.AND P3, PT, R3.reuse, 0x2, PT ;  /* 0x000000020300780c */ /* 0x040fe40003f64270 */
[----:B------:R-:W-:Y:S02]  /*fea0*/  PRMT R20, RZ, 0x7610, R20 ;  /* 0x00007610ff147816 */ /* 0x000fe40000000014 */
[----:B------:R-:W-:-:S03]  /*feb0*/  ISETP.GT.AND P4, PT, R3, 0x3, PT ;  /* 0x000000030300780c */ /* 0x000fc60003f84270 */
[----:B---3--:R-:W-:Y:S02]  /*fec0*/  @P0 IMAD.MOV.U32 R5, RZ, RZ, R4 ;  /* 0x000000ffff050224 */ /* 0x008fe400078e0004 */
[----:B----4-:R-:W-:Y:S01]  /*fed0*/  @P0 IMAD.MOV.U32 R4, RZ, RZ, R0 ;  /* 0x000000ffff040224 */ /* 0x010fe200078e0000 */
[----:B------:R-:W-:Y:S04]  /*fee0*/  STL [R1+0xd70], R0 ;  /* 0x000d700001007387 */ /* 0x000fe80000100800 */
[----:B------:R-:W2:Y:S04]  /*fef0*/  @P0 LDG.E.U16 R25, [R4.64] ;  /* 0x0000000604190981 */ /* 0x000ea8000c1e1500 */
[----:B--2---:R0:W-:Y:S04]  /*ff00*/  STL [R1+0x28], R25 ;  /* 0x0000281901007387 */ /* 0x0041e80000100800 */
[----:B0-----:R-:W2:Y:S04]  /*ff10*/  LDL.LU R25, [R1+0x1ffc] ;  /* 0x001ffc0001197983 */ /* 0x001ea80000300800 */
[----:B------:R-:W3:Y:S04]  /*ff20*/  LDL R4, [R1+0x8a0] ;  /* 0x0008a00001047983 */ /* 0x000ee80000100800 */
[----:B------:R-:W3:Y:S01]  /*ff30*/  LDL R5, [R1+0x8a4] ;  /* 0x0008a40001057983 */ /* 0x000ee20000100800 */
[----:B------:R-:W-:-:S02]  /*ff40*/  ISETP.GT.AND P1, PT, R3, 0x4, PT ;  /* 0x000000040300780c */ /* 0x000fc40003f24270 */
[----:B------:R-:W-:Y:S02]  /*ff50*/  ISETP.GT.AND P0, PT, R3, 0x5, PT ;  /* 0x000000050300780c */ /* 0x000fe40003f04270 */
[----:B--2---:R-:W-:Y:S02]  /*ff60*/  PRMT R25, RZ, 0x7610, R25 ;  /* 0x00007610ff197816 */ /* 0x004fe40000000019 */
[----:B---3--:R-:W-:-:S04]  /*ff70*/  @P2 LOP3.LUT R5, R5, R4, RZ, 0x3c, !PT ;  /* 0x0000000405052212 */ /* 0x008fc800078e3cff */
[----:B------:R-:W-:-:S04]  /*ff80*/  @P2 LOP3.LUT R4, R5, R4, RZ, 0x3c, !PT ;  /* 0x0000000405042212 */ /* 0x000fc800078e3cff */
[----:B------:R-:W-:-:S05]  /*ff90*/  @P2 LOP3.LUT R5, R5, R4, RZ, 0x3c, !PT ;  /* 0x0000000405052212 */ /* 0x000fca00078e3cff */
[----:B------:R-:W2:Y:S04]  /*ffa0*/  @P2 LDG.E.U16 R26, [R4.64] ;  /* 0x00000006041a2981 */ /* 0x000ea8000c1e1500 */
[----:B--2---:R0:W-:Y:S04]  /*ffb0*/  STL [R1+0x54], R26 ;  /* 0x0000541a01007387 */ /* 0x0041e80000100800 */
[----:B0-----:R-:W2:Y:S04]  /*ffc0*/  LDL.LU R26, [R1+0x1ff8] ;  /* 0x001ff800011a7983 */ /* 0x001ea80000300800 */
[----:B------:R-:W3:Y:S04]  /*ffd0*/  LDL R4, [R1+0x898] ;  /* 0x0008980001047983 */ /* 0x000ee80000100800 */
[----:B------:R-:W3:Y:S02]  /*ffe0*/  LDL R5, [R1+0x89c] ;  /* 0x00089c0001057983 */ /* 0x000ee40000100800 */
[----:B---3--:R-:W-:-:S04]  /*fff0*/  @P3 LOP3.LUT R5, R5, R4, RZ, 0x3c, !PT ;  /* 0x0000000405053212 */ /* 0x008fc800078e3cff */
[----:B------:R-:W-:-:S04]  /*10000*/  @P3 LOP3.LUT R4, R5, R4, RZ, 0x3c, !PT ;  /* 0x0000000405043212 */ /* 0x000fc800078e3cff */
[----:B------:R-:W-:-:S05]  /*10010*/  @P3 LOP3.LUT R5, R5, R4, RZ, 0x3c, !PT ;  /* 0x0000000405053212 */ /* 0x000fca00078e3cff */
[----:B------:R-:W3:Y:S04]  /*10020*/  @P3 LDG.E.U16 R20, [R4.64] ;  /* 0x0000000604143981 */ /* 0x000ee8000c1e1500 */
[----:B---3--:R0:W-:Y:S04]  /*10030*/  STL [R1+0x7c], R20 ;  /* 0x00007c1401007387 */ /* 0x0081e80000100800 */
[----:B0-----:R-:W3:Y:S04]  /*10040*/  LDL.LU R20, [R1+0x1ff4] ;  /* 0x001ff40001147983 */ /* 0x001ee80000300800 */
[----:B------:R-:W4:Y:S04]  /*10050*/  LDL R4, [R1+0x890] ;  /* 0x0008900001047983 */ /* 0x000f280000100800 */
[----:B------:R-:W4:Y:S02]  /*10060*/  LDL R5, [R1+0x894] ;  /* 0x0008940001057983 */ /* 0x000f240000100800 */
[----:B----4-:R-:W-:-:S04]  /*10070*/  @P4 LOP3.LUT R5, R5, R4, RZ, 0x3c, !PT ;  /* 0x0000000405054212 */ /* 0x010fc800078e3cff */
[----:B------:R-:W-:-:S04]  /*10080*/  @P4 LOP3.LUT R4, R5, R4, RZ, 0x3c, !PT ;  /* 0x0000000405044212 */ /* 0x000fc800078e3cff */
[----:B------:R-:W-:-:S05]  /*10090*/  @P4 LOP3.LUT R5, R5, R4, RZ, 0x3c, !PT ;  /* 0x0000000405054212 */ /* 0x000fca00078e3cff */
[----:B------:R-:W4:Y:S04]  /*100a0*/  @P4 LDG.E.U16 R25, [R4.64] ;  /* 0x0000000604194981 */ /* 0x000f28000c1e1500 */
[----:B----4-:R0:W-:Y:S04]  /*100b0*/  STL [R1+0x8c], R25 ;  /* 0x00008c1901007387 */ /* 0x0101e80000100800 */
[----:B0-----:R-:W4:Y:S04]  /*100c0*/  LDL.LU R25, [R1+0x1ff0] ;  /* 0x001ff00001197983 */ /* 0x001f280000300800 */
[----:B------:R-:W4:Y:S04]  /*100d0*/  LDL R4, [R1+0x888] ;  /* 0x0008880001047983 */ /* 0x000f280000100800 */
[----:B------:R-:W4:Y:S01]  /*100e0*/  LDL R5, [R1+0x88c] ;  /* 0x00088c0001057983 */ /* 0x000f220000100800 */
[----:B---3--:R-:W-:-:S02]  /*100f0*/  PRMT R20, RZ, 0x7610, R20 ;  /* 0x00007610ff147816 */ /* 0x008fc40000000014 */
[C---:B------:R-:W-:Y:S02]  /*10100*/  ISETP.GT.AND P2, PT, R3.reuse, 0x6, PT ;  /* 0x000000060300780c */ /* 0x040fe40003f44270 */
[----:B--2---:R-:W-:Y:S02]  /*10110*/  PRMT R26, RZ, 0x7610, R26 ;  /* 0x00007610ff1a7816 */ /* 0x004fe4000000001a */
[C---:B------:R-:W-:Y:S02]  /*10120*/  ISETP.GT.AND P3, PT, R3.reuse, 0x7, PT ;  /* 0x000000070300780c */ /* 0x040fe40003f64270 */
[----:B------:R-:W-:Y:S02]  /*10130*/  ISETP.GT.AND P4, PT, R3, 0x8, PT ;  /* 0x000000080300780c */ /* 0x000fe40003f84270 */
[----:B----4-:R-:W-:Y:S02]  /*10140*/  PRMT R25, RZ, 0x7610, R25 ;  /* 0x00007610ff197816 */ /* 0x010fe40000000019 */
[----:B------:R-:W-:-:S04]  /*10150*/  @P1 LOP3.LUT R5, R5, R4, RZ, 0x3c, !PT ;  /* 0x0000000405051212 */ /* 0x000fc800078e3cff */
        /* <DEDUP_REMOVED lines=14> */
[----:B------:R-:W4:Y:S01]  /*10240*/  LDL R5, [R1+0x87c] ;  /* 0x00087c0001057983 */ /* 0x000f220000100800 */
[----:B--2---:R-:W-:-:S02]  /*10250*/  PRMT R20, RZ, 0x7610, R20 ;  /* 0x00007610ff147816 */ /* 0x004fc40000000014 */
[C---:B------:R-:W-:Y:S02]  /*10260*/  ISETP.GT.AND P1, PT, R3.reuse, 0x9, PT ;  /* 0x000000090300780c */ /* 0x040fe40003f24270 */
[----:B------:R-:W-:Y:S02]  /*10270*/  ISETP.GT.AND P0, PT, R3, 0xa, PT ;  /* 0x0000000a0300780c */ /* 0x000fe40003f04270 */
[----:B---3--:R-:W-:Y:S02]  /*10280*/  PRMT R25, RZ, 0x7610, R25 ;  /* 0x00007610ff197816 */ /* 0x008fe40000000019 */
[----:B----4-:R-:W-:-:S04]  /*10290*/  @P2 LOP3.LUT R5, R5, R4, RZ, 0x3c, !PT ;  /* 0x0000000405052212 */ /* 0x010fc800078e3cff */
        /* <DEDUP_REMOVED lines=75> */
[C---:B------:R-:W-:Y:S02]  /*10750*/  ISETP.GT.AND P3, PT, R3.reuse, 0x11, PT ;  /* 0x000000110300780c */ /* 0x040fe40003f64270 */
[----:B--2---:R-:W-:Y:S02]  /*10760*/  PRMT R26, RZ, 0x7610, R26 ;  /* 0x00007610ff1a7816 */ /* 0x004fe4000000001a */
        /* <DEDUP_REMOVED lines=25> */
[----:B------:R0:W2:Y:S04]  /*10900*/  @P2 LDG.E.U16 R25, [R4.64] ;  /* 0x0000000604192981 */ /* 0x0000a8000c1e1500 */
[----:B0-----:R-:W3:Y:S04]  /*10910*/  LDL R4, [R1+0x820] ;  /* 0x0008200001047983 */ /* 0x001ee80000100800 */
[----:B------:R-:W3:Y:S04]  /*10920*/  LDL R5, [R1+0x824] ;  /* 0x0008240001057983 */ /* 0x000ee80000100800 */
[----:B--2---:R-:W-:Y:S04]  /*10930*/  STL [R1+0x1f50], R25 ;  /* 0x001f501901007387 */ /* 0x004fe80000100800 */
[----:B------:R-:W-:Y:S01]  /*10940*/  STL [R1+0x1f54], R25 ;  /* 0x001f541901007387 */ /* 0x000fe20000100800 */
        /* <DEDUP_REMOVED lines=17> */
[----:B------:R-:W-:Y:S02]  /*10a60*/  PRMT R14, RZ, 0x7610, R14 ;  /* 0x00007610ff0e7816 */ /* 0x000fe4000000000e */
[C---:B------:R-:W-:Y:S02]  /*10a70*/  ISETP.GT.AND P2, PT, R3.reuse, 0x15, PT ;  /* 0x000000150300780c */ /* 0x040fe40003f44270 */
[----:B------:R-:W-:Y:S02]  /*10a80*/  PRMT R19, RZ, 0x7610, R19 ;  /* 0x00007610ff137816 */ /* 0x000fe40000000013 */
[C---:B------:R-:W-:Y:S02]  /*10a90*/  ISETP.GT.AND P3, PT, R3.reuse, 0x16, PT ;  /* 0x000000160300780c */ /* 0x040fe40003f64270 */
[----:B------:R-:W-:Y:S02]  /*10aa0*/  PRMT R8, RZ, 0x7610, R8 ;  /* 0x00007610ff087816 */ /* 0x000fe40000000008 */
[----:B------:R-:W-:-:S02]  /*10ab0*/  ISETP.GT.AND P4, PT, R3, 0x17, PT ;  /* 0x000000170300780c */ /* 0x000fc40003f84270 */
[----:B----4-:R-:W-:-:S04]  /*10ac0*/  @P1 LOP3.LUT R5, R5, R4, RZ, 0x3c, !PT ;  /* 0x0000000405051212 */ /* 0x010fc800078e3cff */
[----:B------:R-:W-:-:S04]  /*10ad0*/  @P1 LOP3.LUT R4, R5, R4, RZ, 0x3c, !PT ;  /* 0x0000000405041212 */ /* 0x000fc800078e3cff */
[----:B------:R-:W-:-:S05]  /*10ae0*/  @P1 LOP3.LUT R5, R5, R4, RZ, 0x3c, !PT ;  /* 0x0000000405051212 */ /* 0x000fca00078e3cff */
[----:B------:R-:W2:Y:S04]  /*10af0*/  @P1 LDG.E.U16 R26, [R4.64] ;  /* 0x00000006041a1981 */ /* 0x000ea8000c1e1500 */
[----:B--2---:R0:W-:Y:S04]  /*10b00*/  STL [R1+0x78], R26 ;  /* 0x0000781a01007387 */ /* 0x0041e80000100800 */
[----:B0-----:R-:W2:Y:S04]  /*10b10*/  LDL.LU R26, [R1+0x1fb4] ;  /* 0x001fb400011a7983 */ /* 0x001ea80000300800 */
        /* <DEDUP_REMOVED lines=8> */
[----:B------:R-:W2:Y:S04]  /*10ba0*/  LDL R4, [R1+0x800] ;  /* 0x0008000001047983 */ /* 0x000ea80000100800 */
[----:B------:R-:W2:Y:S01]  /*10bb0*/  LDL R5, [R1+0x804] ;  /* 0x0008040001057983 */ /* 0x000ea20000100800 */
[----:B------:R-:W-:-:S02]  /*10bc0*/  PRMT R7, RZ, 0x7610, R7 ;  /* 0x00007610ff077816 */ /* 0x000fc40000000007 */
[C---:B------:R-:W-:Y:S02]  /*10bd0*/  ISETP.GT.AND P0, PT, R3.reuse, 0x18, PT ;  /* 0x000000180300780c */ /* 0x040fe40003f04270 */
[----:B---3--:R-:W-:Y:S02]  /*10be0*/  PRMT R20, RZ, 0x7610, R20 ;  /* 0x00007610ff147816 */ /* 0x008fe40000000014 */
[----:B------:R-:W-:Y:S02]  /*10bf0*/  ISETP.GT.AND P1, PT, R3, 0x19, PT ;  /* 0x000000190300780c */ /* 0x000fe40003f24270 */
[----:B--2---:R-:W-:-:S04]  /*10c00*/  @P2 LOP3.LUT R5, R5, R4, RZ, 0x3c, !PT ;  /* 0x0000000405052212 */ /* 0x004fc800078e3cff */
        /* <DEDUP_REMOVED lines=13> */
[----:B------:R-:W2:Y:S04]  /*10ce0*/  LDL R4, [R1+0x7f0] ;  /* 0x0007f00001047983 */ /* 0x000ea80000100800 */
[----:B------:R-:W2:Y:S02]  /*10cf0*/  LDL R5, [R1+0x7f4] ;  /* 0x0007f40001057983 */ /* 0x000ea40000100800 */
[----:B--2---:R-:W-:-:S04]  /*10d00*/  @P4 LOP3.LUT R5, R5, R4, RZ, 0x3c, !PT ;  /* 0x0000000405054212 */ /* 0x004fc800078e3cff */
[----:B------:R-:W-:-:S04]  /*10d10*/  @P4 LOP3.LUT R4, R5, R4, RZ, 0x3c, !PT ;  /* 0x0000000405044212 */ /* 0x000fc800078e3cff */
[----:B------:R-:W-:-:S05]  /*10d20*/  @P4 LOP3.LUT R5, R5, R4, RZ, 0x3c, !PT ;  /* 0x0000000405054212 */ /* 0x000fca00078e3cff */
[----:B------:R-:W2:Y:S04]  /*10d30*/  @P4 LDG.E.U16 R7, [R4.64] ;  /* 0x0000000604074981 */ /* 0x000ea8000c1e1500 */
[----:B--2---:R0:W-:Y:S04]  /*10d40*/  STL [R1+0x138], R7 ;  /* 0x0001380701007387 */ /* 0x0041e80000100800 */
[----:B0-----:R-:W2:Y:S04]  /*10d50*/  LDL.LU R7, [R1+0x1fa4] ;  /* 0x001fa40001077983 */ /* 0x001ea80000300800 */
[----:B------:R-:W2:Y:S04]  /*10d60*/  LDL R4, [R1+0x7e8] ;  /* 0x0007e80001047983 */ /* 0x000ea80000100800 */
[----:B------:R-:W2:Y:S01]  /*10d70*/  LDL R5, [R1+0x7ec] ;  /* 0x0007ec0001057983 */ /* 0x000ea20000100800 */
[----:B------:R-:W-:-:S02]  /*10d80*/  PRMT R26, RZ, 0x7610, R26 ;  /* 0x00007610ff1a7816 */ /* 0x000fc4000000001a */
[----:B------:R-:W-:Y:S02]  /*10d90*/  ISETP.GT.AND P2, PT, R3, 0x1a, PT ;  /* 0x0000001a0300780c */ /* 0x000fe40003f44270 */
[----:B--2---:R-:W-:-:S04]  /*10da0*/  @P0 LOP3.LUT R5, R5, R4, RZ, 0x3c, !PT ;  /* 0x0000000405050212 */ /* 0x004fc800078e3cff */
[----:B------:R-:W-:-:S04]  /*10db0*/  @P0 LOP3.LUT R4, R5, R4, RZ, 0x3c, !PT ;  /* 0x0000000405040212 */ /* 0x000fc800078e3cff */
[----:B------:R-:W-:-:S05]  /*10dc0*/  @P0 LOP3.LUT R5, R5, R4, RZ, 0x3c, !PT ;  /* 0x0000000405050212 */ /* 0x000fca00078e3cff */
[----:B------:R0:W2:Y:S04]  /*10dd0*/  @P0 LDG.E.U16 R20, [R4.64] ;  /* 0x0000000604140981 */ /* 0x0000a8000c1e1500 */
[----:B0-----:R-:W3:Y:S04]  /*10de0*/  LDL R4, [R1+0x7e0] ;  /* 0x0007e00001047983 */ /* 0x001ee80000100800 */
[----:B------:R-:W3:Y:S04]  /*10df0*/  LDL R5, [R1+0x7e4] ;  /* 0x0007e40001057983 */ /* 0x000ee80000100800 */
[----:B--2---:R-:W-:Y:S01]  /*10e00*/  STL [R1+0x1f4c], R20 ;  /* 0x001f4c1401007387 */ /* 0x004fe20000100800 */
[----:B---3--:R-:W-:-:S04]  /*10e10*/  @P1 LOP3.LUT R5, R5, R4, RZ, 0x3c, !PT ;  /* 0x0000000405051212 */ /* 0x008fc800078e3cff */
[----:B------:R-:W-:-:S04]  /*10e20*/  @P1 LOP3.LUT R4, R5, R4, RZ, 0x3c, !PT ;  /* 0x0000000405041212 */ /* 0x000fc800078e3cff */
[----:B------:R-:W-:-:S05]  /*10e30*/  @P1 LOP3.LUT R5, R5, R4, RZ, 0x3c, !PT ;  /* 0x0000000405051212 */ /* 0x000fca00078e3cff */
[----:B------:R0:W2:Y:S04]  /*10e40*/  @P1 LDG.E.U16 R26, [R4.64] ;  /* 0x00000006041a1981 */ /* 0x0000a8000c1e1500 */
[----:B0-----:R-:W3:Y:S04]  /*10e50*/  LDL R4, [R1+0x7d8] ;  /* 0x0007d80001047983 */ /* 0x001ee80000100800 */
[----:B------:R-:W3:Y:S01]  /*10e60*/  LDL R5, [R1+0x7dc] ;  /* 0x0007dc0001057983 */ /* 0x000ee20000100800 */
[----:B------:R-:W-:Y:S02]  /*10e70*/  PRMT R6, RZ, 0x7610, R6 ;  /* 0x00007610ff067816 */ /* 0x000fe40000000006 */
[----:B------:R-:W-:Y:S01]  /*10e80*/  ISETP.GT.AND P0, PT, R3, 0x1b, PT ;  /* 0x0000001b0300780c */ /* 0x000fe20003f04270 */
[----:B--2---:R-:W-:Y:S01]  /*10e90*/  STL [R1+0x1f38], R26 ;  /* 0x001f381a01007387 */ /* 0x004fe20000100800 */
[----:B---3--:R-:W-:-:S04]  /*10ea0*/  @P2 LOP3.LUT R5, R5, R4, RZ, 0x3c, !PT ;  /* 0x0000000405052212 */ /* 0x008fc800078e3cff */
[----:B------:R-:W-:-:S04]  /*10eb0*/  @P2 LOP3.LUT R4, R5, R4, RZ, 0x3c, !PT ;  /* 0x0000000405042212 */ /* 0x000fc800078e3cff */
[----:B------:R-:W-:-:S05]  /*10ec0*/  @P2 LOP3.LUT R5, R5, R4, RZ, 0x3c, !PT ;  /* 0x0000000405052212 */ /* 0x000fca00078e3cff */
[----:B------:R-:W2:Y:S04]  /*10ed0*/  @P2 LDG.E.U16 R6, [R4.64] ;  /* 0x0000000604062981 */ /* 0x000ea8000c1e1500 */
[----:B--2---:R0:W-:Y:S04]  /*10ee0*/  STL [R1+0x8], R6 ;  /* 0x0000080601007387 */ /* 0x0041e80000100800 */
[----:B0-----:R-:W2:Y:S04]  /*10ef0*/  LDL.LU R6, [R1+0x1fa0] ;  /* 0x001fa00001067983 */ /* 0x001ea80000300800 */
[----:B------:R-:W3:Y:S04]  /*10f00*/  LDL R4, [R1+0x7d0] ;  /* 0x0007d00001047983 */ /* 0x000ee80000100800 */
[----:B------:R-:W3:Y:S01]  /*10f10*/  LDL R5, [R1+0x7d4] ;  /* 0x0007d40001057983 */ /* 0x000ee20000100800 */
[----:B------:R-:W-:-:S02]  /*10f20*/  PRMT R23, RZ, 0x7610, R23 ;  /* 0x00007610ff177816 */ /* 0x000fc40000000017 */
[----:B------:R-:W-:Y:S02]  /*10f30*/  ISETP.GT.AND P1, PT, R3, 0x1c, PT ;  /* 0x0000001c0300780c */ /* 0x000fe40003f24270 */
[----:B---3--:R-:W-:-:S04]  /*10f40*/  @P0 LOP3.LUT R5, R5, R4, RZ, 0x3c, !PT ;  /* 0x0000000405050212 */ /* 0x008fc800078e3cff */
[----:B------:R-:W-:-:S04]  /*10f50*/  @P0 LOP3.LUT R4, R5, R4, RZ, 0x3c, !PT ;  /* 0x0000000405040212 */ /* 0x000fc800078e3cff */
[----:B------:R-:W-:-:S05]  /*10f60*/  @P0 LOP3.LUT R5, R5, R4, RZ, 0x3c, !PT ;  /* 0x0000000405050212 */ /* 0x000fca00078e3cff */
[----:B------:R-:W3:Y:S04]  /*10f70*/  @P0 LDG.E.U16 R23, [R4.64] ;  /* 0x0000000604170981 */ /* 0x000ee8000c1e1500 */
[----:B---3--:R0:W-:Y:S04]  /*10f80*/  STL [R1+0x20], R23 ;  /* 0x0000201701007387 */ /* 0x0081e80000100800 */
[----:B0-----:R-:W3:Y:S04]  /*10f90*/  LDL.LU R23, [R1+0x1f9c] ;  /* 0x001f9c0001177983 */ /* 0x001ee80000300800 */
        /* <DEDUP_REMOVED lines=9> */
[----:B------:R-:W3:Y:S01]  /*11030*/  LDL R5, [R1+0x7c4] ;  /* 0x0007c40001057983 */ /* 0x000ee20000100800 */
[----:B------:R-:W-:-:S03]  /*11040*/  PRMT R13, RZ, 0x7610, R13 ;  /* 0x00007610ff0d7816 */ /* 0x000fc6000000000d */
[----:B--2---:R0:W-:Y:S04]  /*11050*/  STL [R1+0x74], R0 ;  /* 0x0000740001007387 */ /* 0x0041e80000100800 */
[----:B0-----:R-:W2:Y:S01]  /*11060*/  LDL R0, [R1+0x7a4] ;  /* 0x0007a40001007983 */ /* 0x001ea20000100800 */
        /* <DEDUP_REMOVED lines=29> */
[----:B----4-:R-:W-:-:S02]  /*11240*/  PRMT R14, RZ, 0x7610, R14 ;  /* 0x00007610ff0e7816 */ /* 0x010fc4000000000e */
[----:B------:R-:W-:Y:S02]  /*11250*/  ISETP.GT.AND P0, PT, R3, 0x21, PT ;  /* 0x000000210300780c */ /* 0x000fe40003f04270 */
[----:B--2---:R-:W-:-:S04]  /*11260*/  @P1 LOP3.LUT R5, R5, R4, RZ, 0x3c, !PT ;  /* 0x0000000405051212 */ /* 0x004fc800078e3cff */
[----:B------:R-:W-:-:S04]  /*11270*/  @P1 LOP3.LUT R4, R5, R4, RZ, 0x3c, !PT ;  /* 0x0000000405041212 */ /* 0x000fc800078e3cff */
[----:B------:R-:W-:-:S05]  /*11280*/  @P1 LOP3.LUT R5, R5, R4, RZ, 0x3c, !PT ;  /* 0x0000000405051212 */ /* 0x000fca00078e3cff */
[----:B------:R0:W2:Y:S04]  /*11290*/  @P1 LDG.E.U16 R14, [R4.64] ;  /* 0x00000006040e1981 */ /* 0x0000a8000c1e1500 */
[----:B0-----:R-:W4:Y:S01]  /*112a0*/  LDL R5, [R1+0x7a0] ;  /* 0x0007a00001057983 */ /* 0x001f220000100800 */
[----:B------:R-:W-:Y:S01]  /*112b0*/  PRMT R19, RZ, 0x7610, R19 ;  /* 0x00007610ff137816 */ /* 0x000fe20000000013 */
[----:B------:R-:W-:Y:S01]  /*112c0*/  @P0 IMAD.MOV.U32 R4, RZ, RZ, R0 ;  /* 0x000000ffff040224 */ /* 0x000fe200078e0000 */
[----:B------:R-:W-:Y:S01]  /*112d0*/  ISETP.GT.AND P1, PT, R3, 0x28, PT ;  /* 0x000000280300780c */ /* 0x000fe20003f24270 */
[----:B------:R-:W2:Y:S04]  /*112e0*/  LDL R0, [R1+0x79c] ;  /* 0x00079c0001007983 */ /* 0x000ea80000100800 */
[----:B----4-:R0:W4:Y:S04]  /*112f0*/  @P0 LDG.E.U16 R19, [R4.64] ;  /* 0x0000000604130981 */ /* 0x010128000c1e1500 */
[----:B0-----:R-:W2:Y:S04]  /*11300*/  LDL R4, [R1+0x768] ;  /* 0x0007680001047983 */ /* 0x001ea80000100800 */
[----:B------:R-:W2:Y:S01]  /*11310*/  LDL R5, [R1+0x76c] ;  /* 0x00076c0001057983 */ /* 0x000ea20000100800 */
[----:B------:R-:W-:-:S02]  /*11320*/  PRMT R8, RZ, 0x7610, R8 ;  /* 0x00007610ff087816 */ /* 0x000fc40000000008 */
[----:B------:R-:W-:Y:S01]  /*11330*/  ISETP.GT.AND P0, PT, R3, 0x30, PT ;  /* 0x000000300300780c */ /* 0x000fe20003f04270 */
[----:B----4-:R-:W-:Y:S04]  /*11340*/  STL [R1+0x1f3c], R19 ;  /* 0x001f3c1301007387 */ /* 0x010fe80000100800 */
[----:B------:R-:W-:Y:S04]  /*11350*/  STL [R1+0x1f40], R19 ;  /* 0x001f401301007387 */ /* 0x000fe80000100800 */
[----:B------:R-:W-:Y:S04]  /*11360*/  STL [R1+0x1f44], R19 ;  /* 0x001f441301007387 */ /* 0x000fe80000100800 */
[----:B------:R-:W-:Y:S01]  /*11370*/  STL [R1+0x1f48], R19 ;  /* 0x001f481301007387 */ /* 0x000fe20000100800 */
[----:B--2---:R-:W-:-:S04]  /*11380*/  @P1 LOP3.LUT R5, R5, R4, RZ, 0x3c, !PT ;  /* 0x0000000405051212 */ /* 0x004fc800078e3cff */
[----:B------:R-:W-:-:S04]  /*11390*/  @P1 LOP3.LUT R4, R5, R4, RZ, 0x3c, !PT ;  /* 0x0000000405041212 */ /* 0x000fc800078e3cff */
[----:B------:R-:W-:-:S05]  /*113a0*/  @P1 LOP3.LUT R5, R5, R4, RZ, 0x3c, !PT ;  /* 0x0000000405051212 */ /* 0x000fca00078e3cff */
[----:B------:R0:W2:Y:S04]  /*113b0*/  @P1 LDG.E.U16 R8, [R4.64] ;  /* 0x0000000604081981 */ /* 0x0000a8000c1e1500 */
[----:B0-----:R-:W4:Y:S04]  /*113c0*/  LDL R4, [R1+0x728] ;  /* 0x0007280001047983 */ /* 0x001f280000100800 */
[----:B------:R-:W4:Y:S01]  /*113d0*/  LDL R5, [R1+0x72c] ;  /* 0x00072c0001057983 */ /* 0x000f220000100800 */
[----:B------:R-:W-:Y:S02]  /*113e0*/  PRMT R7, RZ, 0x7610, R7 ;  /* 0x00007610ff077816 */ /* 0x000fe40000000007 */
[----:B------:R-:W-:-:S02]  /*113f0*/  ISETP.GT.AND P1, PT, R3, 0x38, PT ;  /* 0x000000380300780c */ /* 0x000fc40003f24270 */
[----:B----4-:R-:W-:-:S04]  /*11400*/  @P0 LOP3.LUT R5, R5, R4, RZ, 0x3c, !PT ;  /* 0x0000000405050212 */ /* 0x010fc800078e3cff */
[----:B------:R-:W-:-:S04]  /*11410*/  @P0 LOP3.LUT R4, R5, R4, RZ, 0x3c, !PT ;  /* 0x0000000405040212 */ /* 0x000fc800078e3cff */
[----:B------:R-:W-:-:S05]  /*11420*/  @P0 LOP3.LUT R5, R5, R4, RZ, 0x3c, !PT ;  /* 0x0000000405050212 */ /* 0x000fca00078e3cff */
[----:B------:R0:W4:Y:S04]  /*11430*/  @P0 LDG.E.U16 R7, [R4.64] ;  /* 0x0000000604070981 */ /* 0x000128000c1e1500 */
[----:B0-----:R-:W2:Y:S04]  /*11440*/  LDL R4, [R1+0x6e8] ;  /* 0x0006e80001047983 */ /* 0x001ea80000100800 */
[----:B------:R-:W2:Y:S01]  /*11450*/  LDL R5, [R1+0x6ec] ;  /* 0x0006ec0001057983 */ /* 0x000ea20000100800 */
[----:B------:R-:W-:Y:S02]  /*11460*/  PRMT R6, RZ, 0x7610, R6 ;  /* 0x00007610ff067816 */ /* 0x000fe40000000006 */
[----:B------:R-:W-:-:S02]  /*11470*/  ISETP.GT.AND P0, PT, R3, 0x22, PT ;  /* 0x000000220300780c */ /* 0x000fc40003f04270 */
[----:B--2---:R-:W-:-:S04]  /*11480*/  @P1 LOP3.LUT R5, R5, R4, RZ, 0x3c, !PT ;  /* 0x0000000405051212 */ /* 0x004fc800078e3cff */
[----:B------:R-:W-:-:S04]  /*11490*/  @P1 LOP3.LUT R4, R5, R4, RZ, 0x3c, !PT ;  /* 0x0000000405041212 */ /* 0x000fc800078e3cff */
[----:B------:R-:W-:-:S05]  /*114a0*/  @P1 LOP3.LUT R5, R5, R4, RZ, 0x3c, !PT ;  /* 0x0000000405051212 */ /* 0x000fca00078e3cff */
[----:B------:R0:W2:Y:S04]  /*114b0*/  @P1 LDG.E.U16 R6, [R4.64] ;  /* 0x0000000604061981 */ /* 0x0000a8000c1e1500 */
[----:B0-----:R-:W2:Y:S01]  /*114c0*/  LDL R5, [R1+0x798] ;  /* 0x0007980001057983 */ /* 0x001ea20000100800 */
[----:B------:R-:W-:Y:S01]  /*114d0*/  PRMT R23, RZ, 0x7610, R23 ;  /* 0x00007610ff177816 */ /* 0x000fe20000000017 */
[----:B------:R-:W-:Y:S01]  /*114e0*/  @P0 IMAD.MOV.U32 R4, RZ, RZ, R0 ;  /* 0x000000ffff040224 */ /* 0x000fe200078e0000 */
[----:B------:R-:W-:Y:S01]  /*114f0*/  ISETP.GT.AND P1, PT, R3, 0x23, PT ;  /* 0x000000230300780c */ /* 0x000fe20003f24270 */
[----:B------:R-:W3:Y:S04]  /*11500*/  LDL R0, [R1+0x724] ;  /* 0x0007240001007983 */ /* 0x000ee80000100800 */
[----:B--2---:R0:W2:Y:S04]  /*11510*/  @P0 LDG.E.U16 R23, [R4.64] ;  /* 0x0000000604170981 */ /* 0x0040a8000c1e1500 */
[----:B0-----:R-:W3:Y:S04]  /*11520*/  LDL R4, [R1+0x790] ;  /* 0x0007900001047983 */ /* 0x001ee80000100800 */
[----:B------:R-:W3:Y:S01]  /*11530*/  LDL R5, [R1+0x794] ;  /* 0x0007940001057983 */ /* 0x000ee20000100800 */
[----:B------:R-:W-:-:S02]  /*11540*/  PRMT R16, RZ, 0x7610, R16 ;  /* 0x00007610ff107816 */ /* 0x000fc40000000010 */
[----:B------:R-:W-:Y:S01]  /*11550*/  ISETP.GT.AND P0, PT, R3, 0x24, PT ;  /* 0x000000240300780c */ /* 0x000fe20003f04270 */
        /* <DEDUP_REMOVED lines=44> */
[----:B------:R-:W-:-:S03]  /*11820*/  PRMT R10, RZ, 0x7610, R10 ;  /* 0x00007610ff0a7816 */ /* 0x000fc6000000000a */
[----:B--2---:R0:W-:Y:S01]  /*11830*/  STL [R1+0x1f34], R12 ;  /* 0x001f340c01007387 */ /* 0x0041e20000100800 */
[----:B------:R-:W-:Y:S02]  /*11840*/  ISETP.GT.AND P0, PT, R3, 0x26, PT ;  /* 0x000000260300780c */ /* 0x000fe40003f04270 */
[----:B------:R-:W-:Y:S01]  /*11850*/  PRMT R11, RZ, 0x7610, R11 ;  /* 0x00007610ff0b7816 */ /* 0x000fe2000000000b */
[----:B0-----:R-:W2:Y:S01]  /*11860*/  LDL R12, [R1+0x758] ;  /* 0x00075800010c7983 */ /* 0x001ea20000100800 */
[----:B---3--:R-:W-:-:S04]  /*11870*/  @P2 LOP3.LUT R5, R5, R4, RZ, 0x3c, !PT ;  /* 0x0000000405052212 */ /* 0x008fc800078e3cff */
[----:B------:R-:W-:-:S04]  /*11880*/  @P2 LOP3.LUT R4, R5, R4, RZ, 0x3c, !PT ;  /* 0x0000000405042212 */ /* 0x000fc800078e3cff */
[----:B------:R-:W-:-:S05]  /*11890*/  @P2 LOP3.LUT R5, R5, R4, RZ, 0x3c, !PT ;  /* 0x0000000405052212 */ /* 0x000fca00078e3cff */
[----:B------:R0:W3:Y:S04]  /*118a0*/  @P2 LDG.E.U16 R10, [R4.64] ;  /* 0x00000006040a2981 */ /* 0x0000e8000c1e1500 */
[----:B0-----:R-:W2:Y:S04]  /*118b0*/  LDL R4, [R1+0x778] ;  /* 0x0007780001047983 */ /* 0x001ea80000100800 */
[----:B------:R-:W2:Y:S01]  /*118c0*/  LDL R5, [R1+0x77c] ;  /* 0x00077c0001057983 */ /* 0x000ea20000100800 */
        /* <DEDUP_REMOVED lines=14> */
[----:B------:R0:W2:Y:S01]  /*119b0*/  @P1 LDG.E.U16 R9, [R4.64] ;  /* 0x0000000604091981 */ /* 0x0000a2000c1e1500 */
[----:B------:R-:W-:Y:S01]  /*119c0*/  PRMT R16, RZ, 0x7610, R16 ;  /* 0x00007610ff107816 */ /* 0x000fe20000000010 */
[----:B0-----:R-:W-:Y:S02]  /*119d0*/  @P0 IMAD.MOV.U32 R4, RZ, RZ, R0 ;  /* 0x000000ffff040224 */ /* 0x001fe400078e0000 */
[----:B------:R-:W-:-:S05]  /*119e0*/  @P0 IMAD.MOV.U32 R5, RZ, RZ, R12 ;  /* 0x000000ffff050224 */ /* 0x000fca00078e000c */
[----:B------:R0:W3:Y:S04]  /*119f0*/  @P0 LDG.E.U16 R16, [R4.64] ;  /* 0x0000000604100981 */ /* 0x0000e8000c1e1500 */
[----:B--2---:R1:W-:Y:S04]  /*11a00*/  STL [R1+0x130], R9 ;  /* 0x0001300901007387 */ /* 0x0043e80000100800 */
[----:B-1----:R-:W2:Y:S01]  /*11a10*/  LDL.LU R9, [R1+0x1f7c] ;  /* 0x001f7c0001097983 */ /* 0x002ea20000300800 */
[----:B------:R-:W-:-:S03]  /*11a20*/  ISETP.GT.AND P1, PT, R3, 0x2b, PT ;  /* 0x0000002b0300780c */ /* 0x000fc60003f24270 */
[----:B0-----:R-:W2:Y:S04]  /*11a30*/  LDL R4, [R1+0x750] ;  /* 0x0007500001047983 */ /* 0x001ea80000100800 */
[----:B------:R-:W2:Y:S01]  /*11a40*/  LDL R5, [R1+0x754] ;  /* 0x0007540001057983 */ /* 0x000ea20000100800 */
[----:B------:R-:W-:Y:S02]  /*11a50*/  PRMT R21, RZ, 0x7610, R21 ;  /* 0x00007610ff157816 */ /* 0x000fe40000000015 */
[----:B------:R-:W-:Y:S01]  /*11a60*/  ISETP.GT.AND P0, PT, R3, 0x2c, PT ;  /* 0x0000002c0300780c */ /* 0x000fe20003f04270 */
[----:B------:R-:W3:Y:S01]  /*11a70*/  LDL R12, [R1+0x718] ;  /* 0x00071800010c7983 */ /* 0x000ee20000100800 */
[----:B------:R-:W-:-:S03]  /*11a80*/  PRMT R27, RZ, 0x7610, R27 ;  /* 0x00007610ff1b7816 */ /* 0x000fc6000000001b */
[----:B------:R-:W3:Y:S01]  /*11a90*/  LDL R0, [R1+0x71c] ;  /* 0x00071c0001007983 */ /* 0x000ee20000100800 */
        /* <DEDUP_REMOVED lines=13> */
[----:B------:R-:W-:Y:S02]  /*11b70*/  ISETP.GT.AND P1, PT, R3, 0x2d, PT ;  /* 0x0000002d0300780c */ /* 0x000fe40003f24270 */
[----:B------:R-:W-:-:S11]  /*11b80*/  PRMT R17, RZ, 0x7610, R17 ;  /* 0x00007610ff117816 */ /* 0x000fd60000000011 */
[----:B---3--:R-:W-:-:S04]  /*11b90*/  @P1 LOP3.LUT R5, R5, R4, RZ, 0x3c, !PT ;  /* 0x0000000405051212 */ /* 0x008fc800078e3cff */
[----:B------:R-:W-:-:S04]  /*11ba0*/  @P1 LOP3.LUT R4, R5, R4, RZ, 0x3c, !PT ;  /* 0x0000000405041212 */ /* 0x000fc800078e3cff */
[----:B------:R-:W-:-:S05]  /*11bb0*/  @P1 LOP3.LUT R5, R5, R4, RZ, 0x3c, !PT ;  /* 0x0000000405051212 */ /* 0x000fca00078e3cff */
[----:B------:R0:W3:Y:S01]  /*11bc0*/  @P1 LDG.E.U16 R17, [R4.64] ;  /* 0x0000000604111981 */ /* 0x0000e2000c1e1500 */
[----:B------:R-:W-:Y:S02]  /*11bd0*/  ISETP.GT.AND P0, PT, R3, 0x32, PT ;  /* 0x000000320300780c */ /* 0x000fe40003f04270 */
[----:B------:R-:W-:Y:S01]  /*11be0*/  PRMT R11, RZ, 0x7610, R11 ;  /* 0x00007610ff0b7816 */ /* 0x000fe2000000000b */
[----:B--2---:R-:W-:Y:S04]  /*11bf0*/  STL [R1+0x1f10], R27 ;  /* 0x001f101b01007387 */ /* 0x004fe80000100800 */
[----:B------:R-:W-:Y:S06]  /*11c00*/  STL [R1+0x1f14], R27 ;  /* 0x001f141b01007387 */ /* 0x000fec0000100800 */
[----:B0-----:R-:W-:-:S02]  /*11c10*/  @P0 IMAD.MOV.U32 R4, RZ, RZ, R0 ;  /* 0x000000ffff040224 */ /* 0x001fc400078e0000 */
[----:B------:R-:W-:Y:S01]  /*11c20*/  @P0 IMAD.MOV.U32 R5, RZ, RZ, R12 ;  /* 0x000000ffff050224 */ /* 0x000fe200078e000c */
[----:B------:R-:W-:Y:S04]  /*11c30*/  STL [R1+0x1f18], R27 ;  /* 0x001f181b01007387 */ /* 0x000fe80000100800 */
[----:B------:R0:W2:Y:S04]  /*11c40*/  @P0 LDG.E.U16 R11, [R4.64] ;  /* 0x00000006040b0981 */ /* 0x0000a8000c1e1500 */
[----:B---3--:R1:W-:Y:S04]  /*11c50*/  STL [R1+0x14], R17 ;  /* 0x0000141101007387 */ /* 0x0083e80000100800 */
[----:B-1----:R-:W3:Y:S04]  /*11c60*/  LDL.LU R17, [R1+0x1f78] ;  /* 0x001f780001117983 */ /* 0x002ee80000300800 */
[----:B0-----:R-:W2:Y:S04]  /*11c70*/  LDL R4, [R1+0x6d8] ;  /* 0x0006d80001047983 */ /* 0x001ea80000100800 */
[----:B------:R-:W2:Y:S01]  /*11c80*/  LDL R5, [R1+0x6dc] ;  /* 0x0006dc0001057983 */ /* 0x000ea20000100800 */
[----:B------:R-:W-:-:S02]  /*11c90*/  ISETP.GT.AND P1, PT, R3, 0x3a, PT ;  /* 0x0000003a0300780c */ /* 0x000fc40003f24270 */
[----:B------:R-:W-:Y:S01]  /*11ca0*/  PRMT R9, RZ, 0x7610, R9 ;  /* 0x00007610ff097816 */ /* 0x000fe20000000009 */
[----:B------:R-:W3:Y:S01]  /*11cb0*/  LDL R12, [R1+0x708] ;  /* 0x00070800010c7983 */ /* 0x000ee20000100800 */
[----:B------:R-:W-:Y:S02]  /*11cc0*/  ISETP.GT.AND P0, PT, R3, 0x2e, PT ;  /* 0x0000002e0300780c */ /* 0x000fe40003f04270 */
[----:B------:R-:W-:Y:S01]  /*11cd0*/  PRMT R22, RZ, 0x7610, R22 ;  /* 0x00007610ff167816 */ /* 0x000fe20000000016 */
[----:B------:R-:W3:Y:S06]  /*11ce0*/  LDL R0, [R1+0x70c] ;  /* 0x00070c0001007983 */ /* 0x000eec0000100800 */
[----:B--2---:R-:W-:-:S04]  /*11cf0*/  @P1 LOP3.LUT R5, R5, R4, RZ, 0x3c, !PT ;  /* 0x0000000405051212 */ /* 0x004fc800078e3cff */
[----:B------:R-:W-:-:S04]  /*11d00*/  @P1 LOP3.LUT R4, R5, R4, RZ, 0x3c, !PT ;  /* 0x0000000405041212 */ /* 0x000fc800078e3cff */
[----:B------:R-:W-:-:S05]  /*11d10*/  @P1 LOP3.LUT R5, R5, R4, RZ, 0x3c, !PT ;  /* 0x0000000405051212 */ /* 0x000fca00078e3cff */
[----:B------:R0:W2:Y:S04]  /*11d20*/  @P1 LDG.E.U16 R9, [R4.64] ;  /* 0x0000000604091981 */ /* 0x0000a8000c1e1500 */
[----:B0-----:R-:W2:Y:S04]  /*11d30*/  LDL R4, [R1+0x738] ;  /* 0x0007380001047983 */ /* 0x001ea80000100800 */
[----:B------:R-:W2:Y:S02]  /*11d40*/  LDL R5, [R1+0x73c] ;  /* 0x00073c0001057983 */ /* 0x000ea40000100800 */
[----:B--2---:R-:W-:-:S04]  /*11d50*/  @P0 LOP3.LUT R5, R5, R4, RZ, 0x3c, !PT ;  /* 0x0000000405050212 */ /* 0x004fc800078e3cff */
[----:B------:R-:W-:-:S04]  /*11d60*/  @P0 LOP3.LUT R4, R5, R4, RZ, 0x3c, !PT ;  /* 0x0000000405040212 */ /* 0x000fc800078e3cff */
[----:B------:R-:W-:-:S05]  /*11d70*/  @P0 LOP3.LUT R5, R5, R4, RZ, 0x3c, !PT ;  /* 0x0000000405050212 */ /* 0x000fca00078e3cff */
[----:B------:R-:W2:Y:S01]  /*11d80*/  @P0 LDG.E.U16 R22, [R4.64] ;  /* 0x0000000604160981 */ /* 0x000ea2000c1e1500 */
[----:B------:R-:W-:-:S03]  /*11d90*/  ISETP.GT.AND P1, PT, R3, 0x2f, PT ;  /* 0x0000002f0300780c */ /* 0x000fc60003f24270 */
[----:B--2---:R0:W-:Y:S04]  /*11da0*/  STL [R1+0x30], R22 ;  /* 0x0000301601007387 */ /* 0x0041e80000100800 */
[----:B0-----:R-:W2:Y:S04]  /*11db0*/  LDL.LU R22, [R1+0x1f74] ;  /* 0x001f740001167983 */ /* 0x001ea80000300800 */
[----:B------:R-:W2:Y:S04]  /*11dc0*/  LDL R4, [R1+0x730] ;  /* 0x0007300001047983 */ /* 0x000ea80000100800 */
[----:B------:R-:W2:Y:S01]  /*11dd0*/  LDL R5, [R1+0x734] ;  /* 0x0007340001057983 */ /* 0x000ea20000100800 */
[----:B------:R-:W-:-:S02]  /*11de0*/  PRMT R15, RZ, 0x7610, R15 ;  /* 0x00007610ff0f7816 */ /* 0x000fc4000000000f */
        /* <DEDUP_REMOVED lines=9> */
[----:B------:R-:W-:-:S02]  /*11e80*/  ISETP.GT.AND P1, PT, R3, 0x34, PT ;  /* 0x000000340300780c */ /* 0x000fc40003f24270 */
[----:B---3--:R-:W-:Y:S02]  /*11e90*/  PRMT R17, RZ, 0x7610, R17 ;  /* 0x00007610ff117816 */ /* 0x008fe40000000011 */
[----:B------:R-:W-:Y:S02]  /*11ea0*/  PRMT R22, RZ, 0x7610, R22 ;  /* 0x00007610ff167816 */ /* 0x000fe40000000016 */
[----:B--2---:R-:W-:-:S04]  /*11eb0*/  @P0 LOP3.LUT R5, R5, R4, RZ, 0x3c, !PT ;  /* 0x0000000405050212 */ /* 0x004fc800078e3cff */
[----:B------:R-:W-:-:S04]  /*11ec0*/  @P0 LOP3.LUT R4, R5, R4, RZ, 0x3c, !PT ;  /* 0x0000000405040212 */ /* 0x000fc800078e3cff */
[----:B------:R-:W-:-:S05]  /*11ed0*/  @P0 LOP3.LUT R5, R5, R4, RZ, 0x3c, !PT ;  /* 0x0000000405050212 */ /* 0x000fca00078e3cff */
[----:B------:R0:W2:Y:S02]  /*11ee0*/  @P0 LDG.E.U16 R17, [R4.64] ;  /* 0x0000000604110981 */ /* 0x0000a4000c1e1500 */
[----:B0-----:R-:W-:Y:S02]  /*11ef0*/  @P1 IMAD.MOV.U32 R4, RZ, RZ, R0 ;  /* 0x000000ffff041224 */ /* 0x001fe400078e0000 */
[----:B------:R-:W-:Y:S01]  /*11f00*/  @P1 IMAD.MOV.U32 R5, RZ, RZ, R12 ;  /* 0x000000ffff051224 */ /* 0x000fe200078e000c */
[----:B------:R-:W-:Y:S01]  /*11f10*/  ISETP.GT.AND P0, PT, R3, 0x35, PT ;  /* 0x000000350300780c */ /* 0x000fe20003f04270 */
[----:B------:R-:W3:Y:S04]  /*11f20*/  LDL R12, [R1+0x6c8] ;  /* 0x0006c800010c7983 */ /* 0x000ee80000100800 */
[----:B------:R0:W2:Y:S01]  /*11f30*/  @P1 LDG.E.U16 R22, [R4.64] ;  /* 0x0000000604161981 */ /* 0x0000a2000c1e1500 */
[----:B------:R-:W-:-:S03]  /*11f40*/  PRMT R18, RZ, 0x7610, R18 ;  /* 0x00007610ff127816 */ /* 0x000fc60000000012 */
[----:B------:R-:W2:Y:S04]  /*11f50*/  LDL R0, [R1+0x6cc] ;  /* 0x0006cc0001007983 */ /* 0x000ea80000100800 */
[----:B0-----:R-:W2:Y:S04]  /*11f60*/  LDL R4, [R1+0x700] ;  /* 0x0007000001047983 */ /* 0x001ea80000100800 */
[----:B------:R-:W2:Y:S02]  /*11f70*/  LDL R5, [R1+0x704] ;  /* 0x0007040001057983 */ /* 0x000ea40000100800 */
[----:B--2---:R-:W-:-:S04]  /*11f80*/  @P0 LOP3.LUT R5, R5, R4, RZ, 0x3c, !PT ;  /* 0x0000000405050212 */ /* 0x004fc800078e3cff */
[----:B------:R-:W-:-:S04]  /*11f90*/  @P0 LOP3.LUT R4, R5, R4, RZ, 0x3c, !PT ;  /* 0x0000000405040212 */ /* 0x000fc800078e3cff */
[----:B------:R-:W-:-:S05]  /*11fa0*/  @P0 LOP3.LUT R5, R5, R4, RZ, 0x3c, !PT ;  /* 0x0000000405050212 */ /* 0x000fca00078e3cff */
[----:B------:R-:W2:Y:S04]  /*11fb0*/  @P0 LDG.E.U16 R18, [R4.64] ;  /* 0x0000000604120981 */ /* 0x000ea8000c1e1500 */
[----:B------:R-:W-:Y:S01]  /*11fc0*/  STL [R1+0x1f1c], R22 ;  /* 0x001f1c1601007387 */ /* 0x000fe20000100800 */
[----:B------:R-:W-:-:S03]  /*11fd0*/  ISETP.GT.AND P1, PT, R3, 0x36, PT ;  /* 0x000000360300780c */ /* 0x000fc60003f24270 */
[----:B--2---:R0:W-:Y:S04]  /*11fe0*/  STL [R1], R18 ;  /* 0x0000001201007387 */ /* 0x0041e80000100800 */
        /* <DEDUP_REMOVED lines=17> */
[----:B------:R0:W2:Y:S04]  /*12100*/  @P2 LDG.E.U16 R15, [R4.64] ;  /* 0x00000006040f2981 */ /* 0x0000a8000c1e1500 */
[----:B0-----:R-:W2:Y:S04]  /*12110*/  LDL R4, [R1+0x6f0] ;  /* 0x0006f00001047983 */ /* 0x001ea80000100800 */
[----:B------:R-:W2:Y:S01]  /*12120*/  LDL R5, [R1+0x6f4] ;  /* 0x0006f40001057983 */ /* 0x000ea20000100800 */
[----:B------:R-:W-:Y:S02]  /*12130*/  ISETP.GT.AND P0, PT, R3, 0x37, PT ;  /* 0x000000370300780c */ /* 0x000fe40003f04270 */
[----:B------:R-:W-:-:S02]  /*12140*/  PRMT R25, RZ, 0x7610, R25 ;  /* 0x00007610ff197816 */ /* 0x000fc40000000019 */
[----:B------:R-:W-:-:S09]  /*12150*/  ISETP.GT.AND P1, PT, R3, 0x3c, PT ;  /* 0x0000003c0300780c */ /* 0x000fd20003f24270 */
[----:B--2---:R-:W-:-:S04]  /*12160*/  @P0 LOP3.LUT R5, R5, R4, RZ, 0x3c, !PT ;  /* 0x0000000405050212 */ /* 0x004fc800078e3cff */
[----:B------:R-:W-:-:S04]  /*12170*/  @P0 LOP3.LUT R4, R5, R4, RZ, 0x3c, !PT ;  /* 0x0000000405040212 */ /* 0x000fc800078e3cff */
[----:B------:R-:W-:-:S05]  /*12180*/  @P0 LOP3.LUT R5, R5, R4, RZ, 0x3c, !PT ;  /* 0x0000000405050212 */ /* 0x000fca00078e3cff */
[----:B------:R0:W2:Y:S01]  /*12190*/  @P0 LDG.E.U16 R25, [R4.64] ;  /* 0x0000000604190981 */ /* 0x0000a2000c1e1500 */
[----:B------:R-:W-:Y:S01]  /*121a0*/  PRMT R18, RZ, 0x7610, R18 ;  /* 0x00007610ff127816 */ /* 0x000fe20000000012 */
[----:B0-----:R-:W-:Y:S02]  /*121b0*/  @P1 IMAD.MOV.U32 R4, RZ, RZ, R0 ;  /* 0x000000ffff041224 */ /* 0x001fe400078e0000 */
[----:B---3--:R-:W-:-:S05]  /*121c0*/  @P1 IMAD.MOV.U32 R5, RZ, RZ, R12 ;  /* 0x000000ffff051224 */ /* 0x008fca00078e000c */
[----:B------:R0:W3:Y:S04]  /*121d0*/  @P1 LDG.E.U16 R18, [R4.64] ;  /* 0x0000000604121981 */ /* 0x0000e8000c1e1500 */
[----:B--2---:R1:W-:Y:S04]  /*121e0*/  STL [R1+0x70], R25 ;  /* 0x0000701901007387 */ /* 0x0043e80000100800 */
[----:B0-----:R-:W2:Y:S04]  /*121f0*/  LDL R4, [R1+0x6c0] ;  /* 0x0006c00001047983 */ /* 0x001ea80000100800 */
[----:B------:R-:W2:Y:S01]  /*12200*/  LDL R5, [R1+0x6c4] ;  /* 0x0006c40001057983 */ /* 0x000ea20000100800 */
[----:B------:R-:W-:-:S02]  /*12210*/  ISETP.GT.AND P0, PT, R3, 0x3d, PT ;  /* 0x0000003d0300780c */ /* 0x000fc40003f04270 */
[----:B------:R-:W-:Y:S01]  /*12220*/  PRMT R24, RZ, 0x7610, R24 ;  /* 0x00007610ff187816 */ /* 0x000fe20000000018 */
[----:B-1----:R-:W4:Y:S04]  /*12230*/  LDL R25, [R1+0x6bc] ;  /* 0x0006bc0001197983 */ /* 0x002f280000100800 */
[----:B---3--:R-:W-:Y:S04]  /*12240*/  STL [R1+0x1f0c], R18 ;  /* 0x001f0c1201007387 */ /* 0x008fe80000100800 */
[----:B------:R-:W-:Y:S02]  /*12250*/  STL [R1+0x1f20], R18 ;  /* 0x001f201201007387 */ /* 0x000fe40000100800 */
[----:B--2---:R-:W-:-:S04]  /*12260*/  @P0 LOP3.LUT R5, R5, R4, RZ, 0x3c, !PT ;  /* 0x0000000405050212 */ /* 0x004fc800078e3cff */
[----:B------:R-:W-:-:S04]  /*12270*/  @P0 LOP3.LUT R4, R5, R4, RZ, 0x3c, !PT ;  /* 0x0000000405040212 */ /* 0x000fc800078e3cff */
[----:B------:R-:W-:-:S05]  /*12280*/  @P0 LOP3.LUT R5, R5, R4, RZ, 0x3c, !PT ;  /* 0x0000000405050212 */ /* 0x000fca00078e3cff */
[----:B------:R0:W2:Y:S04]  /*12290*/  @P0 LDG.E.U16 R24, [R4.64] ;  /* 0x0000000604180981 */ /* 0x0000a8000c1e1500 */
[----:B0-----:R-:W3:Y:S04]  /*122a0*/  LDL R5, [R1+0x6b8] ;  /* 0x0006b80001057983 */ /* 0x001ee80000100800 */
[----:B------:R-:W0:Y:S01]  /*122b0*/  S2R R12, SR_TID.X ;  /* 0x00000000000c7919 */ /* 0x000e220000002100 */
[C---:B------:R-:W-:Y:S02]  /*122c0*/  ISETP.GT.AND P1, PT, R3.reuse, 0x3e, PT ;  /* 0x0000003e0300780c */ /* 0x040fe40003f24270 */
[----:B------:R-:W-:-:S11]  /*122d0*/  ISETP.GT.AND P2, PT, R3, 0x3f, PT ;  /* 0x0000003f0300780c */ /* 0x000fd60003f44270 */
[----:B----4-:R-:W-:Y:S01]  /*122e0*/  @P1 IMAD.MOV.U32 R4, RZ, RZ, R25 ;  /* 0x000000ffff041224 */ /* 0x010fe200078e0019 */
[----:B0-----:R-:W-:-:S04]  /*122f0*/  LOP3.LUT R0, R12, 0x3f, RZ, 0xc0, !PT ;  /* 0x0000003f0c007812 */ /* 0x001fc800078ec0ff */
[----:B------:R-:W-:Y:S02]  /*12300*/  ISETP.GE.AND P0, PT, R0, R3, PT ;  /* 0x000000030000720c */ /* 0x000fe40003f06270 */
[----:B------:R-:W-:Y:S01]  /*12310*/  PRMT R3, RZ, 0x7610, R3 ;  /* 0x00007610ff037816 */ /* 0x000fe20000000003 */
[----:B--2---:R-:W-:Y:S04]  /*12320*/  STL [R1+0x1ee8], R24 ;  /* 0x001ee81801007387 */ /* 0x004fe80000100800 */
        /* <DEDUP_REMOVED lines=9> */
[----:B---3--:R0:W2:Y:S01]  /*123c0*/  @P1 LDG.E.U16 R3, [R4.64] ;  /* 0x0000000604031981 */ /* 0x0080a2000c1e1500 */
[----:B------:R-:W-:-:S03]  /*123d0*/  PRMT R2, RZ, 0x7610, R2 ;  /* 0x00007610ff027816 */ /* 0x000fc60000000002 */
[----:B------:R-:W3:Y:S04]  /*123e0*/  LDL R25, [R1+0xca0] ;  /* 0x000ca00001197983 */ /* 0x000ee80000100800 */
[----:B0-----:R-:W4:Y:S04]  /*123f0*/  LDL R4, [R1+0x6b0] ;  /* 0x0006b00001047983 */ /* 0x001f280000100800 */
[----:B------:R-:W4:Y:S04]  /*12400*/  LDL R5, [R1+0x6b4] ;  /* 0x0006b40001057983 */ /* 0x000f280000100800 */
[----:B--2---:R-:W-:Y:S04]  /*12410*/  STL [R1+0x1ed0], R3 ;  /* 0x001ed00301007387 */ /* 0x004fe80000100800 */
[----:B------:R-:W-:Y:S01]  /*12420*/  STL [R1+0x1ed4], R3 ;  /* 0x001ed40301007387 */ /* 0x000fe20000100800 */
[----:B----4-:R-:W-:-:S04]  /*12430*/  @P2 LOP3.LUT R5, R5, R4, RZ, 0x3c, !PT ;  /* 0x0000000405052212 */ /* 0x010fc800078e3cff */
[C---:B------:R-:W-:Y:S01]  /*12440*/  @P2 LOP3.LUT R4, R5.reuse, R4, RZ, 0x3c, !PT ;  /* 0x0000000405042212 */ /* 0x040fe200078e3cff */
[----:B------:R-:W-:Y:S03]  /*12450*/  STL [R1+0x1ed8], R3 ;  /* 0x001ed80301007387 */ /* 0x000fe60000100800 */
[----:B------:R-:W-:Y:S01]  /*12460*/  @P2 LOP3.LUT R5, R5, R4, RZ, 0x3c, !PT ;  /* 0x0000000405052212 */ /* 0x000fe200078e3cff */
[----:B------:R-:W-:Y:S04]  /*12470*/  STL [R1+0x1edc], R3 ;  /* 0x001edc0301007387 */ /* 0x000fe80000100800 */
[----:B------:R-:W-:Y:S04]  /*12480*/  STL [R1+0x1ee0], R3 ;  /* 0x001ee00301007387 */ /* 0x000fe80000100800 */
[----:B------:R-:W-:Y:S04]  /*12490*/  STL [R1+0x1ee4], R3 ;  /* 0x001ee40301007387 */ /* 0x000fe80000100800 */
[----:B------:R-:W-:Y:S04]  /*124a0*/  STL [R1+0x1ef4], R3 ;  /* 0x001ef40301007387 */ /* 0x000fe80000100800 */
[----:B------:R-:W-:Y:S04]  /*124b0*/  STL [R1+0x1ef8], R3 ;  /* 0x001ef80301007387 */ /* 0x000fe80000100800 */
[----:B------:R0:W2:Y:S04]  /*124c0*/  @P2 LDG.E.U16 R2, [R4.64] ;  /* 0x0000000604022981 */ /* 0x0000a8000c1e1500 */
[----:B0-----:R-:W4:Y:S01]  /*124d0*/  LDL R5, [R1+0x8c8] ;  /* 0x0008c80001057983 */ /* 0x001f220000100800 */
[----:B------:R-:W-:-:S03]  /*124e0*/  PRMT R29, RZ, 0x7610, R29 ;  /* 0x00007610ff1d7816 */ /* 0x000fc6000000001d */
[----:B------:R-:W-:Y:S01]  /*124f0*/  BAR.SYNC.DEFER_BLOCKING 0x0 ;  /* 0x0000000000007b1d */ /* 0x000fe20000010000 */
[----:B----4-:R-:W-:Y:S02]  /*12500*/  @!P0 IMAD.MOV.U32 R4, RZ, RZ, R5 ;  /* 0x000000ffff048224 */ /* 0x010fe400078e0005 */
[----:B------:R-:W-:-:S05]  /*12510*/  @!P0 IMAD.MOV.U32 R5, RZ, RZ, R28 ;  /* 0x000000ffff058224 */ /* 0x000fca00078e001c */
[----:B------:R-:W4:Y:S04]  /*12520*/  @!P0 LDG.E.U16 R29, [R4.64] ;  /* 0x00000006041d8981 */ /* 0x000f28000c1e1500 */
[----:B--2---:R-:W-:Y:S04]  /*12530*/  STL [R1+0x1eac], R2 ;  /* 0x001eac0201007387 */ /* 0x004fe80000100800 */
[----:B------:R-:W-:Y:S04]  /*12540*/  STL [R1+0x1eb0], R2 ;  /* 0x001eb00201007387 */ /* 0x000fe80000100800 */
[----:B------:R-:W-:Y:S04]  /*12550*/  STL [R1+0x1eb4], R2 ;  /* 0x001eb40201007387 */ /* 0x000fe80000100800 */
[----:B------:R-:W-:Y:S04]  /*12560*/  STL [R1+0x1eb8], R2 ;  /* 0x001eb80201007387 */ /* 0x000fe80000100800 */
[----:B------:R-:W-:Y:S04]  /*12570*/  STL [R1+0x1efc], R2 ;  /* 0x001efc0201007387 */ /* 0x000fe80000100800 */
[----:B------:R-:W-:Y:S04]  /*12580*/  STL [R1+0x1f00], R2 ;  /* 0x001f000201007387 */ /* 0x000fe80000100800 */
[----:B------:R-:W-:Y:S04]  /*12590*/  STL [R1+0xcec], R28 ;  /* 0x000cec1c01007387 */ /* 0x000fe80000100800 */
[----:B----4-:R0:W-:Y:S04]  /*125a0*/  STL [R1+0x144], R29 ;  /* 0x0001441d01007387 */ /* 0x0101e80000100800 */
[----:B0-----:R-:W2:Y:S04]  /*125b0*/  LDL.LU R29, [R1+0x1f64] ;  /* 0x001f6400011d7983 */ /* 0x001ea80000300800 */
[----:B------:R-:W4:Y:S01]  /*125c0*/  LDL R5, [R1+0xc9c] ;  /* 0x000c9c0001057983 */ /* 0x000f220000100800 */
[----:B---3--:R-:W-:-:S03]  /*125d0*/  @!P0 IMAD.MOV.U32 R4, RZ, RZ, R25 ;  /* 0x000000ffff048224 */ /* 0x008fc600078e0019 */
[----:B------:R-:W3:Y:S01]  /*125e0*/  LDL.LU R25, [R1+0x10] ;  /* 0x0000100001197983 */ /* 0x000ee20000300800 */
[----:B--2---:R-:W-:-:S06]  /*125f0*/  PRMT R29, RZ, 0x7610, R29 ;  /* 0x00007610ff1d7816 */ /* 0x004fcc000000001d */
[----:B----4-:R-:W2:Y:S04]  /*12600*/  @!P0 LDG.E.U16 R29, [R4.64] ;  /* 0x00000006041d8981 */ /* 0x010ea8000c1e1500 */
[----:B--2---:R0:W-:Y:S04]  /*12610*/  STL [R1+0x2c], R29 ;  /* 0x00002c1d01007387 */ /* 0x0041e80000100800 */
[----:B0-----:R-:W2:Y:S04]  /*12620*/  LDL.LU R29, [R1+0x1f60] ;  /* 0x001f6000011d7983 */ /* 0x001ea80000300800 */
[----:B------:R-:W4:Y:S04]  /*12630*/  LDL R4, [R1+0x8b4] ;  /* 0x0008b40001047983 */ /* 0x000f280000100800 */
[----:B------:R-:W4:Y:S01]  /*12640*/  LDL R5, [R1+0xc90] ;  /* 0x000c900001057983 */ /* 0x000f220000100800 */
[----:B--2---:R-:W-:-:S02]  /*12650*/  PRMT R29, RZ, 0x7610, R29 ;  /* 0x00007610ff1d7816 */ /* 0x004fc4000000001d */
[----:B----4-:R-:W-:-:S04]  /*12660*/  @!P0 LOP3.LUT R5, R5, R4, RZ, 0x3c, !PT ;  /* 0x0000000405058212 */ /* 0x010fc800078e3cff */
[----:B------:R-:W-:-:S04]  /*12670*/  @!P0 LOP3.LUT R4, R5, R4, RZ, 0x3c, !PT ;  /* 0x0000000405048212 */ /* 0x000fc800078e3cff */
[----:B------:R-:W-:-:S05]  /*12680*/  @!P0 LOP3.LUT R5, R5, R4, RZ, 0x3c, !PT ;  /* 0x0000000405058212 */ /* 0x000fca00078e3cff */
[----:B------:R-:W2:Y:S04]  /*12690*/  @!P0 LDG.E.U16 R29, [R4.64] ;  /* 0x00000006041d8981 */ /* 0x000ea8000c1e1500 */
[----:B--2---:R0:W-:Y:S04]  /*126a0*/  STL [R1+0x34], R29 ;  /* 0x0000341d01007387 */ /* 0x0041e80000100800 */
[----:B0-----:R-:W2:Y:S04]  /*126b0*/  LDL.LU R29, [R1+0x1f5c] ;  /* 0x001f5c00011d7983 */ /* 0x001ea80000300800 */
[----:B------:R-:W4:Y:S04]  /*126c0*/  LDL R4, [R1+0xc7c] ;  /* 0x000c7c0001047983 */ /* 0x000f280000100800 */
[----:B------:R-:W4:Y:S01]  /*126d0*/  LDL R5, [R1+0xc80] ;  /* 0x000c800001057983 */ /* 0x000f220000100800 */
[----:B------:R-:W-:-:S02]  /*126e0*/  PRMT R23, RZ, 0x7610, R23 ;  /* 0x00007610ff177816 */ /* 0x000fc40000000017 */
[----:B----4-:R-:W-:-:S04]  /*126f0*/  @!P0 LOP3.LUT R5, R5, R4, RZ, 0x3c, !PT ;  /* 0x0000000405058212 */ /* 0x010fc800078e3cff */
[----:B------:R-:W-:-:S04]  /*12700*/  @!P0 LOP3.LUT R4, R5, R4, RZ, 0x3c, !PT ;  /* 0x0000000405048212 */ /* 0x000fc800078e3cff */
[----:B------:R-:W-:-:S05]  /*12710*/  @!P0 LOP3.LUT R5, R5, R4, RZ, 0x3c, !PT ;  /* 0x0000000405058212 */ /* 0x000fca00078e3cff */
[----:B------:R0:W4:Y:S04]  /*12720*/  @!P0 LDG.E.U16 R23, [R4.64] ;  /* 0x0000000604178981 */ /* 0x000128000c1e1500 */
[----:B0-----:R-:W3:Y:S04]  /*12730*/  LDL R4, [R1+0xc5c] ;  /* 0x000c5c0001047983 */ /* 0x001ee80000100800 */
[----:B------:R-:W3:Y:S01]  /*12740*/  LDL R5, [R1+0xc60] ;  /* 0x000c600001057983 */ /* 0x000ee20000100800 */
[----:B--2---:R-:W-:Y:S02]  /*12750*/  PRMT R29, RZ, 0x7610, R29 ;  /* 0x00007610ff1d7816 */ /* 0x004fe4000000001d */
[----:B---3--:R-:W-:-:S04]  /*12760*/  @!P0 LOP3.LUT R5, R5, R4, RZ, 0x3c, !PT ;  /* 0x0000000405058212 */ /* 0x008fc800078e3cff */
[----:B------:R-:W-:-:S04]  /*12770*/  @!P0 LOP3.LUT R4, R5, R4, RZ, 0x3c, !PT ;  /* 0x0000000405048212 */ /* 0x000fc800078e3cff */
[----:B------:R-:W-:-:S05]  /*12780*/  @!P0 LOP3.LUT R5, R5, R4, RZ, 0x3c, !PT ;  /* 0x0000000405058212 */ /* 0x000fca00078e3cff */
[----:B------:R-:W2:Y:S04]  /*12790*/  @!P0 LDG.E.U16 R29, [R4.64] ;  /* 0x00000006041d8981 */ /* 0x000ea8000c1e1500 */
[----:B----4-:R0:W-:Y:S04]  /*127a0*/  STL [R1+0x3c], R23 ;  /* 0x00003c1701007387 */ /* 0x0101e80000100800 */
[----:B0-----:R-:W3:Y:S04]  /*127b0*/  LDL R23, [R1+0xbe0] ;  /* 0x000be00001177983 */ /* 0x001ee80000100800 */
        /* <DEDUP_REMOVED lines=8> */
[----:B------:R0:W2:Y:S04]  /*12840*/  @!P0 LDG.E.U16 R29, [R4.64] ;  /* 0x00000006041d8981 */ /* 0x0000a8000c1e1500 */
[----:B0-----:R-:W4:Y:S04]  /*12850*/  LDL R4, [R1+0xc1c] ;  /* 0x000c1c0001047983 */ /* 0x001f280000100800 */
[----:B------:R-:W4:Y:S01]  /*12860*/  LDL R5, [R1+0xc20] ;  /* 0x000c200001057983 */ /* 0x000f220000100800 */
[----:B------:R-:W-:-:S03]  /*12870*/  PRMT R18, RZ, 0x7610, R18 ;  /* 0x00007610ff127816 */ /* 0x000fc60000000012 */
[----:B--2---:R0:W-:Y:S01]  /*12880*/  STL [R1+0x48], R29 ;  /* 0x0000481d01007387 */ /* 0x0041e20000100800 */
[----:B----4-:R-:W-:-:S04]  /*12890*/  @!P0 LOP3.LUT R5, R5, R4, RZ, 0x3c, !PT ;  /* 0x0000000405058212 */ /* 0x010fc800078e3cff */
[----:B------:R-:W-:-:S04]  /*128a0*/  @!P0 LOP3.LUT R4, R5, R4, RZ, 0x3c, !PT ;  /* 0x0000000405048212 */ /* 0x000fc800078e3cff */
[----:B------:R-:W-:-:S05]  /*128b0*/  @!P0 LOP3.LUT R5, R5, R4, RZ, 0x3c, !PT ;  /* 0x0000000405058212 */ /* 0x000fca00078e3cff */
[----:B------:R1:W2:Y:S04]  /*128c0*/  @!P0 LDG.E.U16 R18, [R4.64] ;  /* 0x0000000604128981 */ /* 0x0002a8000c1e1500 */
[----:B-1----:R-:W4:Y:S04]  /*128d0*/  LDL R4, [R1+0xbfc] ;  /* 0x000bfc0001047983 */ /* 0x002f280000100800 */
[----:B------:R-:W4:Y:S01]  /*128e0*/  LDL R5, [R1+0xc00] ;  /* 0x000c000001057983 */ /* 0x000f220000100800 */
[----:B------:R-:W-:-:S03]  /*128f0*/  PRMT R26, RZ, 0x7610, R26 ;  /* 0x00007610ff1a7816 */ /* 0x000fc6000000001a */
[----:B--2---:R1:W-:Y:S01]  /*12900*/  STL [R1+0x50], R18 ;  /* 0x0000501201007387 */ /* 0x0043e20000100800 */
[----:B----4-:R-:W-:-:S04]  /*12910*/  @!P0 LOP3.LUT R5, R5, R4, RZ, 0x3c, !PT ;  /* 0x0000000405058212 */ /* 0x010fc800078e3cff */
[----:B------:R-:W-:-:S04]  /*12920*/  @!P0 LOP3.LUT R4, R5, R4, RZ, 0x3c, !PT ;  /* 0x0000000405048212 */ /* 0x000fc800078e3cff */
[----:B------:R-:W-:-:S05]  /*12930*/  @!P0 LOP3.LUT R5, R5, R4, RZ, 0x3c, !PT ;  /* 0x0000000405058212 */ /* 0x000fca00078e3cff */
[----:B------:R2:W4:Y:S04]  /*12940*/  @!P0 LDG.E.U16 R26, [R4.64] ;  /* 0x00000006041a8981 */ /* 0x000528000c1e1500 */
[----:B--2---:R-:W2:Y:S04]  /*12950*/  LDL.LU R4, [R1+0x28] ;  /* 0x0000280001047983 */ /* 0x004ea80000300800 */
[----:B------:R-:W3:Y:S01]  /*12960*/  LDL R5, [R1+0xbdc] ;  /* 0x000bdc0001057983 */ /* 0x000ee20000100800 */
[----:B0-----:R-:W-:-:S05]  /*12970*/  LOP3.LUT R29, R12, 0x7f, RZ, 0xc0, !PT ;  /* 0x0000007f0c1d7812 */ /* 0x001fca00078ec0ff */
[----:B-1----:R-:W-:Y:S01]  /*12980*/  IMAD.SHL.U32 R18, R29, 0x2, RZ ;  /* 0x000000021d127824 */ /* 0x002fe200078e00ff */
[----:B------:R-:W-:-:S04]  /*12990*/  PRMT R22, RZ, 0x7610, R22 ;  /* 0x00007610ff167816 */ /* 0x000fc80000000016 */
[----:B--2---:R3:W-:Y:S02]  /*129a0*/  STS.U16 [R18+0x8000], R4 ;  /* 0x0080000412007388 */ /* 0x0047e40000000400 */
[----:B---3--:R-:W-:-:S05]  /*129b0*/  @!P0 IMAD.MOV.U32 R4, RZ, RZ, R23 ;  /* 0x000000ffff048224 */ /* 0x008fca00078e0017 */
[----:B------:R0:W2:Y:S04]  /*129c0*/  @!P0 LDG.E.U16 R22, [R4.64] ;  /* 0x0000000604168981 */ /* 0x0000a8000c1e1500 */
[----:B----4-:R1:W-:Y:S04]  /*129d0*/  STL [R1+0x68], R26 ;  /* 0x0000681a01007387 */ /* 0x0103e80000100800 */
[----:B------:R-:W3:Y:S04]  /*129e0*/  LDL R23, [R1+0xb5c] ;  /* 0x000b5c0001177983 */ /* 0x000ee80000100800 */
[----:B0-----:R-:W4:Y:S04]  /*129f0*/  LDL R4, [R1+0xbbc] ;  /* 0x000bbc0001047983 */ /* 0x001f280000100800 */
[----:B------:R-:W4:Y:S04]  /*12a00*/  LDL R5, [R1+0xbc0] ;  /* 0x000bc00001057983 */ /* 0x000f280000100800 */
[----:B-1----:R-:W3:Y:S04]  /*12a10*/  LDL R26, [R1+0xb80] ;  /* 0x000b8000011a7983 */ /* 0x002ee80000100800 */
[----:B------:R-:W-:Y:S04]  /*12a20*/  STS.U16 [R18+0x8800], R25 ;  /* 0x0088001912007388 */ /* 0x000fe80000000400 */
[----:B--2---:R0:W-:Y:S04]  /*12a30*/  STL [R1+0x64], R22 ;  /* 0x0000641601007387 */ /* 0x0041e80000100800 */
[----:B0-----:R-:W2:Y:S04]  /*12a40*/  LDL R22, [R1+0xb60] ;  /* 0x000b600001167983 */ /* 0x001ea80000100800 */
[----:B------:R-:W2:Y:S01]  /*12a50*/  LDL.LU R25, [R1+0x1f54] ;  /* 0x001f540001197983 */ /* 0x000ea20000300800 */
[----:B----4-:R-:W-:-:S04]  /*12a60*/  @!P0 LOP3.LUT R5, R5, R4, RZ, 0x3c, !PT ;  /* 0x0000000405058212 */ /* 0x010fc800078e3cff */
[----:B------:R-:W-:-:S04]  /*12a70*/  @!P0 LOP3.LUT R4, R5, R4, RZ, 0x3c, !PT ;  /* 0x0000000405048212 */ /* 0x000fc800078e3cff */
[----:B------:R-:W-:Y:S02]  /*12a80*/  @!P0 LOP3.LUT R5, R5, R4, RZ, 0x3c, !PT ;  /* 0x0000000405058212 */ /* 0x000fe400078e3cff */
[----:B--2---:R-:W-:-:S06]  /*12a90*/  PRMT R25, RZ, 0x7610, R25 ;  /* 0x00007610ff197816 */ /* 0x004fcc0000000019 */
        /* <DEDUP_REMOVED lines=9> */
[----:B------:R-:W4:Y:S01]  /*12b30*/  @!P0 LDG.E.U16 R20, [R4.64] ;  /* 0x0000000604148981 */ /* 0x000f22000c1e1500 */
[----:B------:R-:W-:-:S03]  /*12b40*/  PRMT R3, RZ, 0x7610, R3 ;  /* 0x00007610ff037816 */ /* 0x000fc60000000003 */
[----:B----4-:R0:W-:Y:S04]  /*12b50*/  STL [R1+0x5c], R20 ;  /* 0x00005c1401007387 */ /* 0x0101e80000100800 */
[----:B0-----:R-:W4:Y:S04]  /*12b60*/  LDL.LU R20, [R1+0x1f4c] ;  /* 0x001f4c0001147983 */ /* 0x001f280000300800 */
[----:B------:R-:W2:Y:S01]  /*12b70*/  LDL R5, [R1+0xb7c] ;  /* 0x000b7c0001057983 */ /* 0x000ea20000100800 */
[----:B---3--:R-:W-:Y:S01]  /*12b80*/  @!P0 IMAD.MOV.U32 R4, RZ, RZ, R26 ;  /* 0x000000ffff048224 */ /* 0x008fe200078e001a */
[----:B------:R-:W-:-:S02]  /*12b90*/  PRMT R19, RZ, 0x7610, R19 ;  /* 0x00007610ff137816 */ /* 0x000fc40000000013 */
[----:B------:R-:W3:Y:S04]  /*12ba0*/  LDL.LU R26, [R1+0x24] ;  /* 0x00002400011a7983 */ /* 0x000ee80000300800 */
[----:B--2---:R0:W2:Y:S02]  /*12bb0*/  @!P0 LDG.E.U16 R3, [R4.64] ;  /* 0x0000000604038981 */ /* 0x0040a4000c1e1500 */
[----:B0-----:R-:W-:Y:S02]  /*12bc0*/  @!P0 IMAD.MOV.U32 R4, RZ, RZ, R22 ;  /* 0x000000ffff048224 */ /* 0x001fe400078e0016 */
[----:B------:R-:W-:-:S05]  /*12bd0*/  @!P0 IMAD.MOV.U32 R5, RZ, RZ, R23 ;  /* 0x000000ffff058224 */ /* 0x000fca00078e0017 */
[----:B------:R-:W3:Y:S04]  /*12be0*/  @!P0 LDG.E.U16 R19, [R4.64] ;  /* 0x0000000604138981 */ /* 0x000ee8000c1e1500 */
[----:B--2---:R0:W-:Y:S04]  /*12bf0*/  STL [R1+0x58], R3 ;  /* 0x0000580301007387 */ /* 0x0041e80000100800 */
[----:B0-----:R-:W2:Y:S04]  /*12c00*/  LDL.LU R3, [R1+0xc] ;  /* 0x00000c0001037983 */ /* 0x001ea80000300800 */
[----:B------:R-:W2:Y:S04]  /*12c10*/  LDL R23, [R1+0xadc] ;  /* 0x000adc0001177983 */ /* 0x000ea80000100800 */
[----:B------:R-:W2:Y:S04]  /*12c20*/  LDL R22, [R1+0xae0] ;  /* 0x000ae00001167983 */ /* 0x000ea80000100800 */
[----:B---3--:R0:W-:Y:S04]  /*12c30*/  STL [R1+0xb4], R19 ;  /* 0x0000b41301007387 */ /* 0x0081e80000100800 */
[----:B0-----:R-:W3:Y:S04]  /*12c40*/  LDL.LU R19, [R1+0x1f48] ;  /* 0x001f480001137983 */ /* 0x001ee80000300800 */
[----:B------:R-:W2:Y:S04]  /*12c50*/  LDL R4, [R1+0xb3c] ;  /* 0x000b3c0001047983 */ /* 0x000ea80000100800 */
[----:B------:R-:W2:Y:S01]  /*12c60*/  LDL R5, [R1+0xb40] ;  /* 0x000b400001057983 */ /* 0x000ea20000100800 */
[----:B---3--:R-:W-:-:S02]  /*12c70*/  PRMT R19, RZ, 0x7610, R19 ;  /* 0x00007610ff137816 */ /* 0x008fc40000000013 */
[----:B--2---:R-:W-:-:S04]  /*12c80*/  @!P0 LOP3.LUT R5, R5, R4, RZ, 0x3c, !PT ;  /* 0x0000000405058212 */ /* 0x004fc800078e3cff */
[----:B------:R-:W-:-:S04]  /*12c90*/  @!P0 LOP3.LUT R4, R5, R4, RZ, 0x3c, !PT ;  /* 0x0000000405048212 */ /* 0x000fc800078e3cff */
[----:B------:R-:W-:-:S05]  /*12ca0*/  @!P0 LOP3.LUT R5, R5, R4, RZ, 0x3c, !PT ;  /* 0x0000000405058212 */ /* 0x000fca00078e3cff */
[----:B------:R-:W2:Y:S04]  /*12cb0*/  @!P0 LDG.E.U16 R19, [R4.64] ;  /* 0x0000000604138981 */ /* 0x000ea8000c1e1500 */
[----:B--2---:R0:W-:Y:S04]  /*12cc0*/  STL [R1+0xb0], R19 ;  /* 0x0000b01301007387 */ /* 0x0041e80000100800 */
[----:B0-----:R-:W2:Y:S04]  /*12cd0*/  LDL.LU R19, [R1+0x1f44] ;  /* 0x001f440001137983 */ /* 0x001ea80000300800 */
[----:B------:R-:W3:Y:S04]  /*12ce0*/  LDL R4, [R1+0xb1c] ;  /* 0x000b1c0001047983 */ /* 0x000ee80000100800 */
[----:B------:R-:W3:Y:S01]  /*12cf0*/  LDL R5, [R1+0xb20] ;  /* 0x000b200001057983 */ /* 0x000ee20000100800 */
[----:B--2---:R-:W-:-:S02]  /*12d00*/  PRMT R19, RZ, 0x7610, R19 ;  /* 0x00007610ff137816 */ /* 0x004fc40000000013 */
[----:B---3--:R-:W-:-:S04]  /*12d10*/  @!P0 LOP3.LUT R5, R5, R4, RZ, 0x3c, !PT ;  /* 0x0000000405058212 */ /* 0x008fc800078e3cff */
        /* <DEDUP_REMOVED lines=11> */
[----:B------:R-:W2:Y:S01]  /*12dd0*/  @!P0 LDG.E.U16 R19, [R4.64] ;  /* 0x0000000604138981 */ /* 0x000ea2000c1e1500 */
[----:B------:R-:W-:-:S05]  /*12de0*/  LOP3.LUT R12, R12, 0x7f, RZ, 0xc0, !PT ;  /* 0x0000007f0c0c7812 */ /* 0x000fca00078ec0ff */
[----:B------:R-:W-:Y:S01]  /*12df0*/  IMAD.SHL.U32 R12, R12, 0x2, RZ ;  /* 0x000000020c0c7824 */ /* 0x000fe200078e00ff */
[----:B--2---:R0:W-:Y:S04]  /*12e00*/  STL [R1+0xa8], R19 ;  /* 0x0000a81301007387 */ /* 0x0041e80000100800 */
[----:B0-----:R-:W2:Y:S04]  /*12e10*/  LDL.LU R19, [R1+0x1f3c] ;  /* 0x001f3c0001137983 */ /* 0x001ea80000300800 */
[----:B------:R-:W3:Y:S01]  /*12e20*/  LDL.LU R5, [R1+0x54] ;  /* 0x0000540001057983 */ /* 0x000ee20000300800 */
[----:B------:R-:W-:-:S03]  /*12e30*/  LOP3.LUT R12, R12, 0x10, RZ, 0x3c, !PT ;  /* 0x000000100c0c7812 */ /* 0x000fc600078e3cff */
[----:B------:R-:W-:Y:S04]  /*12e40*/  STS.U16 [R18+0x9000], R25 ;  /* 0x0090001912007388 */ /* 0x000fe80000000400 */
[----:B----4-:R-:W-:Y:S04]  /*12e50*/  STS.U16 [R18+0x9800], R20 ;  /* 0x0098001412007388 */ /* 0x010fe80000000400 */
[----:B------:R-:W-:Y:S01]  /*12e60*/  STS.U16 [R18+0xa000], R14 ;  /* 0x00a0000e12007388 */ /* 0x000fe20000000400 */
[----:B------:R-:W-:-:S03]  /*12e70*/  PRMT R0, RZ, 0x7610, R0 ;  /* 0x00007610ff007816 */ /* 0x000fc60000000000 */
[----:B------:R-:W-:Y:S01]  /*12e80*/  STS.U16 [R18+0xa800], R8 ;  /* 0x00a8000812007388 */ /* 0x000fe20000000400 */
[----:B------:R-:W-:-:S03]  /*12e90*/  @!P0 IMAD.MOV.U32 R4, RZ, RZ, R22 ;  /* 0x000000ffff048224 */ /* 0x000fc600078e0016 */
[----:B------:R-:W-:Y:S04]  /*12ea0*/  STS.U16 [R18+0xb000], R7 ;  /* 0x00b0000712007388 */ /* 0x000fe80000000400 */
[----:B------:R-:W-:Y:S01]  /*12eb0*/  STS.U16 [R18+0xb800], R6 ;  /* 0x00b8000612007388 */ /* 0x000fe20000000400 */
[----:B------:R-:W-:-:S03]  /*12ec0*/  PRMT R2, RZ, 0x7610, R2 ;  /* 0x00007610ff027816 */ /* 0x000fc60000000002 */
[----:B------:R-:W4:Y:S04]  /*12ed0*/  LDL R22, [R1+0xa80] ;  /* 0x000a800001167983 */ /* 0x000f280000100800 */
[----:B---3--:R0:W-:Y:S02]  /*12ee0*/  STS.U16 [R12+0x8100], R5 ;  /* 0x008100050c007388 */ /* 0x0081e40000000400 */
[----:B0-----:R-:W-:Y:S02]  /*12ef0*/  @!P0 IMAD.MOV.U32 R5, RZ, RZ, R23 ;  /* 0x000000ffff058224 */ /* 0x001fe400078e0017 */
[----:B------:R-:W3:Y:S04]  /*12f00*/  LDL R23, [R1+0xa7c] ;  /* 0x000a7c0001177983 */ /* 0x000ee80000100800 */
[----:B------:R0:W2:Y:S04]  /*12f10*/  @!P0 LDG.E.U16 R0, [R4.64] ;  /* 0x0000000604008981 */ /* 0x0000a8000c1e1500 */
[----:B0-----:R-:W3:Y:S04]  /*12f20*/  LDL R4, [R1+0xabc] ;  /* 0x000abc0001047983 */ /* 0x001ee80000100800 */
[----:B------:R-:W3:Y:S04]  /*12f30*/  LDL R5, [R1+0xac0] ;  /* 0x000ac00001057983 */ /* 0x000ee80000100800 */
[----:B------:R0:W-:Y:S04]  /*12f40*/  STS.U16 [R12+0x8900], R26 ;  /* 0x0089001a0c007388 */ /* 0x0001e80000000400 */
[----:B--2---:R-:W-:Y:S01]  /*12f50*/  STL [R1+0x1e54], R0 ;  /* 0x001e540001007387 */ /* 0x004fe20000100800 */
[----:B---3--:R-:W-:-:S04]  /*12f60*/  @!P0 LOP3.LUT R5, R5, R4, RZ, 0x3c, !PT ;  /* 0x0000000405058212 */ /* 0x008fc800078e3cff */
[C---:B------:R-:W-:Y:S01]  /*12f70*/  @!P0 LOP3.LUT R4, R5.reuse, R4, RZ, 0x3c, !PT ;  /* 0x0000000405048212 */ /* 0x040fe200078e3cff */
[----:B------:R-:W-:Y:S03]  /*12f80*/  STL [R1+0x1e58], R0 ;  /* 0x001e580001007387 */ /* 0x000fe60000100800 */
[----:B------:R-:W-:Y:S01]  /*12f90*/  @!P0 LOP3.LUT R5, R5, R4, RZ, 0x3c, !PT ;  /* 0x0000000405058212 */ /* 0x000fe200078e3cff */
[----:B------:R-:W-:Y:S04]  /*12fa0*/  STL [R1+0x1ec0], R0 ;  /* 0x001ec00001007387 */ /* 0x000fe80000100800 */
[----:B0-----:R-:W2:Y:S04]  /*12fb0*/  LDL.LU R26, [R1+0x1f38] ;  /* 0x001f3800011a7983 */ /* 0x001ea80000300800 */
[----:B------:R0:W3:Y:S04]  /*12fc0*/  @!P0 LDG.E.U16 R2, [R4.64] ;  /* 0x0000000604028981 */ /* 0x0000e8000c1e1500 */
[----:B0-----:R-:W2:Y:S04]  /*12fd0*/  LDL R4, [R1+0xa9c] ;  /* 0x000a9c0001047983 */ /* 0x001ea80000100800 */
[----:B------:R-:W2:Y:S01]  /*12fe0*/  LDL R5, [R1+0xaa0] ;  /* 0x000aa00001057983 */ /* 0x000ea20000100800 */
[----:B------:R-:W-:-:S02]  /*12ff0*/  PRMT R25, RZ, 0x7610, R25 ;  /* 0x00007610ff197816 */ /* 0x000fc40000000019 */
[----:B------:R-:W-:Y:S01]  /*13000*/  PRMT R20, RZ, 0x7610, R20 ;  /* 0x00007610ff147816 */ /* 0x000fe20000000014 */
[----:B------:R0:W-:Y:S04]  /*13010*/  STS.U16 [R12+0x9100], R3 ;  /* 0x009100030c007388 */ /* 0x0001e80000000400 */
[----:B0-----:R-:W3:Y:S01]  /*13020*/  LDL R3, [R1+0xa5c] ;  /* 0x000a5c0001037983 */ /* 0x001ee20000100800 */
[----:B--2---:R-:W-:-:S04]  /*13030*/  @!P0 LOP3.LUT R5, R5, R4, RZ, 0x3c, !PT ;  /* 0x0000000405058212 */ /* 0x004fc800078e3cff */
[----:B------:R-:W-:-:S04]  /*13040*/  @!P0 LOP3.LUT R4, R5, R4, RZ, 0x3c, !PT ;  /* 0x0000000405048212 */ /* 0x000fc800078e3cff */
[----:B------:R-:W-:-:S05]  /*13050*/  @!P0 LOP3.LUT R5, R5, R4, RZ, 0x3c, !PT ;  /* 0x0000000405058212 */ /* 0x000fca00078e3cff */
[----:B------:R4:W2:Y:S04]  /*13060*/  @!P0 LDG.E.U16 R25, [R4.64] ;  /* 0x0000000604198981 */ /* 0x0008a8000c1e1500 */
[----:B---3--:R0:W-:Y:S01]  /*13070*/  STL [R1+0x10], R2 ;  /* 0x0000100201007387 */ /* 0x0081e20000100800 */
[----:B----4-:R-:W-:Y:S02]  /*13080*/  @!P0 IMAD.MOV.U32 R4, RZ, RZ, R22 ;  /* 0x000000ffff048224 */ /* 0x010fe400078e0016 */
[----:B------:R-:W-:Y:S01]  /*13090*/  @!P0 IMAD.MOV.U32 R5, RZ, RZ, R23 ;  /* 0x000000ffff058224 */ /* 0x000fe200078e0017 */
[----:B0-----:R-:W3:Y:S04]  /*130a0*/  LDL R2, [R1+0xa60] ;  /* 0x000a600001027983 */ /* 0x001ee80000100800 */
[----:B------:R0:W4:Y:S01]  /*130b0*/  @!P0 LDG.E.U16 R20, [R4.64] ;  /* 0x0000000604148981 */ /* 0x000122000c1e1500 */
[----:B------:R-:W-:Y:S01]  /*130c0*/  PRMT R14, RZ, 0x7610, R14 ;  /* 0x00007610ff0e7816 */ /* 0x000fe2000000000e */
[----:B0-----:R-:W-:-:S02]  /*130d0*/  @!P0 IMAD.MOV.U32 R5, RZ, RZ, R3 ;  /* 0x000000ffff058224 */ /* 0x001fc400078e0003 */
[----:B--2---:R-:W-:Y:S04]  /*130e0*/  STL [R1+0x1e5c], R25 ;  /* 0x001e5c1901007387 */ /* 0x004fe80000100800 */
[----:B------:R-:W-:Y:S04]  /*130f0*/  STL [R1+0x1e60], R25 ;  /* 0x001e601901007387 */ /* 0x000fe80000100800 */
[----:B------:R-:W-:Y:S01]  /*13100*/  STL [R1+0x1ec4], R25 ;  /* 0x001ec41901007387 */ /* 0x000fe20000100800 */
[----:B---3--:R-:W-:-:S03]  /*13110*/  @!P0 IMAD.MOV.U32 R4, RZ, RZ, R2 ;  /* 0x000000ffff048224 */ /* 0x008fc600078e0002 */
[----:B----4-:R-:W-:Y:S04]  /*13120*/  STL [R1+0x1e64], R20 ;  /* 0x001e641401007387 */ /* 0x010fe80000100800 */
[----:B------:R-:W-:Y:S04]  /*13130*/  STL [R1+0x1e68], R20 ;  /* 0x001e681401007387 */ /* 0x000fe80000100800 */
[----:B------:R-:W-:Y:S04]  /*13140*/  STL [R1+0x1ebc], R20 ;  /* 0x001ebc1401007387 */ /* 0x000fe80000100800 */
[----:B------:R-:W-:Y:S04]  /*13150*/  STL [R1+0x1f04], R20 ;  /* 0x001f041401007387 */ /* 0x000fe80000100800 */
[----:B------:R-:W-:Y:S04]  /*13160*/  STL [R1+0x1f08], R20 ;  /* 0x001f081401007387 */ /* 0x000fe80000100800 */
[----:B------:R-:W2:Y:S04]  /*13170*/  LDL R3, [R1+0x9fc] ;  /* 0x0009fc0001037983 */ /* 0x000ea80000100800 */
[----:B------:R-:W3:Y:S04]  /*13180*/  LDL R2, [R1+0xa00] ;  /* 0x000a000001027983 */ /* 0x000ee80000100800 */
[----:B------:R-:W4:Y:S04]  /*13190*/  LDL.LU R23, [R1+0x7c] ;  /* 0x00007c0001177983 */ /* 0x000f280000300800 */
[----:B------:R-:W2:Y:S04]  /*131a0*/  LDL.LU R22, [R1+0x40] ;  /* 0x0000400001167983 */ /* 0x000ea80000300800 */
[----:B------:R0:W2:Y:S04]  /*131b0*/  @!P0 LDG.E.U16 R14, [R4.64] ;  /* 0x00000006040e8981 */ /* 0x0000a8000c1e1500 */
[----:B0-----:R-:W2:Y:S04]  /*131c0*/  LDL R4, [R1+0xa3c] ;  /* 0x000a3c0001047983 */ /* 0x001ea80000100800 */
[----:B------:R-:W2:Y:S01]  /*131d0*/  LDL R5, [R1+0xa40] ;  /* 0x000a400001057983 */ /* 0x000ea20000100800 */
[----:B------:R-:W-:-:S03]  /*131e0*/  PRMT R8, RZ, 0x7610, R8 ;  /* 0x00007610ff087816 */ /* 0x000fc60000000008 */
[----:B------:R-:W-:Y:S04]  /*131f0*/  STS.U16 [R12+0x9900], R26 ;  /* 0x0099001a0c007388 */ /* 0x000fe80000000400 */
[----:B------:R-:W-:Y:S04]  /*13200*/  STS.U16 [R12+0xa100], R19 ;  /* 0x00a100130c007388 */ /* 0x000fe80000000400 */
[----:B------:R-:W-:Y:S01]  /*13210*/  STS.U16 [R12+0xa900], R13 ;  /* 0x00a9000d0c007388 */ /* 0x000fe20000000400 */
[----:B--2---:R-:W-:-:S04]  /*13220*/  @!P0 LOP3.LUT R5, R5, R4, RZ, 0x3c, !PT ;  /* 0x0000000405058212 */ /* 0x004fc800078e3cff */
[----:B------:R-:W-:-:S04]  /*13230*/  @!P0 LOP3.LUT R4, R5, R4, RZ, 0x3c, !PT ;  /* 0x0000000405048212 */ /* 0x000fc800078e3cff */
[----:B------:R-:W-:-:S05]  /*13240*/  @!P0 LOP3.LUT R5, R5, R4, RZ, 0x3c, !PT ;  /* 0x0000000405058212 */ /* 0x000fca00078e3cff */
[----:B------:R0:W2:Y:S04]  /*13250*/  @!P0 LDG.E.U16 R8, [R4.64] ;  /* 0x0000000604088981 */ /* 0x0000a8000c1e1500 */
[----:B0-----:R-:W0:Y:S04]  /*13260*/  S2R R5, SR_TID.X ;  /* 0x0000000000057919 */ /* 0x001e280000002100 */
[----:B------:R-:W-:Y:S04]  /*13270*/  STL [R1+0x1e6c], R14 ;  /* 0x001e6c0e01007387 */ /* 0x000fe80000100800 */
[----:B------:R-:W-:Y:S04]  /*13280*/  STL [R1+0x1e70], R14 ;  /* 0x001e700e01007387 */ /* 0x000fe80000100800 */
[----:B------:R-:W-:Y:S04]  /*13290*/  STL [R1+0x1e94], R14 ;  /* 0x001e940e01007387 */ /* 0x000fe80000100800 */
[----:B------:R-:W-:Y:S04]  /*132a0*/  STL [R1+0x1e98], R14 ;  /* 0x001e980e01007387 */ /* 0x000fe80000100800 */
[----:B------:R-:W-:Y:S01]  /*132b0*/  STL [R1+0x1e9c], R14 ;  /* 0x001e9c0e01007387 */ /* 0x000fe20000100800 */
[----:B0-----:R-:W-:-:S03]  /*132c0*/  LOP3.LUT R5, R5, 0x7f, RZ, 0xc0, !PT ;  /* 0x0000007f05057812 */ /* 0x001fc600078ec0ff */
[----:B------:R0:W-:Y:S02]  /*132d0*/  STL [R1+0x1ea8], R14 ;  /* 0x001ea80e01007387 */ /* 0x0001e40000100800 */
[----:B------:R-:W-:Y:S02]  /*132e0*/  IMAD.SHL.U32 R5, R5, 0x2, RZ ;  /* 0x0000000205057824 */ /* 0x000fe400078e00ff */
[----:B0-----:R-:W2:Y:S04]  /*132f0*/  LDL R14, [R1+0xa20] ;  /* 0x000a2000010e7983 */ /* 0x001ea80000100800 */
[----:B------:R-:W2:Y:S01]  /*13300*/  LDL.LU R12, [R1+0x1f34] ;  /* 0x001f3400010c7983 */ /* 0x000ea20000300800 */
[----:B------:R-:W-:-:S03]  /*13310*/  LOP3.LUT R4, R5, 0x10, RZ, 0x3c, !PT ;  /* 0x0000001005047812 */ /* 0x000fc600078e3cff */
[----:B------:R-:W3:Y:S01]  /*13320*/  LDL R5, [R1+0xa1c] ;  /* 0x000a1c0001057983 */ /* 0x000ee20000100800 */
[----:B------:R-:W-:Y:S02]  /*13330*/  PRMT R7, RZ, 0x7610, R7 ;  /* 0x00007610ff077816 */ /* 0x000fe40000000007 */
[----:B------:R-:W-:Y:S01]  /*13340*/  PRMT R6, RZ, 0x7610, R6 ;  /* 0x00007610ff067816 */ /* 0x000fe20000000006 */
[----:B--2---:R0:W-:Y:S02]  /*13350*/  STS.U16 [R4+0xb100], R12 ;  /* 0x00b1000c04007388 */ /* 0x0041e40000000400 */
[----:B0-----:R-:W-:-:S05]  /*13360*/  @!P0 IMAD.MOV.U32 R4, RZ, RZ, R14 ;  /* 0x000000ffff048224 */ /* 0x001fca00078e000e */
[----:B---3--:R0:W2:Y:S04]  /*13370*/  @!P0 LDG.E.U16 R7, [R4.64] ;  /* 0x0000000604078981 */ /* 0x0080a8000c1e1500 */
[----:B0-----:R-:W0:Y:S01]  /*13380*/  S2R R5, SR_TID.X ;  /* 0x0000000000057919 */ /* 0x001e220000002100 */
[----:B------:R-:W-:Y:S01]  /*13390*/  @!P0 IMAD.MOV.U32 R4, RZ, RZ, R2 ;  /* 0x000000ffff048224 */ /* 0x000fe200078e0002 */
[----:B0-----:R-:W-:-:S05]  /*133a0*/  LOP3.LUT R5, R5, 0x7f, RZ, 0xc0, !PT ;  /* 0x0000007f05057812 */ /* 0x001fca00078ec0ff */
[----:B------:R-:W-:-:S05]  /*133b0*/  IMAD.SHL.U32 R5, R5, 0x2, RZ ;  /* 0x0000000205057824 */ /* 0x000fca00078e00ff */
[----:B------:R-:W-:-:S05]  /*133c0*/  LOP3.LUT R5, R5, 0x10, RZ, 0x3c, !PT ;  /* 0x0000001005057812 */ /* 0x000fca00078e3cff */
[----:B------:R0:W-:Y:S02]  /*133d0*/  STS.U16 [R5+0xb900], R10 ;  /* 0x00b9000a05007388 */ /* 0x0001e40000000400 */
[----:B0-----:R-:W-:-:S05]  /*133e0*/  @!P0 IMAD.MOV.U32 R5, RZ, RZ, R3 ;  /* 0x000000ffff058224 */ /* 0x001fca00078e0003 */
[----:B------:R0:W3:Y:S01]  /*133f0*/  @!P0 LDG.E.U16 R6, [R4.64] ;  /* 0x0000000604068981 */ /* 0x0000e2000c1e1500 */
[----:B------:R-:W-:-:S03]  /*13400*/  IMAD.SHL.U32 R29, R29, 0x2, RZ ;  /* 0x000000021d1d7824 */ /* 0x000fc600078e00ff */
[----:B------:R-:W-:Y:S04]  /*13410*/  STL [R1+0x1e74], R8 ;  /* 0x001e740801007387 */ /* 0x000fe80000100800 */
[----:B------:R-:W-:Y:S04]  /*13420*/  STL [R1+0x1e78], R8 ;  /* 0x001e780801007387 */ /* 0x000fe80000100800 */
[----:B------:R-:W3:Y:S01]  /*13430*/  LDL R14, [R1+0x9c0] ;  /* 0x0009c000010e7983 */ /* 0x000ee20000100800 */
[----:B------:R-:W-:-:S05]  /*13440*/  LOP3.LUT R29, R29, 0x20, RZ, 0x3c, !PT ;  /* 0x000000201d1d7812 */ /* 0x000fca00078e3cff */
[----:B----4-:R1:W-:Y:S04]  /*13450*/  STS.U16 [R29+0x8200], R23 ;  /* 0x008200171d007388 */ /* 0x0103e80000000400 */
[----:B--2---:R-:W-:Y:S04]  /*13460*/  STL [R1+0x1e7c], R7 ;  /* 0x001e7c0701007387 */ /* 0x004fe80000100800 */
[----:B------:R-:W-:Y:S04]  /*13470*/  STL [R1+0x1e80], R7 ;  /* 0x001e800701007387 */ /* 0x000fe80000100800 */
[----:B0-----:R-:W2:Y:S04]  /*13480*/  LDL R4, [R1+0x9dc] ;  /* 0x0009dc0001047983 */ /* 0x001ea80000100800 */
[----:B------:R-:W2:Y:S04]  /*13490*/  LDL R5, [R1+0x9e0] ;  /* 0x0009e00001057983 */ /* 0x000ea80000100800 */
[----:B------:R-:W4:Y:S04]  /*134a0*/  LDL R3, [R1+0x99c] ;  /* 0x00099c0001037983 */ /* 0x000f280000100800 */
[----:B------:R-:W4:Y:S04]  /*134b0*/  LDL R2, [R1+0x9a0] ;  /* 0x0009a00001027983 */ /* 0x000f280000100800 */
[----:B---3--:R-:W-:Y:S04]  /*134c0*/  STL [R1+0x1e84], R6 ;  /* 0x001e840601007387 */ /* 0x008fe80000100800 */
[----:B------:R-:W-:Y:S04]  /*134d0*/  STL [R1+0x1ec8], R6 ;  /* 0x001ec80601007387 */ /* 0x000fe80000100800 */
[----:B------:R-:W-:Y:S04]  /*134e0*/  STL [R1+0x1ecc], R6 ;  /* 0x001ecc0601007387 */ /* 0x000fe80000100800 */
[----:B-1----:R-:W3:Y:S01]  /*134f0*/  LDL.LU R23, [R1+0x1f30] ;  /* 0x001f300001177983 */ /* 0x002ee20000300800 */
[----:B--2---:R-:W-:-:S04]  /*13500*/  @!P0 LOP3.LUT R5, R5, R4, RZ, 0x3c, !PT ;  /* 0x0000000405058212 */ /* 0x004fc800078e3cff */
[----:B------:R-:W-:-:S04]  /*13510*/  @!P0 LOP3.LUT R4, R5, R4, RZ, 0x3c, !PT ;  /* 0x0000000405048212 */ /* 0x000fc800078e3cff */
[----:B------:R-:W-:Y:S02]  /*13520*/  @!P0 LOP3.LUT R5, R5, R4, RZ, 0x3c, !PT ;  /* 0x0000000405058212 */ /* 0x000fe400078e3cff */
[----:B---3--:R-:W-:-:S06]  /*13530*/  PRMT R23, RZ, 0x7610, R23 ;  /* 0x00007610ff177816 */ /* 0x008fcc0000000017 */
[----:B------:R-:W2:Y:S04]  /*13540*/  @!P0 LDG.E.U16 R23, [R4.64] ;  /* 0x0000000604178981 */ /* 0x000ea8000c1e1500 */
[----:B--2---:R0:W-:Y:S04]  /*13550*/  STL [R1+0x24], R23 ;  /* 0x0000241701007387 */ /* 0x0041e80000100800 */
[----:B0-----:R-:W2:Y:S04]  /*13560*/  LDL.LU R23, [R1+0x1f2c] ;  /* 0x001f2c0001177983 */ /* 0x001ea80000300800 */
[----:B------:R-:W3:Y:S04]  /*13570*/  LDL.LU R4, [R1+0x6c] ;  /* 0x00006c0001047983 */ /* 0x000ee80000300800 */
[----:B------:R-:W2:Y:S01]  /*13580*/  LDL R5, [R1+0x9bc] ;  /* 0x0009bc0001057983 */ /* 0x000ea20000100800 */
[----:B------:R-:W-:-:S03]  /*13590*/  PRMT R28, RZ, 0x7610, R28 ;  /* 0x00007610ff1c7816 */ /* 0x000fc6000000001c */
[----:B---3--:R0:W-:Y:S02]  /*135a0*/  STS.U16 [R29+0x8a00], R4 ;  /* 0x008a00041d007388 */ /* 0x0081e40000000400 */
[----:B0-----:R-:W-:Y:S01]  /*135b0*/  @!P0 IMAD.MOV.U32 R4, RZ, RZ, R14 ;  /* 0x000000ffff048224 */ /* 0x001fe200078e000e */
[----:B------:R-:W-:Y:S01]  /*135c0*/  PRMT R26, RZ, 0x7610, R26 ;  /* 0x00007610ff1a7816 */ /* 0x000fe2000000001a */
[----:B------:R-:W3:Y:S04]  /*135d0*/  LDL R14, [R1+0x980] ;  /* 0x00098000010e7983 */ /* 0x000ee80000100800 */
[----:B--2---:R4:W2:Y:S04]  /*135e0*/  @!P0 LDG.E.U16 R28, [R4.64] ;  /* 0x00000006041c8981 */ /* 0x0048a8000c1e1500 */
[----:B------:R0:W-:Y:S01]  /*135f0*/  STS.U16 [R29+0x9200], R22 ;  /* 0x009200161d007388 */ /* 0x0001e20000000400 */
[----:B----4-:R-:W-:-:S02]  /*13600*/  @!P0 IMAD.MOV.U32 R4, RZ, RZ, R2 ;  /* 0x000000ffff048224 */ /* 0x010fc400078e0002 */
[----:B------:R-:W-:-:S05]  /*13610*/  @!P0 IMAD.MOV.U32 R5, RZ, RZ, R3 ;  /* 0x000000ffff058224 */ /* 0x000fca00078e0003 */
[----:B------:R1:W4:Y:S04]  /*13620*/  @!P0 LDG.E.U16 R26, [R4.64] ;  /* 0x00000006041a8981 */ /* 0x000328000c1e1500 */
[----:B--2---:R2:W-:Y:S04]  /*13630*/  STL [R1+0xc], R28 ;  /* 0x00000c1c01007387 */ /* 0x0045e80000100800 */
[----:B0-----:R-:W3:Y:S04]  /*13640*/  LDL R22, [R1+0x960] ;  /* 0x0009600001167983 */ /* 0x001ee80000100800 */
[----:B------:R-:W3:Y:S04]  /*13650*/  LDL R3, [R1+0x93c] ;  /* 0x00093c0001037983 */ /* 0x000ee80000100800 */
[----:B--2---:R-:W2:Y:S04]  /*13660*/  LDL R28, [R1+0x95c] ;  /* 0x00095c00011c7983 */ /* 0x004ea80000100800 */
[----:B------:R-:W2:Y:S04]  /*13670*/  LDL R2, [R1+0x940] ;  /* 0x0009400001027983 */ /* 0x000ea80000100800 */
[----:B-1----:R-:W2:Y:S04]  /*13680*/  LDL.LU R4, [R1+0x8] ;  /* 0x0000080001047983 */ /* 0x002ea80000300800 */
[----:B------:R-:W3:Y:S01]  /*13690*/  LDL R5, [R1+0x97c] ;  /* 0x00097c0001057983 */ /* 0x000ee20000100800 */
[----:B------:R-:W-:-:S02]  /*136a0*/  PRMT R19, RZ, 0x7610, R19 ;  /* 0x00007610ff137816 */ /* 0x000fc40000000013 */
[----:B------:R-:W-:Y:S01]  /*136b0*/  PRMT R13, RZ, 0x7610, R13 ;  /* 0x00007610ff0d7816 */ /* 0x000fe2000000000d */
[----:B--2---:R3:W-:Y:S02]  /*136c0*/  STS.U16 [R29+0x9a00], R4 ;  /* 0x009a00041d007388 */ /* 0x0047e40000000400 */
[----:B---3--:R-:W-:-:S05]  /*136d0*/  @!P0 IMAD.MOV.U32 R4, RZ, RZ, R14 ;  /* 0x000000ffff048224 */ /* 0x008fca00078e000e */
[----:B------:R0:W2:Y:S02]  /*136e0*/  @!P0 LDG.E.U16 R19, [R4.64] ;  /* 0x0000000604138981 */ /* 0x0000a4000c1e1500 */
[----:B0-----:R-:W-:Y:S02]  /*136f0*/  @!P0 IMAD.MOV.U32 R4, RZ, RZ, R22 ;  /* 0x000000ffff048224 */ /* 0x001fe400078e0016 */
[----:B------:R-:W-:-:S05]  /*13700*/  @!P0 IMAD.MOV.U32 R5, RZ, RZ, R28 ;  /* 0x000000ffff058224 */ /* 0x000fca00078e001c */
[----:B------:R0:W3:Y:S04]  /*13710*/  @!P0 LDG.E.U16 R13, [R4.64] ;  /* 0x00000006040d8981 */ /* 0x0000e8000c1e1500 */
[----:B----4-:R-:W-:Y:S01]  /*13720*/  STL [R1+0x1e2c], R26 ;  /* 0x001e2c1a01007387 */ /* 0x010fe20000100800 */
[----:B------:R-:W-:-:S03]  /*13730*/  PRMT R12, RZ, 0x7610, R12 ;  /* 0x00007610ff0c7816 */ /* 0x000fc6000000000c */
[----:B------:R-:W-:Y:S04]  /*13740*/  STL [R1+0x1e30], R26 ;  /* 0x001e301a01007387 */ /* 0x000fe80000100800 */
[----:B------:R-:W-:Y:S01]  /*13750*/  STL [R1+0x1e88], R26 ;  /* 0x001e881a01007387 */ /* 0x000fe20000100800 */
[----:B0-----:R-:W-:-:S03]  /*13760*/  @!P0 IMAD.MOV.U32 R4, RZ, RZ, R2 ;  /* 0x000000ffff048224 */ /* 0x001fc600078e0002 */
[----:B------:R-:W-:Y:S01]  /*13770*/  STL [R1+0x1e8c], R26 ;  /* 0x001e8c1a01007387 */ /* 0x000fe20000100800 */
[----:B------:R-:W-:-:S03]  /*13780*/  @!P0 IMAD.MOV.U32 R5, RZ, RZ, R3 ;  /* 0x000000ffff058224 */ /* 0x000fc600078e0003 */
[----:B------:R-:W-:Y:S04]  /*13790*/  STL [R1+0x1e90], R26 ;  /* 0x001e901a01007387 */ /* 0x000fe80000100800 */
[----:B------:R-:W4:Y:S04]  /*137a0*/  LDL.LU R14, [R1+0x84] ;  /* 0x00008400010e7983 */ /* 0x000f280000300800 */
[----:B------:R0:W4:Y:S04]  /*137b0*/  @!P0 LDG.E.U16 R12, [R4.64] ;  /* 0x00000006040c8981 */ /* 0x000128000c1e1500 */
[----:B--2---:R-:W-:Y:S04]  /*137c0*/  STL [R1+0x1e28], R19 ;  /* 0x001e281301007387 */ /* 0x004fe80000100800 */
[----:B------:R-:W-:Y:S04]  /*137d0*/  STL [R1+0x1e34], R19 ;  /* 0x001e341301007387 */ /* 0x000fe80000100800 */
[----:B------:R-:W-:Y:S04]  /*137e0*/  STL [R1+0x1e38], R19 ;  /* 0x001e381301007387 */ /* 0x000fe80000100800 */
[----:B------:R-:W2:Y:S04]  /*137f0*/  LDL.LU R22, [R1+0x78] ;  /* 0x0000780001167983 */ /* 0x000ea80000300800 */
[----:B---3--:R-:W-:Y:S04]  /*13800*/  STL [R1+0x1e24], R13 ;  /* 0x001e240d01007387 */ /* 0x008fe80000100800 */
[----:B0-----:R-:W3:Y:S04]  /*13810*/  LDL R4, [R1+0x91c] ;  /* 0x00091c0001047983 */ /* 0x001ee80000100800 */
[----:B------:R-:W3:Y:S01]  /*13820*/  LDL R5, [R1+0x920] ;  /* 0x0009200001057983 */ /* 0x000ee20000100800 */
[----:B------:R-:W-:-:S03]  /*13830*/  PRMT R10, RZ, 0x7610, R10 ;  /* 0x00007610ff0a7816 */ /* 0x000fc6000000000a */
[----:B------:R-:W2:Y:S04]  /*13840*/  LDL R28, [R1+0x8e0] ;  /* 0x0008e000011c7983 */ /* 0x000ea80000100800 */
[----:B------:R-:W2:Y:S04]  /*13850*/  LDL R3, [R1+0x6ac] ;  /* 0x0006ac0001037983 */ /* 0x000ea80000100800 */
[----:B------:R-:W2:Y:S04]  /*13860*/  LDL R2, [R1+0x8c0] ;  /* 0x0008c00001027983 */ /* 0x000ea80000100800 */
[----:B----4-:R-:W-:Y:S01]  /*13870*/  STL [R1+0x1e20], R12 ;  /* 0x001e200c01007387 */ /* 0x010fe20000100800 */
[----:B---3--:R-:W-:-:S04]  /*13880*/  @!P0 LOP3.LUT R5, R5, R4, RZ, 0x3c, !PT ;  /* 0x0000000405058212 */ /* 0x008fc800078e3cff */
[----:B------:R-:W-:-:S04]  /*13890*/  @!P0 LOP3.LUT R4, R5, R4, RZ, 0x3c, !PT ;  /* 0x0000000405048212 */ /* 0x000fc800078e3cff */
[----:B------:R-:W-:-:S05]  /*138a0*/  @!P0 LOP3.LUT R5, R5, R4, RZ, 0x3c, !PT ;  /* 0x0000000405058212 */ /* 0x000fca00078e3cff */
[----:B------:R0:W3:Y:S04]  /*138b0*/  @!P0 LDG.E.U16 R10, [R4.64] ;  /* 0x00000006040a8981 */ /* 0x0000e8000c1e1500 */
[----:B0-----:R-:W4:Y:S04]  /*138c0*/  LDL R4, [R1+0x8fc] ;  /* 0x0008fc0001047983 */ /* 0x001f280000100800 */
[----:B------:R-:W4:Y:S04]  /*138d0*/  LDL R5, [R1+0x900] ;  /* 0x0009000001057983 */ /* 0x000f280000100800 */
[----:B------:R-:W-:Y:S04]  /*138e0*/  STS.U16 [R29+0xa200], R23 ;  /* 0x00a200171d007388 */ /* 0x000fe80000000400 */
[----:B------:R-:W-:Y:S04]  /*138f0*/  STS.U16 [R29+0xaa00], R16 ;  /* 0x00aa00101d007388 */ /* 0x000fe80000000400 */
[----:B------:R-:W-:Y:S04]  /*13900*/  STS.U16 [R29+0xb200], R11 ;  /* 0x00b2000b1d007388 */ /* 0x000fe80000000400 */
[----:B------:R0:W-:Y:S02]  /*13910*/  STS.U16 [R29+0xba00], R9 ;  /* 0x00ba00091d007388 */ /* 0x0001e40000000400 */
[----:B0-----:R-:W-:-:S02]  /*13920*/  PRMT R9, RZ, 0x7610, R9 ;  /* 0x00007610ff097816 */ /* 0x001fc40000000009 */
[----:B---3--:R-:W-:Y:S04]  /*13930*/  STL [R1+0x1e1c], R10 ;  /* 0x001e1c0a01007387 */ /* 0x008fe80000100800 */
[----:B------:R-:W3:Y:S01]  /*13940*/  LDL.LU R29, [R1+0x1f28] ;  /* 0x001f2800011d7983 */ /* 0x000ee20000300800 */
[----:B----4-:R-:W-:-:S04]  /*13950*/  @!P0 LOP3.LUT R5, R5, R4, RZ, 0x3c, !PT ;  /* 0x0000000405058212 */ /* 0x010fc800078e3cff */
[----:B------:R-:W-:-:S04]  /*13960*/  @!P0 LOP3.LUT R4, R5, R4, RZ, 0x3c, !PT ;  /* 0x0000000405048212 */ /* 0x000fc800078e3cff */
[----:B------:R-:W-:-:S05]  /*13970*/  @!P0 LOP3.LUT R5, R5, R4, RZ, 0x3c, !PT ;  /* 0x0000000405058212 */ /* 0x000fca00078e3cff */
[----:B------:R0:W4:Y:S04]  /*13980*/  @!P0 LDG.E.U16 R9, [R4.64] ;  /* 0x0000000604098981 */ /* 0x000128000c1e1500 */
[----:B0-----:R-:W2:Y:S04]  /*13990*/  LDL.LU R4, [R1+0x8c] ;  /* 0x00008c0001047983 */ /* 0x001ea80000300800 */
[----:B------:R-:W4:Y:S01]  /*139a0*/  LDL R5, [R1+0x8dc] ;  /* 0x0008dc0001057983 */ /* 0x000f220000100800 */
[----:B------:R-:W-:Y:S02]  /*139b0*/  LOP3.LUT R18, R18, 0x30, RZ, 0x3c, !PT ;  /* 0x0000003012127812 */ /* 0x000fe400078e3cff */
[----:B------:R-:W-:-:S02]  /*139c0*/  PRMT R11, RZ, 0x7610, R11 ;  /* 0x00007610ff0b7816 */ /* 0x000fc4000000000b */
[----:B---3--:R-:W-:Y:S01]  /*139d0*/  PRMT R29, RZ, 0x7610, R29 ;  /* 0x00007610ff1d7816 */ /* 0x008fe2000000001d */
[----:B--2---:R0:W-:Y:S02]  /*139e0*/  STS.U16 [R18+0x8300], R4 ;  /* 0x0083000412007388 */ /* 0x0041e40000000400 */
[----:B0-----:R-:W-:Y:S01]  /*139f0*/  @!P0 IMAD.MOV.U32 R4, RZ, RZ, R28 ;  /* 0x000000ffff048224 */ /* 0x001fe200078e001c */
[----:B------:R-:W-:Y:S01]  /*13a00*/  PRMT R27, RZ, 0x7610, R27 ;  /* 0x00007610ff1b7816 */ /* 0x000fe2000000001b */
[----:B------:R-:W2:Y:S04]  /*13a10*/  LDL R28, [R1+0xc78] ;  /* 0x000c7800011c7983 */ /* 0x000ea80000100800 */
[----:B----4-:R0:W3:Y:S02]  /*13a20*/  @!P0 LDG.E.U16 R11, [R4.64] ;  /* 0x00000006040b8981 */ /* 0x0100e4000c1e1500 */
[----:B0-----:R-:W-:-:S02]  /*13a30*/  @!P0 IMAD.MOV.U32 R4, RZ, RZ, R2 ;  /* 0x000000ffff048224 */ /* 0x001fc400078e0002 */
[----:B------:R-:W-:Y:S01]  /*13a40*/  @!P0 IMAD.MOV.U32 R5, RZ, RZ, R3 ;  /* 0x000000ffff058224 */ /* 0x000fe200078e0003 */
[----:B------:R-:W4:Y:S04]  /*13a50*/  LDL R2, [R1+0xc58] ;  /* 0x000c580001027983 */ /* 0x000f280000100800 */
[----:B------:R0:W2:Y:S04]  /*13a60*/  @!P0 LDG.E.U16 R29, [R4.64] ;  /* 0x00000006041d8981 */ /* 0x0000a8000c1e1500 */
[----:B0-----:R-:W3:Y:S04]  /*13a70*/  LDL R4, [R1+0x8b0] ;  /* 0x0008b00001047983 */ /* 0x001ee80000100800 */
[----:B------:R-:W3:Y:S04]  /*13a80*/  LDL R5, [R1+0xc8c] ;  /* 0x000c8c0001057983 */ /* 0x000ee80000100800 */
[----:B------:R0:W-:Y:S04]  /*13a90*/  STS.U16 [R18+0x8b00], R14 ;  /* 0x008b000e12007388 */ /* 0x0001e80000000400 */
[----:B------:R1:W-:Y:S04]  /*13aa0*/  STS.U16 [R18+0x9300], R22 ;  /* 0x0093001612007388 */ /* 0x0003e80000000400 */
[----:B--2---:R-:W-:Y:S04]  /*13ab0*/  STL [R1+0x1e18], R29 ;  /* 0x001e181d01007387 */ /* 0x004fe80000100800 */
[----:B0-----:R-:W2:Y:S04]  /*13ac0*/  LDL R14, [R1+0xc34] ;  /* 0x000c3400010e7983 */ /* 0x001ea80000100800 */
[----:B------:R-:W2:Y:S04]  /*13ad0*/  LDL R3, [R1+0xc38] ;  /* 0x000c380001037983 */ /* 0x000ea80000100800 */
[----:B-1----:R-:W2:Y:S01]  /*13ae0*/  LDL.LU R22, [R1+0x9c] ;  /* 0x00009c0001167983 */ /* 0x002ea20000300800 */
[----:B---3--:R-:W-:-:S04]  /*13af0*/  @!P0 LOP3.LUT R5, R5, R4, RZ, 0x3c, !PT ;  /* 0x0000000405058212 */ /* 0x008fc800078e3cff */
[----:B------:R-:W-:-:S04]  /*13b00*/  @!P0 LOP3.LUT R4, R5, R4, RZ, 0x3c, !PT ;  /* 0x0000000405048212 */ /* 0x000fc800078e3cff */
[----:B------:R-:W-:-:S05]  /*13b10*/  @!P0 LOP3.LUT R5, R5, R4, RZ, 0x3c, !PT ;  /* 0x0000000405058212 */ /* 0x000fca00078e3cff */
[----:B------:R0:W3:Y:S04]  /*13b20*/  @!P0 LDG.E.U16 R27, [R4.64] ;  /* 0x00000006041b8981 */ /* 0x0000e8000c1e1500 */
[----:B0-----:R-:W2:Y:S04]  /*13b30*/  LDL.LU R4, [R1+0x20] ;  /* 0x0000200001047983 */ /* 0x001ea80000300800 */
[----:B------:R-:W3:Y:S01]  /*13b40*/  LDL R5, [R1+0xc74] ;  /* 0x000c740001057983 */ /* 0x000ee20000100800 */
[----:B------:R-:W-:-:S03]  /*13b50*/  PRMT R21, RZ, 0x7610, R21 ;  /* 0x00007610ff157816 */ /* 0x000fc60000000015 */
[----:B--2---:R0:W-:Y:S02]  /*13b60*/  STS.U16 [R18+0x9b00], R4 ;  /* 0x009b000412007388 */ /* 0x0041e40000000400 */
[----:B0-----:R-:W-:-:S05]  /*13b70*/  @!P0 IMAD.MOV.U32 R4, RZ, RZ, R28 ;  /* 0x000000ffff048224 */ /* 0x001fca00078e001c */
[----:B---3--:R-:W2:Y:S04]  /*13b80*/  @!P0 LDG.E.U16 R21, [R4.64] ;  /* 0x0000000604158981 */ /* 0x008ea8000c1e1500 */
[----:B------:R0:W-:Y:S04]  /*13b90*/  STL [R1+0xc4], R27 ;  /* 0x0000c41b01007387 */ /* 0x0001e80000100800 */
[----:B0-----:R-:W3:Y:S04]  /*13ba0*/  LDL.LU R27, [R1+0x94] ;  /* 0x00009400011b7983 */ /* 0x001ee80000300800 */
[----:B------:R-:W3:Y:S04]  /*13bb0*/  LDL.LU R28, [R1+0x88] ;  /* 0x00008800011c7983 */ /* 0x000ee80000300800 */
[----:B--2---:R0:W-:Y:S04]  /*13bc0*/  STL [R1+0xc0], R21 ;  /* 0x0000c01501007387 */ /* 0x0041e80000100800 */
[----:B0-----:R-:W2:Y:S04]  /*13bd0*/  LDL.LU R21, [R1+0x1f24] ;  /* 0x001f240001157983 */ /* 0x001ea80000300800 */
[----:B------:R-:W2:Y:S04]  /*13be0*/  LDL.LU R4, [R1+0x4] ;  /* 0x0000040001047983 */ /* 0x000ea80000300800 */
[----:B------:R-:W3:Y:S01]  /*13bf0*/  LDL R5, [R1+0xc54] ;  /* 0x000c540001057983 */ /* 0x000ee20000100800 */
[----:B------:R-:W-:-:S03]  /*13c00*/  PRMT R23, RZ, 0x7610, R23 ;  /* 0x00007610ff177816 */ /* 0x000fc60000000017 */
[----:B--2---:R4:W-:Y:S04]  /*13c10*/  STS.U16 [R18+0xa300], R4 ;  /* 0x00a3000412007388 */ /* 0x0049e80000000400 */
[----:B------:R0:W-:Y:S01]  /*13c20*/  STS.U16 [R18+0xab00], R21 ;  /* 0x00ab001512007388 */ /* 0x0001e20000000400 */
[----:B----4-:R-:W-:-:S03]  /*13c30*/  @!P0 IMAD.MOV.U32 R4, RZ, RZ, R2 ;  /* 0x000000ffff048224 */ /* 0x010fc600078e0002 */
[----:B------:R-:W2:Y:S01]  /*13c40*/  LDL.LU R2, [R1+0x74] ;  /* 0x0000740001027983 */ /* 0x000ea20000300800 */
[----:B0-----:R-:W-:-:S03]  /*13c50*/  PRMT R21, RZ, 0x7610, R21 ;  /* 0x00007610ff157816 */ /* 0x001fc60000000015 */
[----:B---3--:R0:W3:Y:S02]  /*13c60*/  @!P0 LDG.E.U16 R23, [R4.64] ;  /* 0x0000000604178981 */ /* 0x0080e4000c1e1500 */
[----:B0-----:R-:W-:Y:S02]  /*13c70*/  @!P0 IMAD.MOV.U32 R4, RZ, RZ, R3 ;  /* 0x000000ffff048224 */ /* 0x001fe400078e0003 */
[----:B------:R-:W-:Y:S01]  /*13c80*/  @!P0 IMAD.MOV.U32 R5, RZ, RZ, R14 ;  /* 0x000000ffff058224 */ /* 0x000fe200078e000e */
[----:B------:R-:W4:Y:S04]  /*13c90*/  LDL.LU R3, [R1+0x1c] ;  /* 0x00001c0001037983 */ /* 0x000f280000300800 */
[----:B------:R0:W2:Y:S04]  /*13ca0*/  @!P0 LDG.E.U16 R21, [R4.64] ;  /* 0x0000000604158981 */ /* 0x0000a8000c1e1500 */
[----:B0-----:R-:W2:Y:S04]  /*13cb0*/  LDL R4, [R1+0xc14] ;  /* 0x000c140001047983 */ /* 0x001ea80000100800 */
[----:B------:R-:W2:Y:S01]  /*13cc0*/  LDL R5, [R1+0xc18] ;  /* 0x000c180001057983 */ /* 0x000ea20000100800 */
[----:B------:R-:W-:-:S02]  /*13cd0*/  PRMT R16, RZ, 0x7610, R16 ;  /* 0x00007610ff107816 */ /* 0x000fc40000000010 */
[----:B--2---:R-:W-:-:S04]  /*13ce0*/  @!P0 LOP3.LUT R5, R5, R4, RZ, 0x3c, !PT ;  /* 0x0000000405058212 */ /* 0x004fc800078e3cff */
[----:B------:R-:W-:-:S04]  /*13cf0*/  @!P0 LOP3.LUT R4, R5, R4, RZ, 0x3c, !PT ;  /* 0x0000000405048212 */ /* 0x000fc800078e3cff */
[----:B------:R-:W-:-:S05]  /*13d00*/  @!P0 LOP3.LUT R5, R5, R4, RZ, 0x3c, !PT ;  /* 0x0000000405058212 */ /* 0x000fca00078e3cff */
[----:B------:R0:W2:Y:S04]  /*13d10*/  @!P0 LDG.E.U16 R16, [R4.64] ;  /* 0x0000000604108981 */ /* 0x0000a8000c1e1500 */
[----:B0-----:R-:W2:Y:S04]  /*13d20*/  LDL R4, [R1+0xbf4] ;  /* 0x000bf40001047983 */ /* 0x001ea80000100800 */
[----:B------:R-:W2:Y:S04]  /*13d30*/  LDL R5, [R1+0xbf8] ;  /* 0x000bf80001057983 */ /* 0x000ea80000100800 */
[----:B------:R-:W-:Y:S04]  /*13d40*/  STS.U16 [R18+0xb300], R17 ;  /* 0x00b3001112007388 */ /* 0x000fe80000000400 */
[----:B------:R0:W-:Y:S02]  /*13d50*/  STS.U16 [R18+0xbb00], R15 ;  /* 0x00bb000f12007388 */ /* 0x0001e40000000400 */
[----:B0-----:R-:W-:-:S02]  /*13d60*/  PRMT R15, RZ, 0x7610, R15 ;  /* 0x00007610ff0f7816 */ /* 0x001fc4000000000f */
[----:B------:R-:W3:Y:S01]  /*13d70*/  LDL.LU R18, [R1+0x1f20] ;  /* 0x001f200001127983 */ /* 0x000ee20000300800 */
[----:B--2---:R-:W-:-:S04]  /*13d80*/  @!P0 LOP3.LUT R5, R5, R4, RZ, 0x3c, !PT ;  /* 0x0000000405058212 */ /* 0x004fc800078e3cff */
[----:B------:R-:W-:-:S04]  /*13d90*/  @!P0 LOP3.LUT R4, R5, R4, RZ, 0x3c, !PT ;  /* 0x0000000405048212 */ /* 0x000fc800078e3cff */
[----:B------:R-:W-:-:S05]  /*13da0*/  @!P0 LOP3.LUT R5, R5, R4, RZ, 0x3c, !PT ;  /* 0x0000000405058212 */ /* 0x000fca00078e3cff */
[----:B------:R0:W2:Y:S04]  /*13db0*/  @!P0 LDG.E.U16 R15, [R4.64] ;  /* 0x00000006040f8981 */ /* 0x0000a8000c1e1500 */
[----:B0-----:R-:W2:Y:S04]  /*13dc0*/  LDL R4, [R1+0xbd4] ;  /* 0x000bd40001047983 */ /* 0x001ea80000100800 */
[----:B------:R-:W2:Y:S04]  /*13dd0*/  LDL R5, [R1+0xbd8] ;  /* 0x000bd80001057983 */ /* 0x000ea80000100800 */
[----:B------:R-:W0:Y:S01]  /*13de0*/  S2R R14, SR_TID.X ;  /* 0x00000000000e7919 */ /* 0x000e220000002100 */
[----:B------:R-:W-:-:S02]  /*13df0*/  PRMT R17, RZ, 0x7610, R17 ;  /* 0x00007610ff117816 */ /* 0x000fc40000000011 */
[----:B0-----:R-:W-:-:S05]  /*13e00*/  LOP3.LUT R14, R14, 0x7f, RZ, 0xc0, !PT ;  /* 0x0000007f0e0e7812 */ /* 0x001fca00078ec0ff */
[----:B------:R-:W-:-:S05]  /*13e10*/  IMAD.SHL.U32 R14, R14, 0x2, RZ ;  /* 0x000000020e0e7824 */ /* 0x000fca00078e00ff */
[----:B------:R-:W-:-:S05]  /*13e20*/  LOP3.LUT R14, R14, 0x40, RZ, 0x3c, !PT ;  /* 0x000000400e0e7812 */ /* 0x000fca00078e3cff */
[----:B------:R0:W-:Y:S04]  /*13e30*/  STS.U16 [R14+0x8400], R22 ;  /* 0x008400160e007388 */ /* 0x0001e80000000400 */
[----:B0-----:R-:W3:Y:S04]  /*13e40*/  LDL.LU R22, [R1+0x1f1c] ;  /* 0x001f1c0001167983 */ /* 0x001ee80000300800 */
[----:B------:R0:W-:Y:S01]  /*13e50*/  STS.U16 [R14+0x8c00], R27 ;  /* 0x008c001b0e007388 */ /* 0x0001e20000000400 */
[----:B--2---:R-:W-:-:S04]  /*13e60*/  @!P0 LOP3.LUT R5, R5, R4, RZ, 0x3c, !PT ;  /* 0x0000000405058212 */ /* 0x004fc800078e3cff */
[----:B------:R-:W-:-:S04]  /*13e70*/  @!P0 LOP3.LUT R4, R5, R4, RZ, 0x3c, !PT ;  /* 0x0000000405048212 */ /* 0x000fc800078e3cff */
[----:B------:R-:W-:-:S05]  /*13e80*/  @!P0 LOP3.LUT R5, R5, R4, RZ, 0x3c, !PT ;  /* 0x0000000405058212 */ /* 0x000fca00078e3cff */
[----:B------:R1:W2:Y:S04]  /*13e90*/  @!P0 LDG.E.U16 R17, [R4.64] ;  /* 0x0000000604118981 */ /* 0x0002a8000c1e1500 */
[----:B-1----:R-:W2:Y:S04]  /*13ea0*/  LDL R4, [R1+0xbb4] ;  /* 0x000bb40001047983 */ /* 0x002ea80000100800 */
[----:B------:R-:W2:Y:S04]  /*13eb0*/  LDL R5, [R1+0xbb8] ;  /* 0x000bb80001057983 */ /* 0x000ea80000100800 */
[----:B0-----:R-:W3:Y:S01]  /*13ec0*/  LDL.LU R27, [R1+0x1f18] ;  /* 0x001f1800011b7983 */ /* 0x001ee20000300800 */
[----:B--2---:R-:W-:-:S04]  /*13ed0*/  @!P0 LOP3.LUT R5, R5, R4, RZ, 0x3c, !PT ;  /* 0x0000000405058212 */ /* 0x004fc800078e3cff */
[C---:B------:R-:W-:Y:S02]  /*13ee0*/  @!P0 LOP3.LUT R4, R5.reuse, R4, RZ, 0x3c, !PT ;  /* 0x0000000405048212 */ /* 0x040fe400078e3cff */
[----:B---3--:R-:W-:Y:S02]  /*13ef0*/  PRMT R27, RZ, 0x7610, R27 ;  /* 0x00007610ff1b7816 */ /* 0x008fe4000000001b */
[----:B------:R-:W-:-:S05]  /*13f00*/  @!P0 LOP3.LUT R5, R5, R4, RZ, 0x3c, !PT ;  /* 0x0000000405058212 */ /* 0x000fca00078e3cff */
[----:B------:R-:W2:Y:S04]  /*13f10*/  @!P0 LDG.E.U16 R27, [R4.64] ;  /* 0x00000006041b8981 */ /* 0x000ea8000c1e1500 */
[----:B--2---:R0:W-:Y:S04]  /*13f20*/  STL [R1+0xe0], R27 ;  /* 0x0000e01b01007387 */ /* 0x0041e80000100800 */
[----:B0-----:R-:W2:Y:S04]  /*13f30*/  LDL.LU R27, [R1+0x1f14] ;  /* 0x001f1400011b7983 */ /* 0x001ea80000300800 */
[----:B------:R-:W3:Y:S04]  /*13f40*/  LDL R4, [R1+0xb94] ;  /* 0x000b940001047983 */ /* 0x000ee80000100800 */
[----:B------:R-:W3:Y:S01]  /*13f50*/  LDL R5, [R1+0xb98] ;  /* 0x000b980001057983 */ /* 0x000ee20000100800 */
[----:B------:R-:W-:-:S03]  /*13f60*/  PRMT R25, RZ, 0x7610, R25 ;  /* 0x00007610ff197816 */ /* 0x000fc60000000019 */
[----:B------:R0:W-:Y:S04]  /*13f70*/  STS.U16 [R14+0x9400], R28 ;  /* 0x0094001c0e007388 */ /* 0x0001e80000000400 */
[----:B0-----:R-:W2:Y:S01]  /*13f80*/  LDL.LU R28, [R1+0xbc] ;  /* 0x0000bc00011c7983 */ /* 0x001ea20000300800 */
[----:B---3--:R-:W-:-:S04]  /*13f90*/  @!P0 LOP3.LUT R5, R5, R4, RZ, 0x3c, !PT ;  /* 0x0000000405058212 */ /* 0x008fc800078e3cff */
[----:B------:R-:W-:-:S04]  /*13fa0*/  @!P0 LOP3.LUT R4, R5, R4, RZ, 0x3c, !PT ;  /* 0x0000000405048212 */ /* 0x000fc800078e3cff */
[----:B------:R-:W-:-:S05]  /*13fb0*/  @!P0 LOP3.LUT R5, R5, R4, RZ, 0x3c, !PT ;  /* 0x0000000405058212 */ /* 0x000fca00078e3cff */
[----:B------:R0:W3:Y:S04]  /*13fc0*/  @!P0 LDG.E.U16 R25, [R4.64] ;  /* 0x0000000604198981 */ /* 0x0000e8000c1e1500 */
[----:B0-----:R-:W3:Y:S04]  /*13fd0*/  LDL R4, [R1+0xb74] ;  /* 0x000b740001047983 */ /* 0x001ee80000100800 */
[----:B------:R-:W3:Y:S01]  /*13fe0*/  LDL R5, [R1+0xb78] ;  /* 0x000b780001057983 */ /* 0x000ee20000100800 */
[----:B--2---:R-:W-:Y:S02]  /*13ff0*/  PRMT R27, RZ, 0x7610, R27 ;  /* 0x00007610ff1b7816 */ /* 0x004fe4000000001b */
[----:B---3--:R-:W-:-:S04]  /*14000*/  @!P0 LOP3.LUT R5, R5, R4, RZ, 0x3c, !PT ;  /* 0x0000000405058212 */ /* 0x008fc800078e3cff */
[----:B------:R-:W-:-:S04]  /*14010*/  @!P0 LOP3.LUT R4, R5, R4, RZ, 0x3c, !PT ;  /* 0x0000000405048212 */ /* 0x000fc800078e3cff */
[----:B------:R-:W-:-:S05]  /*14020*/  @!P0 LOP3.LUT R5, R5, R4, RZ, 0x3c, !PT ;  /* 0x0000000405058212 */ /* 0x000fca00078e3cff */
[----:B------:R-:W2:Y:S04]  /*14030*/  @!P0 LDG.E.U16 R27, [R4.64] ;  /* 0x00000006041b8981 */ /* 0x000ea8000c1e1500 */
[----:B------:R0:W-:Y:S04]  /*14040*/  STL [R1+0xf8], R25 ;  /* 0x0000f81901007387 */ /* 0x0001e80000100800 */
[----:B------:R1:W-:Y:S04]  /*14050*/  STS.U16 [R14+0x9c00], R2 ;  /* 0x009c00020e007388 */ /* 0x0003e80000000400 */
[----:B0-----:R-:W3:Y:S04]  /*14060*/  LDL R25, [R1+0xb18] ;  /* 0x000b180001197983 */ /* 0x001ee80000100800 */
[----:B-1----:R-:W3:Y:S04]  /*14070*/  LDL.LU R2, [R1+0xa4] ;  /* 0x0000a40001027983 */ /* 0x002ee80000300800 */
[----:B--2---:R0:W-:Y:S04]  /*14080*/  STL [R1+0xf4], R27 ;  /* 0x0000f41b01007387 */ /* 0x0041e80000100800 */
[----:B0-----:R-:W2:Y:S04]  /*14090*/  LDL.LU R27, [R1+0x1f10] ;  /* 0x001f1000011b7983 */ /* 0x001ea80000300800 */
[----:B------:R-:W2:Y:S04]  /*140a0*/  LDL R4, [R1+0xb54] ;  /* 0x000b540001047983 */ /* 0x000ea80000100800 */
[----:B------:R-:W2:Y:S01]  /*140b0*/  LDL R5, [R1+0xb58] ;  /* 0x000b580001057983 */ /* 0x000ea20000100800 */
[----:B------:R-:W-:-:S03]  /*140c0*/  PRMT R24, RZ, 0x7610, R24 ;  /* 0x00007610ff187816 */ /* 0x000fc60000000018 */
[----:B----4-:R0:W-:Y:S04]  /*140d0*/  STS.U16 [R14+0xa400], R3 ;  /* 0x00a400030e007388 */ /* 0x0101e80000000400 */
[----:B0-----:R-:W4:Y:S01]  /*140e0*/  LDL.LU R3, [R1+0x98] ;  /* 0x0000980001037983 */ /* 0x001f220000300800 */
[----:B--2---:R-:W-:-:S04]  /*140f0*/  @!P0 LOP3.LUT R5, R5, R4, RZ, 0x3c, !PT ;  /* 0x0000000405058212 */ /* 0x004fc800078e3cff */
[----:B------:R-:W-:-:S04]  /*14100*/  @!P0 LOP3.LUT R4, R5, R4, RZ, 0x3c, !PT ;  /* 0x0000000405048212 */ /* 0x000fc800078e3cff */
[----:B------:R-:W-:-:S05]  /*14110*/  @!P0 LOP3.LUT R5, R5, R4, RZ, 0x3c, !PT ;  /* 0x0000000405058212 */ /* 0x000fca00078e3cff */
[----:B------:R0:W2:Y:S04]  /*14120*/  @!P0 LDG.E.U16 R24, [R4.64] ;  /* 0x0000000604188981 */ /* 0x0000a8000c1e1500 */
[----:B0-----:R-:W2:Y:S04]  /*14130*/  LDL R4, [R1+0xb34] ;  /* 0x000b340001047983 */ /* 0x001ea80000100800 */
[----:B------:R-:W2:Y:S01]  /*14140*/  LDL R5, [R1+0xb38] ;  /* 0x000b380001057983 */ /* 0x000ea20000100800 */
[----:B------:R-:W-:Y:S02]  /*14150*/  PRMT R0, RZ, 0x7610, R0 ;  /* 0x00007610ff007816 */ /* 0x000fe40000000000 */
[----:B--2---:R-:W-:-:S04]  /*14160*/  @!P0 LOP3.LUT R5, R5, R4, RZ, 0x3c, !PT ;  /* 0x0000000405058212 */ /* 0x004fc800078e3cff */
[----:B------:R-:W-:-:S04]  /*14170*/  @!P0 LOP3.LUT R4, R5, R4, RZ, 0x3c, !PT ;  /* 0x0000000405048212 */ /* 0x000fc800078e3cff */
[----:B------:R-:W-:-:S05]  /*14180*/  @!P0 LOP3.LUT R5, R5, R4, RZ, 0x3c, !PT ;  /* 0x0000000405058212 */ /* 0x000fca00078e3cff */
[----:B------:R-:W2:Y:S04]  /*14190*/  @!P0 LDG.E.U16 R0, [R4.64] ;  /* 0x0000000604008981 */ /* 0x000ea8000c1e1500 */
[----:B------:R0:W-:Y:S04]  /*141a0*/  STL [R1+0xf0], R24 ;  /* 0x0000f01801007387 */ /* 0x0001e80000100800 */
[----:B0-----:R-:W4:Y:S04]  /*141b0*/  LDL.LU R24, [R1+0x90] ;  /* 0x0000900001187983 */ /* 0x001f280000300800 */
[----:B--2---:R-:W-:Y:S04]  /*141c0*/  STL [R1+0xec], R0 ;  /* 0x0000ec0001007387 */ /* 0x004fe80000100800 */
[----:B------:R-:W2:Y:S01]  /*141d0*/  LDL R5, [R1+0xb14] ;  /* 0x000b140001057983 */ /* 0x000ea20000100800 */
[----:B------:R-:W-:Y:S01]  /*141e0*/  PRMT R18, RZ, 0x7610, R18 ;  /* 0x00007610ff127816 */ /* 0x000fe20000000012 */
[----:B---3--:R-:W-:-:S02]  /*141f0*/  @!P0 IMAD.MOV.U32 R4, RZ, RZ, R25 ;  /* 0x000000ffff048224 */ /* 0x008fc400078e0019 */
[----:B------:R-:W3:Y:S04]  /*14200*/  LDL.LU R25, [R1+0x14] ;  /* 0x0000140001197983 */ /* 0x000ee80000300800 */
[----:B--2---:R-:W2:Y:S04]  /*14210*/  @!P0 LDG.E.U16 R18, [R4.64] ;  /* 0x0000000604128981 */ /* 0x004ea8000c1e1500 */
[----:B--2---:R0:W-:Y:S04]  /*14220*/  STL [R1+0xe8], R18 ;  /* 0x0000e81201007387 */ /* 0x0041e80000100800 */
[----:B0-----:R-:W2:Y:S04]  /*14230*/  LDL.LU R18, [R1+0x1f0c] ;  /* 0x001f0c0001127983 */ /* 0x001ea80000300800 */
[----:B------:R-:W2:Y:S04]  /*14240*/  LDL R4, [R1+0xaf4] ;  /* 0x000af40001047983 */ /* 0x000ea80000100800 */
[----:B------:R-:W2:Y:S01]  /*14250*/  LDL R5, [R1+0xaf8] ;  /* 0x000af80001057983 */ /* 0x000ea20000100800 */
[----:B------:R-:W-:-:S03]  /*14260*/  PRMT R20, RZ, 0x7610, R20 ;  /* 0x00007610ff147816 */ /* 0x000fc60000000014 */
[----:B------:R-:W0:Y:S01]  /*14270*/  S2R R0, SR_TID.X ;  /* 0x0000000000007919 */ /* 0x000e220000002100 */
[----:B--2---:R-:W-:-:S04]  /*14280*/  @!P0 LOP3.LUT R5, R5, R4, RZ, 0x3c, !PT ;  /* 0x0000000405058212 */ /* 0x004fc800078e3cff */
[----:B------:R-:W-:-:S04]  /*14290*/  @!P0 LOP3.LUT R4, R5, R4, RZ, 0x3c, !PT ;  /* 0x0000000405048212 */ /* 0x000fc800078e3cff */
[----:B------:R-:W-:-:S05]  /*142a0*/  @!P0 LOP3.LUT R5, R5, R4, RZ, 0x3c, !PT ;  /* 0x0000000405058212 */ /* 0x000fca00078e3cff */
[----:B------:R-:W2:Y:S01]  /*142b0*/  @!P0 LDG.E.U16 R20, [R4.64] ;  /* 0x0000000604148981 */ /* 0x000ea2000c1e1500 */
[----:B0-----:R-:W-:-:S03]  /*142c0*/  LOP3.LUT R0, R0, 0x7f, RZ, 0xc0, !PT ;  /* 0x0000007f00007812 */ /* 0x001fc600078ec0ff */
[----:B------:R-:W-:Y:S02]  /*142d0*/  STS.U16 [R14+0xac00], R27 ;  /* 0x00ac001b0e007388 */ /* 0x000fe40000000400 */
[----:B------:R-:W-:Y:S02]  /*142e0*/  IMAD.SHL.U32 R0, R0, 0x2, RZ ;  /* 0x0000000200007824 */ /* 0x000fe400078e00ff */
[----:B------:R-:W-:Y:S04]  /*142f0*/  STS.U16 [R14+0xb400], R22 ;  /* 0x00b400160e007388 */ /* 0x000fe80000000400 */
[----:B------:R0:W-:Y:S02]  /*14300*/  STS.U16 [R14+0xbc00], R18 ;  /* 0x00bc00120e007388 */ /* 0x0001e40000000400 */
[----:B0-----:R-:W-:-:S02]  /*14310*/  LOP3.LUT R14, R0, 0x50, RZ, 0x3c, !PT ;  /* 0x00000050000e7812 */ /* 0x001fc400078e3cff */
[----:B------:R-:W3:Y:S04]  /*14320*/  LDL.LU R0, [R1] ;  /* 0x0000000001007983 */ /* 0x000ee80000300800 */
        /* <DEDUP_REMOVED lines=9> */
[----:B------:R0:W-:Y:S04]  /*143c0*/  STS.U16 [R14+0x8500], R28 ;  /* 0x0085001c0e007388 */ /* 0x0001e80000000400 */
[----:B0-----:R-:W3:Y:S04]  /*143d0*/  LDL R28, [R1+0xa58] ;  /* 0x000a5800011c7983 */ /* 0x001ee80000100800 */
[----:B------:R-:W-:Y:S04]  /*143e0*/  STS.U16 [R14+0x8d00], R2 ;  /* 0x008d00020e007388 */ /* 0x000fe80000000400 */
[----:B--2---:R0:W-:Y:S04]  /*143f0*/  STL [R1+0xfc], R20 ;  /* 0x0000fc1401007387 */ /* 0x0041e80000100800 */
[----:B0-----:R-:W2:Y:S04]  /*14400*/  LDL.LU R20, [R1+0x1f04] ;  /* 0x001f040001147983 */ /* 0x001ea80000300800 */
[----:B------:R-:W2:Y:S04]  /*14410*/  LDL R4, [R1+0xab4] ;  /* 0x000ab40001047983 */ /* 0x000ea80000100800 */
[----:B------:R-:W2:Y:S04]  /*14420*/  LDL R5, [R1+0xab8] ;  /* 0x000ab80001057983 */ /* 0x000ea80000100800 */
[----:B------:R-:W3:Y:S01]  /*14430*/  LDL.LU R2, [R1+0x1f00] ;  /* 0x001f000001027983 */ /* 0x000ee20000300800 */
[----:B--2---:R-:W-:-:S04]  /*14440*/  @!P0 LOP3.LUT R5, R5, R4, RZ, 0x3c, !PT ;  /* 0x0000000405058212 */ /* 0x004fc800078e3cff */
[C---:B------:R-:W-:Y:S02]  /*14450*/  @!P0 LOP3.LUT R4, R5.reuse, R4, RZ, 0x3c, !PT ;  /* 0x0000000405048212 */ /* 0x040fe400078e3cff */
[----:B---3--:R-:W-:Y:S02]  /*14460*/  PRMT R2, RZ, 0x7610, R2 ;  /* 0x00007610ff027816 */ /* 0x008fe40000000002 */
[----:B------:R-:W-:-:S05]  /*14470*/  @!P0 LOP3.LUT R5, R5, R4, RZ, 0x3c, !PT ;  /* 0x0000000405058212 */ /* 0x000fca00078e3cff */
[----:B------:R-:W2:Y:S04]  /*14480*/  @!P0 LDG.E.U16 R2, [R4.64] ;  /* 0x0000000604028981 */ /* 0x000ea8000c1e1500 */
[----:B----4-:R-:W-:Y:S04]  /*14490*/  STS.U16 [R14+0x9500], R3 ;  /* 0x009500030e007388 */ /* 0x010fe80000000400 */
[----:B--2---:R0:W-:Y:S04]  /*144a0*/  STL [R1+0x104], R2 ;  /* 0x0001040201007387 */ /* 0x0041e80000100800 */
[----:B0-----:R-:W2:Y:S04]  /*144b0*/  LDL.LU R2, [R1+0x1efc] ;  /* 0x001efc0001027983 */ /* 0x001ea80000300800 */
[----:B------:R-:W3:Y:S04]  /*144c0*/  LDL R4, [R1+0xa94] ;  /* 0x000a940001047983 */ /* 0x000ee80000100800 */
[----:B------:R-:W3:Y:S04]  /*144d0*/  LDL R5, [R1+0xa98] ;  /* 0x000a980001057983 */ /* 0x000ee80000100800 */
[----:B------:R-:W4:Y:S01]  /*144e0*/  LDL.LU R3, [R1+0x1ef8] ;  /* 0x001ef80001037983 */ /* 0x000f220000300800 */
[----:B---3--:R-:W-:-:S04]  /*144f0*/  @!P0 LOP3.LUT R5, R5, R4, RZ, 0x3c, !PT ;  /* 0x0000000405058212 */ /* 0x008fc800078e3cff */
[C---:B------:R-:W-:Y:S02]  /*14500*/  @!P0 LOP3.LUT R4, R5.reuse, R4, RZ, 0x3c, !PT ;  /* 0x0000000405048212 */ /* 0x040fe400078e3cff */
[----:B----4-:R-:W-:Y:S02]  /*14510*/  PRMT R3, RZ, 0x7610, R3 ;  /* 0x00007610ff037816 */ /* 0x010fe40000000003 */
[----:B------:R-:W-:-:S05]  /*14520*/  @!P0 LOP3.LUT R5, R5, R4, RZ, 0x3c, !PT ;  /* 0x0000000405058212 */ /* 0x000fca00078e3cff */
[----:B------:R-:W3:Y:S04]  /*14530*/  @!P0 LDG.E.U16 R3, [R4.64] ;  /* 0x0000000604038981 */ /* 0x000ee8000c1e1500 */
[----:B------:R-:W-:Y:S04]  /*14540*/  STS.U16 [R14+0x9d00], R24 ;  /* 0x009d00180e007388 */ /* 0x000fe80000000400 */
[----:B---3--:R0:W-:Y:S04]  /*14550*/  STL [R1+0x108], R3 ;  /* 0x0001080301007387 */ /* 0x0081e80000100800 */
[----:B0-----:R-:W3:Y:S04]  /*14560*/  LDL.LU R3, [R1+0x1ef4] ;  /* 0x001ef40001037983 */ /* 0x001ee80000300800 */
[----:B------:R-:W4:Y:S04]  /*14570*/  LDL R4, [R1+0xa74] ;  /* 0x000a740001047983 */ /* 0x000f280000100800 */
[----:B------:R-:W4:Y:S04]  /*14580*/  LDL R5, [R1+0xa78] ;  /* 0x000a780001057983 */ /* 0x000f280000100800 */
[----:B------:R-:W2:Y:S01]  /*14590*/  LDL.LU R24, [R1+0x1ef0] ;  /* 0x001ef00001187983 */ /* 0x000ea20000300800 */
[----:B----4-:R-:W-:-:S04]  /*145a0*/  @!P0 LOP3.LUT R5, R5, R4, RZ, 0x3c, !PT ;  /* 0x0000000405058212 */ /* 0x010fc800078e3cff */
[C---:B------:R-:W-:Y:S02]  /*145b0*/  @!P0 LOP3.LUT R4, R5.reuse, R4, RZ, 0x3c, !PT ;  /* 0x0000000405048212 */ /* 0x040fe400078e3cff */
[----:B--2---:R-:W-:Y:S02]  /*145c0*/  PRMT R24, RZ, 0x7610, R24 ;  /* 0x00007610ff187816 */ /* 0x004fe40000000018 */
[----:B------:R-:W-:-:S05]  /*145d0*/  @!P0 LOP3.LUT R5, R5, R4, RZ, 0x3c, !PT ;  /* 0x0000000405058212 */ /* 0x000fca00078e3cff */
[----:B------:R-:W2:Y:S04]  /*145e0*/  @!P0 LDG.E.U16 R24, [R4.64] ;  /* 0x0000000604188981 */ /* 0x000ea8000c1e1500 */
[----:B--2---:R0:W-:Y:S04]  /*145f0*/  STL [R1+0x120], R24 ;  /* 0x0001201801007387 */ /* 0x0041e80000100800 */
[----:B0-----:R-:W2:Y:S04]  /*14600*/  LDL.LU R24, [R1+0x1eec] ;  /* 0x001eec0001187983 */ /* 0x001ea80000300800 */
[----:B------:R-:W4:Y:S04]  /*14610*/  LDL.LU R4, [R1+0x4c] ;  /* 0x00004c0001047983 */ /* 0x000f280000300800 */
[----:B------:R-:W3:Y:S01]  /*14620*/  LDL R5, [R1+0xa54] ;  /* 0x000a540001057983 */ /* 0x000ee20000100800 */
[----:B--2---:R-:W-:-:S03]  /*14630*/  PRMT R24, RZ, 0x7610, R24 ;  /* 0x00007610ff187816 */ /* 0x004fc60000000018 */
[----:B----4-:R0:W-:Y:S02]  /*14640*/  STS.U16 [R14+0xa500], R4 ;  /* 0x00a500040e007388 */ /* 0x0101e40000000400 */
[----:B0-----:R-:W-:Y:S02]  /*14650*/  @!P0 IMAD.MOV.U32 R4, RZ, RZ, R28 ;  /* 0x000000ffff048224 */ /* 0x001fe400078e001c */
[----:B------:R-:W2:Y:S04]  /*14660*/  LDL.LU R28, [R1+0xa0] ;  /* 0x0000a000011c7983 */ /* 0x000ea80000300800 */
[----:B---3--:R-:W3:Y:S04]  /*14670*/  @!P0 LDG.E.U16 R24, [R4.64] ;  /* 0x0000000604188981 */ /* 0x008ee8000c1e1500 */
[----:B---3--:R0:W-:Y:S04]  /*14680*/  STL [R1+0x11c], R24 ;  /* 0x00011c1801007387 */ /* 0x0081e80000100800 */
[----:B0-----:R-:W3:Y:S04]  /*14690*/  LDL.LU R24, [R1+0x1ee8] ;  /* 0x001ee80001187983 */ /* 0x001ee80000300800 */
[----:B------:R-:W4:Y:S04]  /*146a0*/  LDL R4, [R1+0xa34] ;  /* 0x000a340001047983 */ /* 0x000f280000100800 */
[----:B------:R-:W4:Y:S01]  /*146b0*/  LDL R5, [R1+0xa38] ;  /* 0x000a380001057983 */ /* 0x000f220000100800 */
[----:B------:R-:W-:-:S02]  /*146c0*/  PRMT R20, RZ, 0x7610, R20 ;  /* 0x00007610ff147816 */ /* 0x000fc40000000014 */
[----:B----4-:R-:W-:-:S04]  /*146d0*/  @!P0 LOP3.LUT R5, R5, R4, RZ, 0x3c, !PT ;  /* 0x0000000405058212 */ /* 0x010fc800078e3cff */
[----:B------:R-:W-:-:S04]  /*146e0*/  @!P0 LOP3.LUT R4, R5, R4, RZ, 0x3c, !PT ;  /* 0x0000000405048212 */ /* 0x000fc800078e3cff */
[----:B------:R-:W-:-:S05]  /*146f0*/  @!P0 LOP3.LUT R5, R5, R4, RZ, 0x3c, !PT ;  /* 0x0000000405058212 */ /* 0x000fca00078e3cff */
[----:B------:R0:W4:Y:S04]  /*14700*/  @!P0 LDG.E.U16 R20, [R4.64] ;  /* 0x0000000604148981 */ /* 0x000128000c1e1500 */
[----:B0-----:R-:W2:Y:S04]  /*14710*/  LDL R4, [R1+0xa14] ;  /* 0x000a140001047983 */ /* 0x001ea80000100800 */
[----:B------:R-:W2:Y:S01]  /*14720*/  LDL R5, [R1+0xa18] ;  /* 0x000a180001057983 */ /* 0x000ea20000100800 */
[----:B------:R-:W-:-:S03]  /*14730*/  PRMT R7, RZ, 0x7610, R7 ;  /* 0x00007610ff077816 */ /* 0x000fc60000000007 */
[----:B------:R0:W-:Y:S04]  /*14740*/  STS.U16 [R14+0xad00], R25 ;  /* 0x00ad00190e007388 */ /* 0x0001e80000000400 */
[----:B0-----:R-:W3:Y:S04]  /*14750*/  LDL R25, [R1+0x9d8] ;  /* 0x0009d80001197983 */ /* 0x001ee80000100800 */
[----:B----4-:R0:W-:Y:S01]  /*14760*/  STL [R1+0x118], R20 ;  /* 0x0001181401007387 */ /* 0x0101e20000100800 */
[----:B--2---:R-:W-:-:S04]  /*14770*/  @!P0 LOP3.LUT R5, R5, R4, RZ, 0x3c, !PT ;  /* 0x0000000405058212 */ /* 0x004fc800078e3cff */
[----:B------:R-:W-:-:S04]  /*14780*/  @!P0 LOP3.LUT R4, R5, R4, RZ, 0x3c, !PT ;  /* 0x0000000405048212 */ /* 0x000fc800078e3cff */
[----:B------:R-:W-:-:S05]  /*14790*/  @!P0 LOP3.LUT R5, R5, R4, RZ, 0x3c, !PT ;  /* 0x0000000405058212 */ /* 0x000fca00078e3cff */
[----:B------:R1:W2:Y:S04]  /*147a0*/  @!P0 LDG.E.U16 R7, [R4.64] ;  /* 0x0000000604078981 */ /* 0x0002a8000c1e1500 */
[----:B-1----:R-:W4:Y:S04]  /*147b0*/  LDL R4, [R1+0x9f4] ;  /* 0x0009f40001047983 */ /* 0x002f280000100800 */
[----:B------:R-:W4:Y:S01]  /*147c0*/  LDL R5, [R1+0x9f8] ;  /* 0x0009f80001057983 */ /* 0x000f220000100800 */
[----:B------:R-:W-:-:S03]  /*147d0*/  PRMT R3, RZ, 0x7610, R3 ;  /* 0x00007610ff037816 */ /* 0x000fc60000000003 */
[----:B0-----:R-:W0:Y:S01]  /*147e0*/  S2R R20, SR_TID.X ;  /* 0x0000000000147919 */ /* 0x001e220000002100 */
[----:B----4-:R-:W-:-:S04]  /*147f0*/  @!P0 LOP3.LUT R5, R5, R4, RZ, 0x3c, !PT ;  /* 0x0000000405058212 */ /* 0x010fc800078e3cff */
[----:B------:R-:W-:-:S04]  /*14800*/  @!P0 LOP3.LUT R4, R5, R4, RZ, 0x3c, !PT ;  /* 0x0000000405048212 */ /* 0x000fc800078e3cff */
[----:B------:R-:W-:-:S05]  /*14810*/  @!P0 LOP3.LUT R5, R5, R4, RZ, 0x3c, !PT ;  /* 0x0000000405058212 */ /* 0x000fca00078e3cff */
[----:B------:R-:W4:Y:S01]  /*14820*/  @!P0 LDG.E.U16 R3, [R4.64] ;  /* 0x0000000604038981 */ /* 0x000f22000c1e1500 */
[----:B0-----:R-:W-:-:S03]  /*14830*/  LOP3.LUT R20, R20, 0x7f, RZ, 0xc0, !PT ;  /* 0x0000007f14147812 */ /* 0x001fc600078ec0ff */
[----:B------:R0:W-:Y:S04]  /*14840*/  STS.U16 [R14+0xb500], R0 ;  /* 0x00b500000e007388 */ /* 0x0001e80000000400 */
[----:B---3--:R1:W-:Y:S04]  /*14850*/  STS.U16 [R14+0xbd00], R24 ;  /* 0x00bd00180e007388 */ /* 0x0083e80000000400 */
[----:B0-----:R-:W3:Y:S04]  /*14860*/  LDL R0, [R1+0x9b8] ;  /* 0x0009b80001007983 */ /* 0x001ee80000100800 */
[----:B--2---:R0:W-:Y:S04]  /*14870*/  STL [R1+0x114], R7 ;  /* 0x0001140701007387 */ /* 0x0041e80000100800 */
[----:B-1----:R-:W2:Y:S01]  /*14880*/  LDL R14, [R1+0x998] ;  /* 0x00099800010e7983 */ /* 0x002ea20000100800 */
[----:B0-----:R-:W-:-:S03]  /*14890*/  IMAD.SHL.U32 R7, R20, 0x2, RZ ;  /* 0x0000000214077824 */ /* 0x001fc600078e00ff */
[----:B------:R-:W2:Y:S04]  /*148a0*/  LDL R20, [R1+0x994] ;  /* 0x0009940001147983 */ /* 0x000ea80000100800 */
[----:B----4-:R0:W-:Y:S04]  /*148b0*/  STL [R1+0x110], R3 ;  /* 0x0001100301007387 */ /* 0x0101e80000100800 */
[----:B0-----:R-:W4:Y:S04]  /*148c0*/  LDL.LU R3, [R1+0x1ee4] ;  /* 0x001ee40001037983 */ /* 0x001f280000300800 */
[----:B------:R-:W2:Y:S04]  /*148d0*/  LDL.LU R4, [R1+0x100] ;  /* 0x0001000001047983 */ /* 0x000ea80000300800 */
[----:B------:R-:W3:Y:S01]  /*148e0*/  LDL R5, [R1+0x9d4] ;  /* 0x0009d40001057983 */ /* 0x000ee20000100800 */
[----:B------:R-:W-:-:S02]  /*148f0*/  LOP3.LUT R7, R7, 0x60, RZ, 0x3c, !PT ;  /* 0x0000006007077812 */ /* 0x000fc400078e3cff */
[----:B----4-:R-:W-:-:S03]  /*14900*/  PRMT R3, RZ, 0x7610, R3 ;  /* 0x00007610ff037816 */ /* 0x010fc60000000003 */
[----:B--2---:R0:W-:Y:S02]  /*14910*/  STS.U16 [R7+0x8600], R4 ;  /* 0x0086000407007388 */ /* 0x0041e40000000400 */
[----:B0-----:R-:W-:Y:S02]  /*14920*/  @!P0 IMAD.MOV.U32 R4, RZ, RZ, R25 ;  /* 0x000000ffff048224 */ /* 0x001fe400078e0019 */
[----:B------:R-:W2:Y:S04]  /*14930*/  LDL R25, [R1+0x978] ;  /* 0x0009780001197983 */ /* 0x000ea80000100800 */
[----:B---3--:R-:W3:Y:S04]  /*14940*/  @!P0 LDG.E.U16 R3, [R4.64] ;  /* 0x0000000604038981 */ /* 0x008ee8000c1e1500 */
[----:B---3--:R0:W-:Y:S04]  /*14950*/  STL [R1+0x124], R3 ;  /* 0x0001240301007387 */ /* 0x0081e80000100800 */
[----:B0-----:R-:W3:Y:S04]  /*14960*/  LDL.LU R3, [R1+0x1ee0] ;  /* 0x001ee00001037983 */ /* 0x001ee80000300800 */
[----:B------:R-:W4:Y:S04]  /*14970*/  LDL.LU R4, [R1+0xcc] ;  /* 0x0000cc0001047983 */ /* 0x000f280000300800 */
[----:B------:R-:W2:Y:S01]  /*14980*/  LDL R5, [R1+0x9b4] ;  /* 0x0009b40001057983 */ /* 0x000ea20000100800 */
[----:B---3--:R-:W-:-:S03]  /*14990*/  PRMT R3, RZ, 0x7610, R3 ;  /* 0x00007610ff037816 */ /* 0x008fc60000000003 */
[----:B----4-:R0:W-:Y:S02]  /*149a0*/  STS.U16 [R7+0x8e00], R4 ;  /* 0x008e000407007388 */ /* 0x0101e40000000400 */
[----:B0-----:R-:W-:Y:S02]  /*149b0*/  @!P0 IMAD.MOV.U32 R4, RZ, RZ, R0 ;  /* 0x000000ffff048224 */ /* 0x001fe400078e0000 */
[----:B------:R-:W3:Y:S04]  /*149c0*/  LDL R0, [R1+0x958] ;  /* 0x0009580001007983 */ /* 0x000ee80000100800 */
[----:B--2---:R-:W2:Y:S04]  /*149d0*/  @!P0 LDG.E.U16 R3, [R4.64] ;  /* 0x0000000604038981 */ /* 0x004ea8000c1e1500 */
[----:B--2---:R0:W-:Y:S04]  /*149e0*/  STL [R1+0x128], R3 ;  /* 0x0001280301007387 */ /* 0x0041e80000100800 */
[----:B0-----:R-:W2:Y:S04]  /*149f0*/  LDL.LU R3, [R1+0x1edc] ;  /* 0x001edc0001037983 */ /* 0x001ea80000300800 */
[----:B------:R-:W4:Y:S01]  /*14a00*/  LDL.LU R5, [R1+0xb8] ;  /* 0x0000b80001057983 */ /* 0x000f220000300800 */
[----:B------:R-:W-:Y:S01]  /*14a10*/  PRMT R6, RZ, 0x7610, R6 ;  /* 0x00007610ff067816 */ /* 0x000fe20000000006 */
[----:B------:R-:W-:-:S02]  /*14a20*/  @!P0 IMAD.MOV.U32 R4, RZ, RZ, R14 ;  /* 0x000000ffff048224 */ /* 0x000fc400078e000e */
[----:B------:R-:W2:Y:S04]  /*14a30*/  LDL R14, [R1+0x918] ;  /* 0x00091800010e7983 */ /* 0x000ea80000100800 */
[----:B----4-:R0:W-:Y:S02]  /*14a40*/  STS.U16 [R7+0x9600], R5 ;  /* 0x0096000507007388 */ /* 0x0101e40000000400 */
[----:B0-----:R-:W-:Y:S01]  /*14a50*/  @!P0 IMAD.MOV.U32 R5, RZ, RZ, R20 ;  /* 0x000000ffff058224 */ /* 0x001fe200078e0014 */
[----:B--2---:R-:W-:Y:S01]  /*14a60*/  PRMT R3, RZ, 0x7610, R3 ;  /* 0x00007610ff037816 */ /* 0x004fe20000000003 */
[----:B------:R-:W2:Y:S04]  /*14a70*/  LDL R20, [R1+0x938] ;  /* 0x0009380001147983 */ /* 0x000ea80000100800 */
[----:B------:R0:W4:Y:S04]  /*14a80*/  @!P0 LDG.E.U16 R6, [R4.64] ;  /* 0x0000000604068981 */ /* 0x000128000c1e1500 */
[----:B0-----:R-:W2:Y:S01]  /*14a90*/  LDL R5, [R1+0x974] ;  /* 0x0009740001057983 */ /* 0x001ea20000100800 */
[----:B------:R-:W-:-:S05]  /*14aa0*/  @!P0 IMAD.MOV.U32 R4, RZ, RZ, R25 ;  /* 0x000000ffff048224 */ /* 0x000fca00078e0019 */
[----:B--2---:R-:W2:Y:S04]  /*14ab0*/  @!P0 LDG.E.U16 R3, [R4.64] ;  /* 0x0000000604038981 */ /* 0x004ea8000c1e1500 */
[----:B----4-:R0:W-:Y:S04]  /*14ac0*/  STL [R1+0x10c], R6 ;  /* 0x00010c0601007387 */ /* 0x0101e80000100800 */
[----:B------:R1:W-:Y:S04]  /*14ad0*/  STS.U16 [R7+0x9e00], R28 ;  /* 0x009e001c07007388 */ /* 0x0003e80000000400 */
[----:B0-----:R-:W4:Y:S04]  /*14ae0*/  LDL.LU R6, [R1+0x140] ;  /* 0x0001400001067983 */ /* 0x001f280000300800 */
[----:B-1----:R-:W3:Y:S04]  /*14af0*/  LDL.LU R28, [R1+0x8f4] ;  /* 0x0008f400011c7983 */ /* 0x002ee80000300800 */
[----:B------:R-:W3:Y:S04]  /*14b00*/  LDL.LU R25, [R1+0x13c] ;  /* 0x00013c0001197983 */ /* 0x000ee80000300800 */
[----:B--2---:R0:W-:Y:S04]  /*14b10*/  STL [R1+0x100], R3 ;  /* 0x0001000301007387 */ /* 0x0041e80000100800 */
[----:B0-----:R-:W2:Y:S04]  /*14b20*/  LDL.LU R3, [R1+0x1ed8] ;  /* 0x001ed80001037983 */ /* 0x001ea80000300800 */
[----:B------:R-:W3:Y:S04]  /*14b30*/  LDL.LU R4, [R1+0x80] ;  /* 0x0000800001047983 */ /* 0x000ee80000300800 */
[----:B------:R-:W4:Y:S01]  /*14b40*/  LDL R5, [R1+0x954] ;  /* 0x0009540001057983 */ /* 0x000f220000100800 */
[----:B--2---:R-:W-:-:S03]  /*14b50*/  PRMT R3, RZ, 0x7610, R3 ;  /* 0x00007610ff037816 */ /* 0x004fc60000000003 */
[----:B---3--:R0:W-:Y:S02]  /*14b60*/  STS.U16 [R7+0xa600], R4 ;  /* 0x00a6000407007388 */ /* 0x0081e40000000400 */
[----:B0-----:R-:W-:Y:S02]  /*14b70*/  @!P0 IMAD.MOV.U32 R4, RZ, RZ, R0 ;  /* 0x000000ffff048224 */ /* 0x001fe400078e0000 */
[----:B------:R-:W2:Y:S04]  /*14b80*/  LDL.LU R0, [R1+0x138] ;  /* 0x0001380001007983 */ /* 0x000ea80000300800 */
[----:B----4-:R-:W3:Y:S04]  /*14b90*/  @!P0 LDG.E.U16 R3, [R4.64] ;  /* 0x0000000604038981 */ /* 0x010ee8000c1e1500 */
[----:B---3--:R0:W-:Y:S04]  /*14ba0*/  STL [R1+0xcc], R3 ;  /* 0x0000cc0301007387 */ /* 0x0081e80000100800 */
[----:B0-----:R-:W3:Y:S04]  /*14bb0*/  LDL.LU R3, [R1+0x1ed4] ;  /* 0x001ed40001037983 */ /* 0x001ee80000300800 */
[----:B------:R-:W4:Y:S04]  /*14bc0*/  LDL.LU R4, [R1+0x30] ;  /* 0x0000300001047983 */ /* 0x000f280000300800 */
[----:B------:R-:W2:Y:S01]  /*14bd0*/  LDL R5, [R1+0x934] ;  /* 0x0009340001057983 */ /* 0x000ea20000100800 */
[----:B------:R-:W-:-:S03]  /*14be0*/  PRMT R2, RZ, 0x7610, R2 ;  /* 0x00007610ff027816 */ /* 0x000fc60000000002 */
[----:B----4-:R0:W-:Y:S02]  /*14bf0*/  STS.U16 [R7+0xae00], R4 ;  /* 0x00ae000407007388 */ /* 0x0101e40000000400 */
[----:B0-----:R-:W-:Y:S02]  /*14c00*/  @!P0 IMAD.MOV.U32 R4, RZ, RZ, R20 ;  /* 0x000000ffff048224 */ /* 0x001fe400078e0014 */
[----:B------:R-:W4:Y:S04]  /*14c10*/  LDL.LU R20, [R1+0x134] ;  /* 0x0001340001147983 */ /* 0x000f280000300800 */
[----:B--2---:R0:W2:Y:S04]  /*14c20*/  @!P0 LDG.E.U16 R2, [R4.64] ;  /* 0x0000000604028981 */ /* 0x0040a8000c1e1500 */
[----:B0-----:R-:W2:Y:S04]  /*14c30*/  LDL.LU R4, [R1+0x18] ;  /* 0x0000180001047983 */ /* 0x001ea80000300800 */
[----:B------:R-:W4:Y:S01]  /*14c40*/  LDL R5, [R1+0x914] ;  /* 0x0009140001057983 */ /* 0x000f220000100800 */
[----:B---3--:R-:W-:-:S03]  /*14c50*/  PRMT R3, RZ, 0x7610, R3 ;  /* 0x00007610ff037816 */ /* 0x008fc60000000003 */
[----:B--2---:R0:W-:Y:S02]  /*14c60*/  STS.U16 [R7+0xb600], R4 ;  /* 0x00b6000407007388 */ /* 0x0041e40000000400 */
[----:B0-----:R-:W-:-:S05]  /*14c70*/  @!P0 IMAD.MOV.U32 R4, RZ, RZ, R14 ;  /* 0x000000ffff048224 */ /* 0x001fca00078e000e */
[----:B----4-:R-:W2:Y:S04]  /*14c80*/  @!P0 LDG.E.U16 R3, [R4.64] ;  /* 0x0000000604038981 */ /* 0x010ea8000c1e1500 */
[----:B------:R0:W-:Y:S04]  /*14c90*/  STL [R1+0xbc], R2 ;  /* 0x0000bc0201007387 */ /* 0x0001e80000100800 */
[----:B0-----:R-:W0:Y:S02]  /*14ca0*/  S2R R2, SR_TID.X ;  /* 0x0000000000027919 */ /* 0x001e240000002100 */
[----:B0-----:R-:W-:-:S02]  /*14cb0*/  LOP3.LUT R14, R2, 0x7f, RZ, 0xc0, !PT ;  /* 0x0000007f020e7812 */ /* 0x001fc400078ec0ff */
[----:B------:R-:W3:Y:S04]  /*14cc0*/  LDL.LU R2, [R1+0x130] ;  /* 0x0001300001027983 */ /* 0x000ee80000300800 */
[----:B--2---:R0:W-:Y:S04]  /*14cd0*/  STL [R1+0xb8], R3 ;  /* 0x0000b80301007387 */ /* 0x0041e80000100800 */
[----:B0-----:R-:W2:Y:S04]  /*14ce0*/  LDL.LU R3, [R1+0x1ed0] ;  /* 0x001ed00001037983 */ /* 0x001ea80000300800 */
[----:B------:R-:W4:Y:S01]  /*14cf0*/  LDL R5, [R1+0x8f8] ;  /* 0x0008f80001057983 */ /* 0x000f220000100800 */
[----:B------:R-:W-:Y:S01]  /*14d00*/  PRMT R8, RZ, 0x7610, R8 ;  /* 0x00007610ff087816 */ /* 0x000fe20000000008 */
[----:B------:R-:W-:-:S02]  /*14d10*/  IMAD.SHL.U32 R14, R14, 0x2, RZ ;  /* 0x000000020e0e7824 */ /* 0x000fc400078e00ff */
[----:B----4-:R-:W-:Y:S02]  /*14d20*/  @!P0 IMAD.MOV.U32 R4, RZ, RZ, R5 ;  /* 0x000000ffff048224 */ /* 0x010fe400078e0005 */
[----:B------:R-:W-:-:S05]  /*14d30*/  @!P0 IMAD.MOV.U32 R5, RZ, RZ, R28 ;  /* 0x000000ffff058224 */ /* 0x000fca00078e001c */
[----:B------:R0:W4:Y:S04]  /*14d40*/  @!P0 LDG.E.U16 R8, [R4.64] ;  /* 0x0000000604088981 */ /* 0x000128000c1e1500 */
[----:B--2---:R1:W-:Y:S01]  /*14d50*/  STS.U16 [R7+0xbe00], R3 ;  /* 0x00be000307007388 */ /* 0x0043e20000000400 */
[----:B------:R-:W-:-:S03]  /*14d60*/  LOP3.LUT R14, R14, 0x70, RZ, 0x3c, !PT ;  /* 0x000000700e0e7812 */ /* 0x000fc600078e3cff */
[----:B-1----:R-:W2:Y:S04]  /*14d70*/  LDL.LU R7, [R1+0x12c] ;  /* 0x00012c0001077983 */ /* 0x002ea80000300800 */
[----:B------:R-:W-:Y:S04]  /*14d80*/  STL [R1+0xcf0], R28 ;  /* 0x000cf01c01007387 */ /* 0x000fe80000100800 */
[----:B0-----:R-:W2:Y:S04]  /*14d90*/  LDL R4, [R1+0x8d4] ;  /* 0x0008d40001047983 */ /* 0x001ea80000100800 */
[----:B------:R-:W2:Y:S04]  /*14da0*/  LDL R5, [R1+0x8d8] ;  /* 0x0008d80001057983 */ /* 0x000ea80000100800 */
[----:B------:R-:W-:Y:S04]  /*14db0*/  STS.U16 [R14+0x8700], R6 ;  /* 0x008700060e007388 */ /* 0x000fe80000000400 */
[----:B----4-:R0:W-:Y:S04]  /*14dc0*/  STL [R1+0xa4], R8 ;  /* 0x0000a40801007387 */ /* 0x0101e80000100800 */
[----:B0-----:R-:W4:Y:S04]  /*14dd0*/  LDL.LU R8, [R1+0x70] ;  /* 0x0000700001087983 */ /* 0x001f280000300800 */
[----:B------:R-:W3:Y:S01]  /*14de0*/  LDL.LU R6, [R1+0x1ecc] ;  /* 0x001ecc0001067983 */ /* 0x000ee20000300800 */
[----:B--2---:R-:W-:-:S04]  /*14df0*/  @!P0 LOP3.LUT R5, R5, R4, RZ, 0x3c, !PT ;  /* 0x0000000405058212 */ /* 0x004fc800078e3cff */
[----:B------:R-:W-:-:S04]  /*14e00*/  @!P0 LOP3.LUT R4, R5, R4, RZ, 0x3c, !PT ;  /* 0x0000000405048212 */ /* 0x000fc800078e3cff */
[----:B------:R-:W-:Y:S02]  /*14e10*/  @!P0 LOP3.LUT R5, R5, R4, RZ, 0x3c, !PT ;  /* 0x0000000405058212 */ /* 0x000fe400078e3cff */
[----:B---3--:R-:W-:-:S06]  /*14e20*/  PRMT R6, RZ, 0x7610, R6 ;  /* 0x00007610ff067816 */ /* 0x008fcc0000000006 */
[----:B------:R-:W2:Y:S04]  /*14e30*/  @!P0 LDG.E.U16 R6, [R4.64] ;  /* 0x0000000604068981 */ /* 0x000ea8000c1e1500 */
[----:B------:R-:W-:Y:S04]  /*14e40*/  STS.U16 [R14+0x8f00], R25 ;  /* 0x008f00190e007388 */ /* 0x000fe80000000400 */
[----:B--2---:R0:W-:Y:S04]  /*14e50*/  STL [R1+0xa0], R6 ;  /* 0x0000a00601007387 */ /* 0x0041e80000100800 */
[----:B0-----:R-:W2:Y:S04]  /*14e60*/  LDL.LU R6, [R1+0x1ec8] ;  /* 0x001ec80001067983 */ /* 0x001ea80000300800 */
[----:B------:R-:W3:Y:S04]  /*14e70*/  LDL R4, [R1+0x8bc] ;  /* 0x0008bc0001047983 */ /* 0x000ee80000100800 */
[----:B------:R-:W3:Y:S04]  /*14e80*/  LDL R5, [R1+0xc98] ;  /* 0x000c980001057983 */ /* 0x000ee80000100800 */
[----:B------:R-:W2:Y:S01]  /*14e90*/  LDL.LU R25, [R1+0x1ec4] ;  /* 0x001ec40001197983 */ /* 0x000ea20000300800 */
[----:B---3--:R-:W-:-:S04]  /*14ea0*/  @!P0 LOP3.LUT R5, R5, R4, RZ, 0x3c, !PT ;  /* 0x0000000405058212 */ /* 0x008fc800078e3cff */
[C---:B------:R-:W-:Y:S02]  /*14eb0*/  @!P0 LOP3.LUT R4, R5.reuse, R4, RZ, 0x3c, !PT ;  /* 0x0000000405048212 */ /* 0x040fe400078e3cff */
[----:B--2---:R-:W-:Y:S02]  /*14ec0*/  PRMT R25, RZ, 0x7610, R25 ;  /* 0x00007610ff197816 */ /* 0x004fe40000000019 */
[----:B------:R-:W-:-:S05]  /*14ed0*/  @!P0 LOP3.LUT R5, R5, R4, RZ, 0x3c, !PT ;  /* 0x0000000405058212 */ /* 0x000fca00078e3cff */
[----:B------:R0:W2:Y:S04]  /*14ee0*/  @!P0 LDG.E.U16 R25, [R4.64] ;  /* 0x0000000604198981 */ /* 0x0000a8000c1e1500 */
[----:B------:R-:W-:Y:S04]  /*14ef0*/  STS.U16 [R14+0x9700], R0 ;  /* 0x009700000e007388 */ /* 0x000fe80000000400 */
[----:B0-----:R-:W3:Y:S04]  /*14f00*/  LDL R4, [R1+0x8ac] ;  /* 0x0008ac0001047983 */ /* 0x001ee80000100800 */
[----:B------:R-:W3:Y:S04]  /*14f10*/  LDL R5, [R1+0xc88] ;  /* 0x000c880001057983 */ /* 0x000ee80000100800 */
[----:B--2---:R0:W-:Y:S04]  /*14f20*/  STL [R1+0x9c], R25 ;  /* 0x00009c1901007387 */ /* 0x0041e80000100800 */
[----:B0-----:R-:W2:Y:S04]  /*14f30*/  LDL.LU R25, [R1+0x2c] ;  /* 0x00002c0001197983 */ /* 0x001ea80000300800 */
[----:B------:R-:W2:Y:S01]  /*14f40*/  LDL.LU R0, [R1+0x1ec0] ;  /* 0x001ec00001007983 */ /* 0x000ea20000300800 */
[----:B---3--:R-:W-:-:S04]  /*14f50*/  @!P0 LOP3.LUT R5, R5, R4, RZ, 0x3c, !PT ;  /* 0x0000000405058212 */ /* 0x008fc800078e3cff */
[----:B------:R-:W-:-:S04]  /*14f60*/  @!P0 LOP3.LUT R4, R5, R4, RZ, 0x3c, !PT ;  /* 0x0000000405048212 */ /* 0x000fc800078e3cff */
[----:B------:R-:W-:Y:S02]  /*14f70*/  @!P0 LOP3.LUT R5, R5, R4, RZ, 0x3c, !PT ;  /* 0x0000000405058212 */ /* 0x000fe400078e3cff */
[----:B--2---:R-:W-:-:S06]  /*14f80*/  PRMT R0, RZ, 0x7610, R0 ;  /* 0x00007610ff007816 */ /* 0x004fcc0000000000 */
        /* <DEDUP_REMOVED lines=33> */
[----:B0-----:R-:W3:Y:S04]  /*151a0*/  LDL.LU R7, [R1+0x44] ;  /* 0x0000440001077983 */ /* 0x001ee80000300800 */
        /* <DEDUP_REMOVED lines=9> */
[----:B----4-:R0:W-:Y:S04]  /*15240*/  STS.U16 [R14+0xb700], R8 ;  /* 0x00b700080e007388 */ /* 0x0101e80000000400 */
[----:B0-----:R-:W3:Y:S04]  /*15250*/  LDL.LU R8, [R1+0x48] ;  /* 0x0000480001087983 */ /* 0x001ee80000300800 */
[----:B--2---:R0:W-:Y:S04]  /*15260*/  STL [R1+0x88], R2 ;  /* 0x0000880201007387 */ /* 0x0041e80000100800 */
[----:B0-----:R-:W2:Y:S04]  /*15270*/  LDL.LU R2, [R1+0x1eac] ;  /* 0x001eac0001027983 */ /* 0x001ea80000300800 */
[----:B------:R-:W4:Y:S04]  /*15280*/  LDL R4, [R1+0xbec] ;  /* 0x000bec0001047983 */ /* 0x000f280000100800 */
[----:B------:R-:W4:Y:S04]  /*15290*/  LDL R5, [R1+0xbf0] ;  /* 0x000bf00001057983 */ /* 0x000f280000100800 */
[----:B--2---:R0:W-:Y:S04]  /*152a0*/  STS.U16 [R14+0xbf00], R2 ;  /* 0x00bf00020e007388 */ /* 0x0041e80000000400 */
[----:B0-----:R-:W2:Y:S04]  /*152b0*/  LDL.LU R14, [R1+0x1ea8] ;  /* 0x001ea800010e7983 */ /* 0x001ea80000300800 */
        /* <DEDUP_REMOVED lines=14> */
[----:B------:R-:W4:Y:S04]  /*153a0*/  @!P0 LDG.E.U16 R14, [R4.64] ;  /* 0x00000006040e8981 */ /* 0x000f28000c1e1500 */
[----:B--2---:R0:W-:Y:S04]  /*153b0*/  STS.U16 [R2], R25 ;  /* 0x0000001902007388 */ /* 0x0041e80000000400 */
[----:B0-----:R-:W2:Y:S04]  /*153c0*/  LDL.LU R25, [R1+0x68] ;  /* 0x0000680001197983 */ /* 0x001ea80000300800 */
[----:B----4-:R0:W-:Y:S04]  /*153d0*/  STL [R1+0x80], R14 ;  /* 0x0000800e01007387 */ /* 0x0101e80000100800 */
[----:B0-----:R-:W4:Y:S04]  /*153e0*/  LDL.LU R14, [R1+0x1e9c] ;  /* 0x001e9c00010e7983 */ /* 0x001f280000300800 */
[----:B------:R-:W2:Y:S04]  /*153f0*/  LDL R4, [R1+0xbac] ;  /* 0x000bac0001047983 */ /* 0x000ea80000100800 */
[----:B------:R-:W2:Y:S01]  /*15400*/  LDL R5, [R1+0xbb0] ;  /* 0x000bb00001057983 */ /* 0x000ea20000100800 */
[----:B------:R-:W-:-:S03]  /*15410*/  PRMT R6, RZ, 0x7610, R6 ;  /* 0x00007610ff067816 */ /* 0x000fc60000000006 */
[----:B------:R0:W-:Y:S04]  /*15420*/  STS.U16 [R2+0x400], R0 ;  /* 0x0004000002007388 */ /* 0x0001e80000000400 */
[----:B0-----:R-:W3:Y:S01]  /*15430*/  LDL.LU R0, [R1+0x64] ;  /* 0x0000640001007983 */ /* 0x001ee20000300800 */
[----:B--2---:R-:W-:-:S04]  /*15440*/  @!P0 LOP3.LUT R5, R5, R4, RZ, 0x3c, !PT ;  /* 0x0000000405058212 */ /* 0x004fc800078e3cff */
[----:B------:R-:W-:-:S04]  /*15450*/  @!P0 LOP3.LUT R4, R5, R4, RZ, 0x3c, !PT ;  /* 0x0000000405048212 */ /* 0x000fc800078e3cff */
[----:B------:R-:W-:-:S05]  /*15460*/  @!P0 LOP3.LUT R5, R5, R4, RZ, 0x3c, !PT ;  /* 0x0000000405058212 */ /* 0x000fca00078e3cff */
[----:B------:R0:W2:Y:S04]  /*15470*/  @!P0 LDG.E.U16 R6, [R4.64] ;  /* 0x0000000604068981 */ /* 0x0000a8000c1e1500 */
[----:B0-----:R-:W2:Y:S04]  /*15480*/  LDL R4, [R1+0xb8c] ;  /* 0x000b8c0001047983 */ /* 0x001ea80000100800 */
[----:B------:R-:W2:Y:S01]  /*15490*/  LDL R5, [R1+0xb90] ;  /* 0x000b900001057983 */ /* 0x000ea20000100800 */
[----:B----4-:R-:W-:Y:S02]  /*154a0*/  PRMT R14, RZ, 0x7610, R14 ;  /* 0x00007610ff0e7816 */ /* 0x010fe4000000000e */
[----:B--2---:R-:W-:-:S04]  /*154b0*/  @!P0 LOP3.LUT R5, R5, R4, RZ, 0x3c, !PT ;  /* 0x0000000405058212 */ /* 0x004fc800078e3cff */
[----:B------:R-:W-:-:S04]  /*154c0*/  @!P0 LOP3.LUT R4, R5, R4, RZ, 0x3c, !PT ;  /* 0x0000000405048212 */ /* 0x000fc800078e3cff */
[----:B------:R-:W-:-:S05]  /*154d0*/  @!P0 LOP3.LUT R5, R5, R4, RZ, 0x3c, !PT ;  /* 0x0000000405058212 */ /* 0x000fca00078e3cff */
[----:B------:R-:W2:Y:S04]  /*154e0*/  @!P0 LDG.E.U16 R14, [R4.64] ;  /* 0x00000006040e8981 */ /* 0x000ea8000c1e1500 */
[----:B------:R0:W-:Y:S04]  /*154f0*/  STS.U16 [R2+0x800], R20 ;  /* 0x0008001402007388 */ /* 0x0001e80000000400 */
[----:B0-----:R-:W4:Y:S04]  /*15500*/  LDL R20, [R1+0xb30] ;  /* 0x000b300001147983 */ /* 0x001f280000100800 */
[----:B------:R0:W-:Y:S04]  /*15510*/  STL [R1+0x7c], R6 ;  /* 0x00007c0601007387 */ /* 0x0001e80000100800 */
        /* <DEDUP_REMOVED lines=15> */
[----:B------:R-:W3:Y:S04]  /*15610*/  LDL R5, [R1+0xb50] ;  /* 0x000b500001057983 */ /* 0x000ee80000100800 */
[----:B------:R0:W-:Y:S04]  /*15620*/  STS.U16 [R2+0x1000], R8 ;  /* 0x0010000802007388 */ /* 0x0001e80000000400 */
[----:B0-----:R-:W4:Y:S01]  /*15630*/  LDL.LU R8, [R1+0x58] ;  /* 0x0000580001087983 */ /* 0x001f220000300800 */
[----:B--2---:R-:W-:-:S02]  /*15640*/  PRMT R14, RZ, 0x7610, R14 ;  /* 0x00007610ff0e7816 */ /* 0x004fc4000000000e */
[----:B---3--:R-:W-:-:S04]  /*15650*/  @!P0 LOP3.LUT R5, R5, R4, RZ, 0x3c, !PT ;  /* 0x0000000405058212 */ /* 0x008fc800078e3cff */
[----:B------:R-:W-:-:S04]  /*15660*/  @!P0 LOP3.LUT R4, R5, R4, RZ, 0x3c, !PT ;  /* 0x0000000405048212 */ /* 0x000fc800078e3cff */
[----:B------:R-:W-:-:S05]  /*15670*/  @!P0 LOP3.LUT R5, R5, R4, RZ, 0x3c, !PT ;  /* 0x0000000405058212 */ /* 0x000fca00078e3cff */
[----:B------:R0:W2:Y:S04]  /*15680*/  @!P0 LDG.E.U16 R14, [R4.64] ;  /* 0x00000006040e8981 */ /* 0x0000a8000c1e1500 */
[----:B0-----:R-:W3:Y:S04]  /*15690*/  LDL.LU R4, [R1+0x50] ;  /* 0x0000500001047983 */ /* 0x001ee80000300800 */
[----:B------:R-:W2:Y:S01]  /*156a0*/  LDL R5, [R1+0xb2c] ;  /* 0x000b2c0001057983 */ /* 0x000ea20000100800 */
[----:B------:R-:W-:-:S03]  /*156b0*/  PRMT R26, RZ, 0x7610, R26 ;  /* 0x00007610ff1a7816 */ /* 0x000fc6000000001a */
[----:B---3--:R4:W-:Y:S02]  /*156c0*/  STS.U16 [R2+0x1400], R4 ;  /* 0x0014000402007388 */ /* 0x0089e40000000400 */
[----:B----4-:R-:W-:-:S05]  /*156d0*/  @!P0 IMAD.MOV.U32 R4, RZ, RZ, R20 ;  /* 0x000000ffff048224 */ /* 0x010fca00078e0014 */
[----:B--2---:R-:W2:Y:S04]  /*156e0*/  @!P0 LDG.E.U16 R26, [R4.64] ;  /* 0x00000006041a8981 */ /* 0x004ea8000c1e1500 */
[----:B------:R0:W-:Y:S04]  /*156f0*/  STL [R1+0x70], R14 ;  /* 0x0000700e01007387 */ /* 0x0001e80000100800 */
[----:B0-----:R-:W3:Y:S04]  /*15700*/  LDL.LU R14, [R1+0xb4] ;  /* 0x0000b400010e7983 */ /* 0x001ee80000300800 */
[----:B------:R-:W4:Y:S04]  /*15710*/  LDL.LU R20, [R1+0xb0] ;  /* 0x0000b00001147983 */ /* 0x000f280000300800 */
        /* <DEDUP_REMOVED lines=24> */
[----:B------:R-:W2:Y:S04]  /*158a0*/  LDL R4, [R1+0xacc] ;  /* 0x000acc0001047983 */ /* 0x000ea80000100800 */
[----:B------:R-:W2:Y:S01]  /*158b0*/  LDL R5, [R1+0xad0] ;  /* 0x000ad00001057983 */ /* 0x000ea20000100800 */
[----:B------:R-:W-:-:S02]  /*158c0*/  PRMT R28, RZ, 0x7610, R28 ;  /* 0x00007610ff1c7816 */ /* 0x000fc4000000001c */
[----:B--2---:R-:W-:-:S04]  /*158d0*/  @!P0 LOP3.LUT R5, R5, R4, RZ, 0x3c, !PT ;  /* 0x0000000405058212 */ /* 0x004fc800078e3cff */
[----:B------:R-:W-:-:S04]  /*158e0*/  @!P0 LOP3.LUT R4, R5, R4, RZ, 0x3c, !PT ;  /* 0x0000000405048212 */ /* 0x000fc800078e3cff */
[----:B------:R-:W-:-:S05]  /*158f0*/  @!P0 LOP3.LUT R5, R5, R4, RZ, 0x3c, !PT ;  /* 0x0000000405058212 */ /* 0x000fca00078e3cff */
[----:B------:R0:W2:Y:S04]  /*15900*/  @!P0 LDG.E.U16 R28, [R4.64] ;  /* 0x00000006041c8981 */ /* 0x0000a8000c1e1500 */
[----:B------:R1:W-:Y:S04]  /*15910*/  STS.U16 [R2+0x2000], R6 ;  /* 0x0020000602007388 */ /* 0x0003e80000000400 */
[----:B-1----:R-:W3:Y:S04]  /*15920*/  LDL.LU R6, [R1+0x1e84] ;  /* 0x001e840001067983 */ /* 0x002ee80000300800 */
[----:B0-----:R-:W3:Y:S04]  /*15930*/  LDL R4, [R1+0xaac] ;  /* 0x000aac0001047983 */ /* 0x001ee80000100800 */
[----:B------:R-:W3:Y:S04]  /*15940*/  LDL R5, [R1+0xab0] ;  /* 0x000ab00001057983 */ /* 0x000ee80000100800 */
[----:B------:R-:W-:Y:S04]  /*15950*/  STS.U16 [R2+0x2400], R7 ;  /* 0x0024000702007388 */ /* 0x000fe80000000400 */
        /* <DEDUP_REMOVED lines=52> */
[----:B------:R-:W-:Y:S04]  /*15ca0*/  STS.U16 [R2+0x3800], R0 ;  /* 0x0038000002007388 */ /* 0x000fe80000000400 */
[----:B--2---:R0:W-:Y:S04]  /*15cb0*/  STL [R1+0x4c], R25 ;  /* 0x00004c1901007387 */ /* 0x0041e80000100800 */
[----:B0-----:R-:W2:Y:S04]  /*15cc0*/  LDL.LU R25, [R1+0x1e5c] ;  /* 0x001e5c0001197983 */ /* 0x001ea80000300800 */
        /* <DEDUP_REMOVED lines=10> */
[----:B------:R-:W4:Y:S04]  /*15d70*/  LDL R4, [R1+0x9ec] ;  /* 0x0009ec0001047983 */ /* 0x000f280000100800 */
[----:B------:R-:W4:Y:S04]  /*15d80*/  LDL R5, [R1+0x9f0] ;  /* 0x0009f00001057983 */ /* 0x000f280000100800 */
[----:B--2---:R0:W-:Y:S04]  /*15d90*/  STS.U16 [R2+0x3c00], R0 ;  /* 0x003c000002007388 */ /* 0x0041e80000000400 */
[----:B0-----:R-:W2:Y:S01]  /*15da0*/  LDL.LU R0, [R1+0x1e50] ;  /* 0x001e500001007983 */ /* 0x001ea20000300800 */
        /* <DEDUP_REMOVED lines=9> */
[----:B------:R-:W-:-:S03]  /*15e40*/  PRMT R26, RZ, 0x7610, R26 ;  /* 0x00007610ff1a7816 */ /* 0x000fc6000000001a */
[----:B------:R0:W-:Y:S04]  /*15e50*/  STS.U16 [R2+0x4000], R28 ;  /* 0x0040001c02007388 */ /* 0x0001e80000000400 */
[----:B0-----:R-:W2:Y:S01]  /*15e60*/  LDL.LU R28, [R1+0x8f0] ;  /* 0x0008f000011c7983 */ /* 0x001ea20000300800 */
        /* <DEDUP_REMOVED lines=12> */
[----:B0-----:R-:W3:Y:S04]  /*15f30*/  LDL.LU R26, [R1+0xc] ;  /* 0x00000c00011a7983 */ /* 0x001ee80000300800 */
        /* <DEDUP_REMOVED lines=38> */
[----:B------:R-:W-:Y:S02]  /*161a0*/  PRMT R19, RZ, 0x7610, R19 ;  /* 0x00007610ff137816 */ /* 0x000fe40000000013 */
[----:B----4-:R-:W-:-:S04]  /*161b0*/  @!P0 LOP3.LUT R5, R5, R4, RZ, 0x3c, !PT ;  /* 0x0000000405058212 */ /* 0x010fc800078e3cff */
[----:B------:R-:W-:-:S04]  /*161c0*/  @!P0 LOP3.LUT R4, R5, R4, RZ, 0x3c, !PT ;  /* 0x0000000405048212 */ /* 0x000fc800078e3cff */
[----:B------:R-:W-:-:S05]  /*161d0*/  @!P0 LOP3.LUT R5, R5, R4, RZ, 0x3c, !PT ;  /* 0x0000000405058212 */ /* 0x000fca00078e3cff */
[----:B------:R-:W4:Y:S04]  /*161e0*/  @!P0 LDG.E.U16 R19, [R4.64] ;  /* 0x0000000604138981 */ /* 0x000f28000c1e1500 */
[----:B--2---:R-:W-:Y:S04]  /*161f0*/  STL [R1+0x1de0], R0 ;  /* 0x001de00001007387 */ /* 0x004fe80000100800 */
[----:B----4-:R0:W-:Y:S04]  /*16200*/  STL [R1+0x28], R19 ;  /* 0x0000281301007387 */ /* 0x0101e80000100800 */
[----:B0-----:R-:W2:Y:S04]  /*16210*/  LDL.LU R19, [R1+0x1e38] ;  /* 0x001e380001137983 */ /* 0x001ea80000300800 */
[----:B------:R-:W4:Y:S04]  /*16220*/  LDL.LU R4, [R1+0x24] ;  /* 0x0000240001047983 */ /* 0x000f280000300800 */
[----:B------:R-:W3:Y:S01]  /*16230*/  LDL R5, [R1+0x8ec] ;  /* 0x0008ec0001057983 */ /* 0x000ee20000100800 */
[----:B--2---:R-:W-:-:S03]  /*16240*/  PRMT R19, RZ, 0x7610, R19 ;  /* 0x00007610ff137816 */ /* 0x004fc60000000013 */
[----:B----4-:R0:W-:Y:S02]  /*16250*/  STS.U16 [R2+0x5c00], R4 ;  /* 0x005c000402007388 */ /* 0x0101e40000000400 */
[----:B0-----:R-:W-:-:S05]  /*16260*/  @!P0 IMAD.MOV.U32 R4, RZ, RZ, R28 ;  /* 0x000000ffff048224 */ /* 0x001fca00078e001c */
[----:B---3--:R-:W2:Y:S04]  /*16270*/  @!P0 LDG.E.U16 R19, [R4.64] ;  /* 0x0000000604138981 */ /* 0x008ea8000c1e1500 */
[----:B------:R-:W-:Y:S04]  /*16280*/  STL [R1+0xcf4], R28 ;  /* 0x000cf41c01007387 */ /* 0x000fe80000100800 */
[----:B------:R-:W-:Y:S04]  /*16290*/  STS.U16 [R2+0x6000], R26 ;  /* 0x0060001a02007388 */ /* 0x000fe80000000400 */
        /* <DEDUP_REMOVED lines=10> */
[----:B---3--:R0:W-:Y:S04]  /*16340*/  STL [R1+0x20], R26 ;  /* 0x0000201a01007387 */ /* 0x0081e80000100800 */
[----:B0-----:R-:W3:Y:S04]  /*16350*/  LDL.LU R26, [R1+0x1e2c] ;  /* 0x001e2c00011a7983 */ /* 0x001ee80000300800 */
        /* <DEDUP_REMOVED lines=16> */
[----:B----4-:R0:W-:Y:S04]  /*16460*/  STL [R1+0x18], R13 ;  /* 0x0000180d01007387 */ /* 0x0101e80000100800 */
[----:B0-----:R-:W4:Y:S04]  /*16470*/  LDL.LU R13, [R1+0x1e24] ;  /* 0x001e2400010d7983 */ /* 0x001f280000300800 */
[----:B------:R-:W2:Y:S04]  /*16480*/  LDL R4, [R1+0xc64] ;  /* 0x000c640001047983 */ /* 0x000ea80000100800 */
[----:B------:R-:W2:Y:S01]  /*16490*/  LDL R5, [R1+0xc68] ;  /* 0x000c680001057983 */ /* 0x000ea20000100800 */
[----:B------:R-:W-:-:S02]  /*164a0*/  PRMT R12, RZ, 0x7610, R12 ;  /* 0x00007610ff0c7816 */ /* 0x000fc4000000000c */
[----:B--2---:R-:W-:-:S04]  /*164b0*/  @!P0 LOP3.LUT R5, R5, R4, RZ, 0x3c, !PT ;  /* 0x0000000405058212 */ /* 0x004fc800078e3cff */
[----:B------:R-:W-:-:S04]  /*164c0*/  @!P0 LOP3.LUT R4, R5, R4, RZ, 0x3c, !PT ;  /* 0x0000000405048212 */ /* 0x000fc800078e3cff */
[----:B------:R-:W-:-:S05]  /*164d0*/  @!P0 LOP3.LUT R5, R5, R4, RZ, 0x3c, !PT ;  /* 0x0000000405058212 */ /* 0x000fca00078e3cff */
[----:B------:R-:W2:Y:S04]  /*164e0*/  @!P0 LDG.E.U16 R12, [R4.64] ;  /* 0x00000006040c8981 */ /* 0x000ea8000c1e1500 */
        /* <DEDUP_REMOVED lines=18> */
[----:B0-----:R-:W3:Y:S04]  /*16610*/  LDL R4, [R1+0xc04] ;  /* 0x000c040001047983 */ /* 0x001ee80000100800 */
[----:B------:R-:W3:Y:S01]  /*16620*/  LDL R5, [R1+0xc08] ;  /* 0x000c080001057983 */ /* 0x000ee20000100800 */
[----:B------:R-:W-:-:S03]  /*16630*/  PRMT R0, RZ, 0x7610, R0 ;  /* 0x00007610ff007816 */ /* 0x000fc60000000000 */
[----:B--2---:R0:W-:Y:S01]  /*16640*/  STL [R1+0xc], R28 ;  /* 0x00000c1c01007387 */ /* 0x0041e20000100800 */
[----:B------:R-:W-:-:S03]  /*16650*/  PRMT R29, RZ, 0x7610, R29 ;  /* 0x00007610ff1d7816 */ /* 0x000fc6000000001d */
[----:B------:R-:W-:Y:S04]  /*16660*/  STS.U16 [R2+0x4400], R25 ;  /* 0x0044001902007388 */ /* 0x000fe80000000400 */
[----:B0-----:R-:W2:Y:S01]  /*16670*/  LDL R28, [R1+0xba8] ;  /* 0x000ba800011c7983 */ /* 0x001ea20000100800 */
[----:B---3--:R-:W-:-:S04]  /*16680*/  @!P0 LOP3.LUT R5, R5, R4, RZ, 0x3c, !PT ;  /* 0x0000000405058212 */ /* 0x008fc800078e3cff */
[----:B------:R-:W-:-:S04]  /*16690*/  @!P0 LOP3.LUT R4, R5, R4, RZ, 0x3c, !PT ;  /* 0x0000000405048212 */ /* 0x000fc800078e3cff */
[----:B------:R-:W-:-:S05]  /*166a0*/  @!P0 LOP3.LUT R5, R5, R4, RZ, 0x3c, !PT ;  /* 0x0000000405058212 */ /* 0x000fca00078e3cff */
[----:B------:R0:W3:Y:S04]  /*166b0*/  @!P0 LDG.E.U16 R0, [R4.64] ;  /* 0x0000000604008981 */ /* 0x0000e8000c1e1500 */
[----:B0-----:R-:W2:Y:S04]  /*166c0*/  LDL R4, [R1+0xbe4] ;  /* 0x000be40001047983 */ /* 0x001ea80000100800 */
[----:B------:R-:W2:Y:S02]  /*166d0*/  LDL R5, [R1+0xbe8] ;  /* 0x000be80001057983 */ /* 0x000ea40000100800 */
[----:B--2---:R-:W-:-:S04]  /*166e0*/  @!P0 LOP3.LUT R5, R5, R4, RZ, 0x3c, !PT ;  /* 0x0000000405058212 */ /* 0x004fc800078e3cff */
[----:B------:R-:W-:-:S04]  /*166f0*/  @!P0 LOP3.LUT R4, R5, R4, RZ, 0x3c, !PT ;  /* 0x0000000405048212 */ /* 0x000fc800078e3cff */
[----:B------:R-:W-:-:S05]  /*16700*/  @!P0 LOP3.LUT R5, R5, R4, RZ, 0x3c, !PT ;  /* 0x0000000405058212 */ /* 0x000fca00078e3cff */
[----:B------:R-:W2:Y:S04]  /*16710*/  @!P0 LDG.E.U16 R29, [R4.64] ;  /* 0x00000006041d8981 */ /* 0x000ea8000c1e1500 */
[----:B---3--:R0:W-:Y:S04]  /*16720*/  STL [R1+0x8], R0 ;  /* 0x0000080001007387 */ /* 0x0081e80000100800 */
[----:B------:R-:W-:Y:S04]  /*16730*/  STS.U16 [R2+0x4800], R20 ;  /* 0x0048001402007388 */ /* 0x000fe80000000400 */
[----:B------:R-:W-:Y:S04]  /*16740*/  STS.U16 [R2+0x4c00], R14 ;  /* 0x004c000e02007388 */ /* 0x000fe80000000400 */
[----:B0-----:R-:W3:Y:S04]  /*16750*/  LDL R0, [R1+0xb88] ;  /* 0x000b880001007983 */ /* 0x001ee80000100800 */
[----:B------:R-:W-:Y:S04]  /*16760*/  STS.U16 [R2+0x5000], R8 ;  /* 0x0050000802007388 */ /* 0x000fe80000000400 */
[----:B------:R-:W-:Y:S04]  /*16770*/  STS.U16 [R2+0x5400], R7 ;  /* 0x0054000702007388 */ /* 0x000fe80000000400 */
[----:B------:R-:W-:Y:S04]  /*16780*/  STS.U16 [R2+0x5800], R6 ;  /* 0x0058000602007388 */ /* 0x000fe80000000400 */
[----:B------:R-:W-:Y:S04]  /*16790*/  STS.U16 [R2+0x6400], R26 ;  /* 0x0064001a02007388 */ /* 0x000fe80000000400 */
[----:B------:R-:W-:Y:S04]  /*167a0*/  STS.U16 [R2+0x6800], R19 ;  /* 0x0068001302007388 */ /* 0x000fe80000000400 */
[----:B----4-:R-:W-:Y:S04]  /*167b0*/  STS.U16 [R2+0x6c00], R13 ;  /* 0x006c000d02007388 */ /* 0x010fe80000000400 */
[----:B------:R-:W-:Y:S04]  /*167c0*/  STS.U16 [R2+0x7000], R12 ;  /* 0x0070000c02007388 */ /* 0x000fe80000000400 */
[----:B------:R-:W-:Y:S04]  /*167d0*/  STS.U16 [R2+0x7400], R10 ;  /* 0x0074000a02007388 */ /* 0x000fe80000000400 */
[----:B------:R-:W-:Y:S04]  /*167e0*/  STS.U16 [R2+0x7800], R9 ;  /* 0x0078000902007388 */ /* 0x000fe80000000400 */
[----:B------:R-:W-:Y:S04]  /*167f0*/  STS.U16 [R2+0x7c00], R11 ;  /* 0x007c000b02007388 */ /* 0x000fe80000000400 */
[----:B------:R0:W-:Y:S04]  /*16800*/  STL [R1+0xce8], R2 ;  /* 0x000ce80201007387 */ /* 0x0001e80000100800 */
[----:B0-----:R-:W4:Y:S04]  /*16810*/  LDL R2, [R1+0xcac] ;  /* 0x000cac0001027983 */ /* 0x001f280000100800 */
[----:B--2---:R0:W-:Y:S04]  /*16820*/  STL [R1+0x4], R29 ;  /* 0x0000041d01007387 */ /* 0x0041e80000100800 */
[----:B0-----:R-:W4:Y:S04]  /*16830*/  LDL.LU R29, [R1+0x1e18] ;  /* 0x001e1800011d7983 */ /* 0x001f280000300800 */
[----:B------:R-:W2:Y:S04]  /*16840*/  LDL R4, [R1+0xbc4] ;  /* 0x000bc40001047983 */ /* 0x000ea80000100800 */
[----:B------:R-:W2:Y:S04]  /*16850*/  LDL R5, [R1+0xbc8] ;  /* 0x000bc80001057983 */ /* 0x000ea80000100800 */
[----:B----4-:R0:W-:Y:S04]  /*16860*/  STS.U16 [R2+0x100], R29 ;  /* 0x0001001d02007388 */ /* 0x0101e80000000400 */
[----:B0-----:R-:W4:Y:S01]  /*16870*/  LDL.LU R29, [R1+0x1e14] ;  /* 0x001e1400011d7983 */ /* 0x001f220000300800 */
[----:B--2---:R-:W-:-:S04]  /*16880*/  @!P0 LOP3.LUT R5, R5, R4, RZ, 0x3c, !PT ;  /* 0x0000000405058212 */ /* 0x004fc800078e3cff */
[----:B------:R-:W-:-:S04]  /*16890*/  @!P0 LOP3.LUT R4, R5, R4, RZ, 0x3c, !PT ;  /* 0x0000000405048212 */ /* 0x000fc800078e3cff */
[----:B------:R-:W-:Y:S02]  /*168a0*/  @!P0 LOP3.LUT R5, R5, R4, RZ, 0x3c, !PT ;  /* 0x0000000405058212 */ /* 0x000fe400078e3cff */
[----:B----4-:R-:W-:-:S06]  /*168b0*/  PRMT R29, RZ, 0x7610, R29 ;  /* 0x00007610ff1d7816 */ /* 0x010fcc000000001d */
[----:B------:R0:W2:Y:S04]  /*168c0*/  @!P0 LDG.E.U16 R29, [R4.64] ;  /* 0x00000006041d8981 */ /* 0x0000a8000c1e1500 */
[----:B0-----:R-:W4:Y:S04]  /*168d0*/  LDL.LU R4, [R1+0xc4] ;  /* 0x0000c40001047983 */ /* 0x001f280000300800 */
[----:B------:R-:W3:Y:S01]  /*168e0*/  LDL R5, [R1+0xba4] ;  /* 0x000ba40001057983 */ /* 0x000ee20000100800 */
[----:B------:R-:W-:-:S03]  /*168f0*/  PRMT R27, RZ, 0x7610, R27 ;  /* 0x00007610ff1b7816 */ /* 0x000fc6000000001b */
[----:B--2---:R0:W-:Y:S04]  /*16900*/  STL [R1+0x1dbc], R29 ;  /* 0x001dbc1d01007387 */ /* 0x0041e80000100800 */
[----:B----4-:R1:W-:Y:S04]  /*16910*/  STS.U16 [R2+0x500], R4 ;  /* 0x0005000402007388 */ /* 0x0103e80000000400 */
[----:B0-----:R-:W2:Y:S01]  /*16920*/  LDL R29, [R1+0xb44] ;  /* 0x000b4400011d7983 */ /* 0x001ea20000100800 */
[----:B-1----:R-:W-:-:S03]  /*16930*/  @!P0 IMAD.MOV.U32 R4, RZ, RZ, R28 ;  /* 0x000000ffff048224 */ /* 0x002fc600078e001c */
[----:B------:R-:W4:Y:S04]  /*16940*/  LDL R28, [R1+0xb48] ;  /* 0x000b4800011c7983 */ /* 0x000f280000100800 */
[----:B---3--:R0:W3:Y:S04]  /*16950*/  @!P0 LDG.E.U16 R27, [R4.64] ;  /* 0x00000006041b8981 */ /* 0x0080e8000c1e1500 */
[----:B0-----:R-:W2:Y:S04]  /*16960*/  LDL.LU R4, [R1+0xc0] ;  /* 0x0000c00001047983 */ /* 0x001ea80000300800 */
[----:B------:R-:W4:Y:S01]  /*16970*/  LDL R5, [R1+0xb84] ;  /* 0x000b840001057983 */ /* 0x000f220000100800 */
[----:B------:R-:W-:-:S03]  /*16980*/  PRMT R26, RZ, 0x7610, R26 ;  /* 0x00007610ff1a7816 */ /* 0x000fc6000000001a */
[----:B---3--:R0:W-:Y:S04]  /*16990*/  STL [R1+0x1dc0], R27 ;  /* 0x001dc01b01007387 */ /* 0x0081e80000100800 */
[----:B--2---:R1:W-:Y:S01]  /*169a0*/  STS.U16 [R2+0x900], R4 ;  /* 0x0009000402007388 */ /* 0x0043e20000000400 */
[----:B------:R-:W-:-:S03]  /*169b0*/  PRMT R25, RZ, 0x7610, R25 ;  /* 0x00007610ff197816 */ /* 0x000fc60000000019 */
[----:B0-----:R-:W2:Y:S01]  /*169c0*/  LDL R27, [R1+0xb24] ;  /* 0x000b2400011b7983 */ /* 0x001ea20000100800 */
[----:B-1----:R-:W-:-:S03]  /*169d0*/  @!P0 IMAD.MOV.U32 R4, RZ, RZ, R0 ;  /* 0x000000ffff048224 */ /* 0x002fc600078e0000 */
[----:B------:R-:W3:Y:S04]  /*169e0*/  LDL R0, [R1+0xb28] ;  /* 0x000b280001007983 */ /* 0x000ee80000100800 */
[----:B----4-:R0:W4:Y:S04]  /*169f0*/  @!P0 LDG.E.U16 R26, [R4.64] ;  /* 0x00000006041a8981 */ /* 0x010128000c1e1500 */
[----:B0-----:R-:W2:Y:S04]  /*16a00*/  LDL R4, [R1+0xb64] ;  /* 0x000b640001047983 */ /* 0x001ea80000100800 */
[----:B------:R-:W2:Y:S02]  /*16a10*/  LDL R5, [R1+0xb68] ;  /* 0x000b680001057983 */ /* 0x000ea40000100800 */
[----:B--2---:R-:W-:-:S04]  /*16a20*/  @!P0 LOP3.LUT R5, R5, R4, RZ, 0x3c, !PT ;  /* 0x0000000405058212 */ /* 0x004fc800078e3cff */
[----:B------:R-:W-:-:S04]  /*16a30*/  @!P0 LOP3.LUT R4, R5, R4, RZ, 0x3c, !PT ;  /* 0x0000000405048212 */ /* 0x000fc800078e3cff */
[----:B------:R-:W-:-:S05]  /*16a40*/  @!P0 LOP3.LUT R5, R5, R4, RZ, 0x3c, !PT ;  /* 0x0000000405058212 */ /* 0x000fca00078e3cff */
[----:B------:R0:W2:Y:S01]  /*16a50*/  @!P0 LDG.E.U16 R25, [R4.64] ;  /* 0x0000000604198981 */ /* 0x0000a2000c1e1500 */
[----:B------:R-:W-:-:S03]  /*16a60*/  PRMT R24, RZ, 0x7610, R24 ;  /* 0x00007610ff187816 */ /* 0x000fc60000000018 */
[----:B------:R1:W-:Y:S01]  /*16a70*/  STS.U16 [R2+0xd00], R23 ;  /* 0x000d001702007388 */ /* 0x0003e20000000400 */
[----:B0-----:R-:W-:Y:S02]  /*16a80*/  @!P0 IMAD.MOV.U32 R4, RZ, RZ, R28 ;  /* 0x000000ffff048224 */ /* 0x001fe400078e001c */
[----:B------:R-:W-:Y:S01]  /*16a90*/  @!P0 IMAD.MOV.U32 R5, RZ, RZ, R29 ;  /* 0x000000ffff058224 */ /* 0x000fe200078e001d */
[----:B----4-:R0:W-:Y:S01]  /*16aa0*/  STL [R1+0x1dc4], R26 ;  /* 0x001dc41a01007387 */ /* 0x0101e20000100800 */
[----:B-1----:R-:W-:-:S03]  /*16ab0*/  PRMT R23, RZ, 0x7610, R23 ;  /* 0x00007610ff177816 */ /* 0x002fc60000000017 */
[----:B------:R3:W4:Y:S04]  /*16ac0*/  @!P0 LDG.E.U16 R24, [R4.64] ;  /* 0x0000000604188981 */ /* 0x000728000c1e1500 */
[----:B0-----:R-:W4:Y:S01]  /*16ad0*/  LDL R26, [R1+0xb08] ;  /* 0x000b0800011a7983 */ /* 0x001f220000100800 */
[----:B---3--:R-:W-:Y:S02]  /*16ae0*/  @!P0 IMAD.MOV.U32 R4, RZ, RZ, R0 ;  /* 0x000000ffff048224 */ /* 0x008fe400078e0000 */
[----:B------:R-:W-:-:S05]  /*16af0*/  @!P0 IMAD.MOV.U32 R5, RZ, RZ, R27 ;  /* 0x000000ffff058224 */ /* 0x000fca00078e001b */
[----:B------:R0:W3:Y:S04]  /*16b00*/  @!P0 LDG.E.U16 R23, [R4.64] ;  /* 0x0000000604178981 */ /* 0x0000e8000c1e1500 */
[----:B--2---:R1:W-:Y:S04]  /*16b10*/  STL [R1+0x1dc8], R25 ;  /* 0x001dc81901007387 */ /* 0x0043e80000100800 */
[----:B-1----:R-:W2:Y:S01]  /*16b20*/  LDL R25, [R1+0xb04] ;  /* 0x000b040001197983 */ /* 0x002ea20000100800 */
[----:B------:R-:W-:-:S03]  /*16b30*/  PRMT R22, RZ, 0x7610, R22 ;  /* 0x00007610ff167816 */ /* 0x000fc60000000016 */
[----:B------:R-:W2:Y:S04]  /*16b40*/  LDL.LU R28, [R1+0xf8] ;  /* 0x0000f800011c7983 */ /* 0x000ea80000300800 */
[----:B----4-:R1:W-:Y:S04]  /*16b50*/  STL [R1+0x1dcc], R24 ;  /* 0x001dcc1801007387 */ /* 0x0103e80000100800 */
[----:B------:R-:W4:Y:S01]  /*16b60*/  LDL R27, [R1+0xae8] ;  /* 0x000ae800011b7983 */ /* 0x000f220000100800 */
[----:B0-----:R-:W-:-:S03]  /*16b70*/  @!P0 IMAD.MOV.U32 R4, RZ, RZ, R26 ;  /* 0x000000ffff048224 */ /* 0x001fc600078e001a */
[----:B------:R-:W4:Y:S04]  /*16b80*/  LDL R29, [R1+0xac8] ;  /* 0x000ac800011d7983 */ /* 0x000f280000100800 */
[----:B------:R-:W4:Y:S04]  /*16b90*/  LDL.LU R0, [R1+0xf4] ;  /* 0x0000f40001007983 */ /* 0x000f280000300800 */
[----:B---3--:R0:W-:Y:S04]  /*16ba0*/  STL [R1+0x1dd0], R23 ;  /* 0x001dd01701007387 */ /* 0x0081e80000100800 */
[----:B-1----:R-:W3:Y:S04]  /*16bb0*/  LDL R24, [R1+0xaa8] ;  /* 0x000aa80001187983 */ /* 0x002ee80000100800 */
[----:B0-----:R-:W3:Y:S01]  /*16bc0*/  LDL R23, [R1+0xac4] ;  /* 0x000ac40001177983 */ /* 0x001ee20000100800 */
[----:B--2---:R-:W-:-:S03]  /*16bd0*/  @!P0 IMAD.MOV.U32 R5, RZ, RZ, R25 ;  /* 0x000000ffff058224 */ /* 0x004fc600078e0019 */
[----:B------:R-:W2:Y:S04]  /*16be0*/  LDL R25, [R1+0xaa4] ;  /* 0x000aa40001197983 */ /* 0x000ea80000100800 */
[----:B------:R-:W2:Y:S04]  /*16bf0*/  LDL.LU R26, [R1+0xf0] ;  /* 0x0000f000011a7983 */ /* 0x000ea80000300800 */
[----:B------:R0:W2:Y:S04]  /*16c00*/  @!P0 LDG.E.U16 R22, [R4.64] ;  /* 0x0000000604168981 */ /* 0x0000a8000c1e1500 */
[----:B0-----:R-:W3:Y:S01]  /*16c10*/  LDL R5, [R1+0xae4] ;  /* 0x000ae40001057983 */ /* 0x001ee20000100800 */
[----:B----4-:R-:W-:-:S03]  /*16c20*/  @!P0 IMAD.MOV.U32 R4, RZ, RZ, R27 ;  /* 0x000000ffff048224 */ /* 0x010fc600078e001b */
[----:B------:R0:W-:Y:S01]  /*16c30*/  STS.U16 [R2+0x1100], R21 ;  /* 0x0011001502007388 */ /* 0x0001e20000000400 */
[----:B------:R-:W-:Y:S02]  /*16c40*/  PRMT R20, RZ, 0x7610, R20 ;  /* 0x00007610ff147816 */ /* 0x000fe40000000014 */
[----:B0-----:R-:W-:Y:S02]  /*16c50*/  PRMT R21, RZ, 0x7610, R21 ;  /* 0x00007610ff157816 */ /* 0x001fe40000000015 */
[----:B------:R-:W-:Y:S01]  /*16c60*/  PRMT R19, RZ, 0x7610, R19 ;  /* 0x00007610ff137816 */ /* 0x000fe20000000013 */
[----:B--2---:R0:W-:Y:S04]  /*16c70*/  STL [R1+0x1dd4], R22 ;  /* 0x001dd41601007387 */ /* 0x0041e80000100800 */
[----:B0-----:R-:W2:Y:S04]  /*16c80*/  LDL.LU R22, [R1+0xe0] ;  /* 0x0000e00001167983 */ /* 0x001ea80000300800 */
[----:B---3--:R0:W3:Y:S04]  /*16c90*/  @!P0 LDG.E.U16 R21, [R4.64] ;  /* 0x0000000604158981 */ /* 0x0080e8000c1e1500 */
[----:B------:R-:W-:Y:S04]  /*16ca0*/  STS.U16 [R2+0x1500], R16 ;  /* 0x0015001002007388 */ /* 0x000fe80000000400 */
[----:B------:R-:W4:Y:S01]  /*16cb0*/  LDL.LU R27, [R1+0xec] ;  /* 0x0000ec00011b7983 */ /* 0x000f220000300800 */
[----:B0-----:R-:W-:-:S02]  /*16cc0*/  @!P0 IMAD.MOV.U32 R4, RZ, RZ, R29 ;  /* 0x000000ffff048224 */ /* 0x001fc400078e001d */
[----:B------:R-:W-:-:S05]  /*16cd0*/  @!P0 IMAD.MOV.U32 R5, RZ, RZ, R23 ;  /* 0x000000ffff058224 */ /* 0x000fca00078e0017 */
[----:B------:R0:W4:Y:S02]  /*16ce0*/  @!P0 LDG.E.U16 R20, [R4.64] ;  /* 0x0000000604148981 */ /* 0x000124000c1e1500 */
[----:B0-----:R-:W-:Y:S02]  /*16cf0*/  @!P0 IMAD.MOV.U32 R4, RZ, RZ, R24 ;  /* 0x000000ffff048224 */ /* 0x001fe400078e0018 */
[----:B------:R-:W-:-:S05]  /*16d00*/  @!P0 IMAD.MOV.U32 R5, RZ, RZ, R25 ;  /* 0x000000ffff058224 */ /* 0x000fca00078e0019 */
[----:B------:R-:W4:Y:S04]  /*16d10*/  @!P0 LDG.E.U16 R19, [R4.64] ;  /* 0x0000000604138981 */ /* 0x000f28000c1e1500 */
[----:B------:R-:W-:Y:S04]  /*16d20*/  STS.U16 [R2+0x1900], R15 ;  /* 0x0019000f02007388 */ /* 0x000fe80000000400 */
[----:B------:R-:W-:Y:S04]  /*16d30*/  STS.U16 [R2+0x1d00], R17 ;  /* 0x001d001102007388 */ /* 0x000fe80000000400 */
[----:B--2---:R0:W-:Y:S04]  /*16d40*/  STS.U16 [R2+0x2100], R22 ;  /* 0x0021001602007388 */ /* 0x0041e80000000400 */
[----:B---3--:R1:W-:Y:S04]  /*16d50*/  STL [R1+0x1dd8], R21 ;  /* 0x001dd81501007387 */ /* 0x0083e80000100800 */
[----:B------:R-:W2:Y:S04]  /*16d60*/  LDL R23, [R1+0xa84] ;  /* 0x000a840001177983 */ /* 0x000ea80000100800 */
[----:B0-----:R-:W3:Y:S04]  /*16d70*/  LDL R22, [R1+0xa88] ;  /* 0x000a880001167983 */ /* 0x001ee80000100800 */
[----:B------:R-:W3:Y:S04]  /*16d80*/  LDL.LU R29, [R1+0xe8] ;  /* 0x0000e800011d7983 */ /* 0x000ee80000300800 */
[----:B----4-:R0:W-:Y:S04]  /*16d90*/  STL [R1+0x1de4], R20 ;  /* 0x001de41401007387 */ /* 0x0101e80000100800 */
[----:B-1----:R-:W4:Y:S04]  /*16da0*/  LDL R21, [R1+0xa64] ;  /* 0x000a640001157983 */ /* 0x002f280000100800 */
[----:B0-----:R-:W4:Y:S04]  /*16db0*/  LDL R20, [R1+0xa68] ;  /* 0x000a680001147983 */ /* 0x001f280000100800 */
[----:B------:R0:W-:Y:S04]  /*16dc0*/  STS.U16 [R2+0x2500], R28 ;  /* 0x0025001c02007388 */ /* 0x0001e80000000400 */
[----:B0-----:R-:W4:Y:S04]  /*16dd0*/  LDL.LU R28, [R1+0xe4] ;  /* 0x0000e400011c7983 */ /* 0x001f280000300800 */
[----:B------:R0:W-:Y:S04]  /*16de0*/  STL [R1+0x1de8], R19 ;  /* 0x001de81301007387 */ /* 0x0001e80000100800 */
[----:B------:R-:W4:Y:S04]  /*16df0*/  LDL R24, [R1+0xa44] ;  /* 0x000a440001187983 */ /* 0x000f280000100800 */
[----:B0-----:R-:W4:Y:S01]  /*16e00*/  LDL R19, [R1+0xa48] ;  /* 0x000a480001137983 */ /* 0x001f220000100800 */
[----:B------:R-:W-:-:S02]  /*16e10*/  PRMT R18, RZ, 0x7610, R18 ;  /* 0x00007610ff127816 */ /* 0x000fc40000000012 */
[----:B------:R-:W-:Y:S02]  /*16e20*/  PRMT R17, RZ, 0x7610, R17 ;  /* 0x00007610ff117816 */ /* 0x000fe40000000011 */
[----:B------:R-:W-:Y:S01]  /*16e30*/  PRMT R16, RZ, 0x7610, R16 ;  /* 0x00007610ff107816 */ /* 0x000fe20000000010 */
[----:B--2---:R-:W-:Y:S02]  /*16e40*/  @!P0 IMAD.MOV.U32 R5, RZ, RZ, R23 ;  /* 0x000000ffff058224 */ /* 0x004fe400078e0017 */
[----:B---3--:R-:W-:-:S05]  /*16e50*/  @!P0 IMAD.MOV.U32 R4, RZ, RZ, R22 ;  /* 0x000000ffff048224 */ /* 0x008fca00078e0016 */
[----:B------:R4:W2:Y:S02]  /*16e60*/  @!P0 LDG.E.U16 R18, [R4.64] ;  /* 0x0000000604128981 */ /* 0x0008a4000c1e1500 */
[----:B----4-:R-:W-:Y:S02]  /*16e70*/  @!P0 IMAD.MOV.U32 R5, RZ, RZ, R21 ;  /* 0x000000ffff058224 */ /* 0x010fe400078e0015 */
[----:B------:R-:W-:-:S05]  /*16e80*/  @!P0 IMAD.MOV.U32 R4, RZ, RZ, R20 ;  /* 0x000000ffff048224 */ /* 0x000fca00078e0014 */
[----:B------:R0:W3:Y:S02]  /*16e90*/  @!P0 LDG.E.U16 R17, [R4.64] ;  /* 0x0000000604118981 */ /* 0x0000e4000c1e1500 */
[----:B0-----:R-:W-:Y:S02]  /*16ea0*/  @!P0 IMAD.MOV.U32 R5, RZ, RZ, R24 ;  /* 0x000000ffff058224 */ /* 0x001fe400078e0018 */
[----:B------:R-:W-:-:S05]  /*16eb0*/  @!P0 IMAD.MOV.U32 R4, RZ, RZ, R19 ;  /* 0x000000ffff048224 */ /* 0x000fca00078e0013 */
[----:B------:R-:W4:Y:S04]  /*16ec0*/  @!P0 LDG.E.U16 R16, [R4.64] ;  /* 0x0000000604108981 */ /* 0x000f28000c1e1500 */
[----:B------:R0:W-:Y:S04]  /*16ed0*/  STS.U16 [R2+0x2900], R0 ;  /* 0x0029000002007388 */ /* 0x0001e80000000400 */
[----:B------:R1:W-:Y:S04]  /*16ee0*/  STS.U16 [R2+0x2d00], R26 ;  /* 0x002d001a02007388 */ /* 0x0003e80000000400 */
[----:B0-----:R-:W4:Y:S04]  /*16ef0*/  LDL.LU R0, [R1+0xfc] ;  /* 0x0000fc0001007983 */ /* 0x001f280000300800 */
[----:B------:R-:W-:Y:S04]  /*16f00*/  STS.U16 [R2+0x3100], R27 ;  /* 0x0031001b02007388 */ /* 0x000fe80000000400 */
[----:B--2---:R0:W-:Y:S04]  /*16f10*/  STL [R1+0x1dec], R18 ;  /* 0x001dec1201007387 */ /* 0x0041e80000100800 */
[----:B------:R-:W2:Y:S04]  /*16f20*/  LDL R23, [R1+0xa24] ;  /* 0x000a240001177983 */ /* 0x000ea80000100800 */
[----:B------:R-:W2:Y:S04]  /*16f30*/  LDL R22, [R1+0xa28] ;  /* 0x000a280001167983 */ /* 0x000ea80000100800 */
[----:B-1----:R-:W2:Y:S04]  /*16f40*/  LDL.LU R26, [R1+0x104] ;  /* 0x00010400011a7983 */ /* 0x002ea80000300800 */
[----:B---3--:R1:W-:Y:S04]  /*16f50*/  STL [R1+0x1df0], R17 ;  /* 0x001df01101007387 */ /* 0x0083e80000100800 */
[----:B------:R-:W3:Y:S04]  /*16f60*/  LDL R21, [R1+0xa04] ;  /* 0x000a040001157983 */ /* 0x000ee80000100800 */
[----:B------:R-:W3:Y:S04]  /*16f70*/  LDL R20, [R1+0xa08] ;  /* 0x000a080001147983 */ /* 0x000ee80000100800 */
[----:B0-----:R-:W3:Y:S04]  /*16f80*/  LDL R18, [R1+0x9e8] ;  /* 0x0009e80001127983 */ /* 0x001ee80000100800 */
[----:B------:R-:W3:Y:S04]  /*16f90*/  LDL.LU R27, [R1+0x108] ;  /* 0x00010800011b7983 */ /* 0x000ee80000300800 */
[----:B----4-:R0:W-:Y:S04]  /*16fa0*/  STL [R1+0x1df4], R16 ;  /* 0x001df41001007387 */ /* 0x0101e80000100800 */
[----:B------:R-:W4:Y:S04]  /*16fb0*/  LDL R19, [R1+0x9e4] ;  /* 0x0009e40001137983 */ /* 0x000f280000100800 */
[----:B-1----:R-:W4:Y:S04]  /*16fc0*/  LDL R17, [R1+0x9c4] ;  /* 0x0009c40001117983 */ /* 0x002f280000100800 */
[----:B0-----:R-:W4:Y:S01]  /*16fd0*/  LDL R16, [R1+0x9c8] ;  /* 0x0009c80001107983 */ /* 0x001f220000100800 */
[----:B------:R-:W-:-:S02]  /*16fe0*/  PRMT R15, RZ, 0x7610, R15 ;  /* 0x00007610ff0f7816 */ /* 0x000fc4000000000f */
[----:B------:R-:W-:Y:S02]  /*16ff0*/  PRMT R14, RZ, 0x7610, R14 ;  /* 0x00007610ff0e7816 */ /* 0x000fe4000000000e */
[----:B------:R-:W-:Y:S02]  /*17000*/  PRMT R13, RZ, 0x7610, R13 ;  /* 0x00007610ff0d7816 */ /* 0x000fe4000000000d */
[----:B------:R-:W-:Y:S01]  /*17010*/  PRMT R12, RZ, 0x7610, R12 ;  /* 0x00007610ff0c7816 */ /* 0x000fe2000000000c */
[----:B--2---:R-:W-:Y:S02]  /*17020*/  @!P0 IMAD.MOV.U32 R5, RZ, RZ, R23 ;  /* 0x000000ffff058224 */ /* 0x004fe400078e0017 */
[----:B------:R-:W-:-:S05]  /*17030*/  @!P0 IMAD.MOV.U32 R4, RZ, RZ, R22 ;  /* 0x000000ffff048224 */ /* 0x000fca00078e0016 */
[----:B------:R3:W2:Y:S02]  /*17040*/  @!P0 LDG.E.U16 R15, [R4.64] ;  /* 0x00000006040f8981 */ /* 0x0006a4000c1e1500 */
[----:B---3--:R-:W-:Y:S02]  /*17050*/  @!P0 IMAD.MOV.U32 R5, RZ, RZ, R21 ;  /* 0x000000ffff058224 */ /* 0x008fe400078e0015 */
[----:B------:R-:W-:-:S05]  /*17060*/  @!P0 IMAD.MOV.U32 R4, RZ, RZ, R20 ;  /* 0x000000ffff048224 */ /* 0x000fca00078e0014 */
[----:B------:R0:W3:Y:S02]  /*17070*/  @!P0 LDG.E.U16 R14, [R4.64] ;  /* 0x00000006040e8981 */ /* 0x0000e4000c1e1500 */
[----:B0-----:R-:W-:Y:S02]  /*17080*/  @!P0 IMAD.MOV.U32 R4, RZ, RZ, R18 ;  /* 0x000000ffff048224 */ /* 0x001fe400078e0012 */
[----:B----4-:R-:W-:-:S05]  /*17090*/  @!P0 IMAD.MOV.U32 R5, RZ, RZ, R19 ;  /* 0x000000ffff058224 */ /* 0x010fca00078e0013 */
[----:B------:R0:W4:Y:S02]  /*170a0*/  @!P0 LDG.E.U16 R13, [R4.64] ;  /* 0x00000006040d8981 */ /* 0x000124000c1e1500 */
[----:B0-----:R-:W-:Y:S02]  /*170b0*/  @!P0 IMAD.MOV.U32 R4, RZ, RZ, R16 ;  /* 0x000000ffff048224 */ /* 0x001fe400078e0010 */
[----:B------:R-:W-:-:S05]  /*170c0*/  @!P0 IMAD.MOV.U32 R5, RZ, RZ, R17 ;  /* 0x000000ffff058224 */ /* 0x000fca00078e0011 */
[----:B------:R-:W4:Y:S04]  /*170d0*/  @!P0 LDG.E.U16 R12, [R4.64] ;  /* 0x00000006040c8981 */ /* 0x000f28000c1e1500 */
[----:B------:R-:W-:Y:S04]  /*170e0*/  STS.U16 [R2+0x3500], R29 ;  /* 0x0035001d02007388 */ /* 0x000fe80000000400 */
[----:B------:R0:W-:Y:S04]  /*170f0*/  STS.U16 [R2+0x3900], R28 ;  /* 0x0039001c02007388 */ /* 0x0001e80000000400 */
[----:B------:R1:W-:Y:S04]  /*17100*/  STS.U16 [R2+0x3d00], R0 ;  /* 0x003d000002007388 */ /* 0x0003e80000000400 */
[----:B--2---:R-:W-:Y:S04]  /*17110*/  STL [R1+0x1df8], R15 ;  /* 0x001df80f01007387 */ /* 0x004fe80000100800 */
[----:B0-----:R-:W2:Y:S04]  /*17120*/  LDL.LU R28, [R1+0x120] ;  /* 0x00012000011c7983 */ /* 0x001ea80000300800 */
[----:B---3--:R0:W-:Y:S04]  /*17130*/  STL [R1+0x1dfc], R14 ;  /* 0x001dfc0e01007387 */ /* 0x0081e80000100800 */
[----:B-1----:R-:W3:Y:S04]  /*17140*/  LDL R0, [R1+0x9a8] ;  /* 0x0009a80001007983 */ /* 0x002ee80000100800 */
[----:B0-----:R-:W2:Y:S04]  /*17150*/  LDL R14, [R1+0x9a4] ;  /* 0x0009a400010e7983 */ /* 0x001ea80000100800 */
[----:B------:R-:W2:Y:S04]  /*17160*/  LDL.LU R2, [R1+0x11c] ;  /* 0x00011c0001027983 */ /* 0x000ea80000300800 */
[----:B------:R-:W2:Y:S04]  /*17170*/  LDL.LU R29, [R1+0x118] ;  /* 0x00011800011d7983 */ /* 0x000ea80000300800 */
[----:B----4-:R0:W-:Y:S04]  /*17180*/  STL [R1+0x1e00], R13 ;  /* 0x001e000d01007387 */ /* 0x0101e80000100800 */
[----:B------:R-:W4:Y:S04]  /*17190*/  LDL R18, [R1+0x984] ;  /* 0x0009840001127983 */ /* 0x000f280000100800 */
[----:B------:R-:W4:Y:S04]  /*171a0*/  LDL R17, [R1+0x988] ;  /* 0x0009880001117983 */ /* 0x000f280000100800 */
[----:B0-----:R-:W4:Y:S04]  /*171b0*/  LDL R13, [R1+0xcac] ;  /* 0x000cac00010d7983 */ /* 0x001f280000100800 */
[----:B------:R-:W4:Y:S04]  /*171c0*/  LDL.LU R22, [R1+0x114] ;  /* 0x0001140001167983 */ /* 0x000f280000300800 */
[----:B------:R-:W-:Y:S04]  /*171d0*/  STL [R1+0x1e04], R12 ;  /* 0x001e040c01007387 */ /* 0x000fe80000100800 */
[----:B------:R-:W4:Y:S04]  /*171e0*/  LDL R16, [R1+0x964] ;  /* 0x0009640001107983 */ /* 0x000f280000100800 */
[----:B------:R-:W4:Y:S01]  /*171f0*/  LDL R15, [R1+0x968] ;  /* 0x00096800010f7983 */ /* 0x000f220000100800 */
[----:B------:R-:W-:-:S02]  /*17200*/  PRMT R11, RZ, 0x7610, R11 ;  /* 0x00007610ff0b7816 */ /* 0x000fc4000000000b */
[----:B------:R-:W-:Y:S02]  /*17210*/  PRMT R10, RZ, 0x7610, R10 ;  /* 0x00007610ff0a7816 */ /* 0x000fe4000000000a */
[----:B------:R-:W-:Y:S01]  /*17220*/  PRMT R9, RZ, 0x7610, R9 ;  /* 0x00007610ff097816 */ /* 0x000fe20000000009 */
[----:B---3--:R-:W-:Y:S02]  /*17230*/  @!P0 IMAD.MOV.U32 R4, RZ, RZ, R0 ;  /* 0x000000ffff048224 */ /* 0x008fe400078e0000 */
[----:B------:R-:W3:Y:S01]  /*17240*/  LDL R0, [R1+0x948] ;  /* 0x0009480001007983 */ /* 0x000ee20000100800 */
[----:B--2---:R-:W-:-:S03]  /*17250*/  @!P0 IMAD.MOV.U32 R5, RZ, RZ, R14 ;  /* 0x000000ffff058224 */ /* 0x004fc600078e000e */
[----:B------:R-:W2:Y:S04]  /*17260*/  LDL R14, [R1+0x944] ;  /* 0x00094400010e7983 */ /* 0x000ea80000100800 */
[----:B------:R4:W2:Y:S04]  /*17270*/  @!P0 LDG.E.U16 R11, [R4.64] ;  /* 0x00000006040b8981 */ /* 0x0008a8000c1e1500 */
[----:B------:R-:W3:Y:S01]  /*17280*/  LDL.LU R23, [R1+0x110] ;  /* 0x0001100001177983 */ /* 0x000ee20000300800 */
[----:B----4-:R-:W-:Y:S02]  /*17290*/  @!P0 IMAD.MOV.U32 R5, RZ, RZ, R18 ;  /* 0x000000ffff058224 */ /* 0x010fe400078e0012 */
[----:B------:R-:W-:-:S05]  /*172a0*/  @!P0 IMAD.MOV.U32 R4, RZ, RZ, R17 ;  /* 0x000000ffff048224 */ /* 0x000fca00078e0011 */
[----:B------:R0:W4:Y:S02]  /*172b0*/  @!P0 LDG.E.U16 R10, [R4.64] ;  /* 0x00000006040a8981 */ /* 0x000124000c1e1500 */
[----:B0-----:R-:W-:Y:S02]  /*172c0*/  @!P0 IMAD.MOV.U32 R5, RZ, RZ, R16 ;  /* 0x000000ffff058224 */ /* 0x001fe400078e0010 */
[----:B------:R-:W-:-:S05]  /*172d0*/  @!P0 IMAD.MOV.U32 R4, RZ, RZ, R15 ;  /* 0x000000ffff048224 */ /* 0x000fca00078e000f */
[----:B------:R3:W4:Y:S04]  /*172e0*/  @!P0 LDG.E.U16 R9, [R4.64] ;  /* 0x0000000604098981 */ /* 0x000728000c1e1500 */
[----:B------:R-:W-:Y:S04]  /*172f0*/  STS.U16 [R13+0x4100], R26 ;  /* 0x0041001a0d007388 */ /* 0x000fe80000000400 */
[----:B------:R-:W-:Y:S04]  /*17300*/  STS.U16 [R13+0x4500], R27 ;  /* 0x0045001b0d007388 */ /* 0x000fe80000000400 */
[----:B------:R0:W-:Y:S04]  /*17310*/  STS.U16 [R13+0x4900], R28 ;  /* 0x0049001c0d007388 */ /* 0x0001e80000000400 */
[----:B------:R-:W-:Y:S04]  /*17320*/  STS.U16 [R13+0x4d00], R2 ;  /* 0x004d00020d007388 */ /* 0x000fe80000000400 */
[----:B--2---:R1:W-:Y:S04]  /*17330*/  STL [R1+0x1e08], R11 ;  /* 0x001e080b01007387 */ /* 0x0043e80000100800 */
[----:B0-----:R-:W2:Y:S04]  /*17340*/  LDL.LU R28, [R1+0x908] ;  /* 0x00090800011c7983 */ /* 0x001ea80000300800 */
[----:B------:R-:W2:Y:S04]  /*17350*/  LDL R12, [R1+0x924] ;  /* 0x00092400010c7983 */ /* 0x000ea80000100800 */
[----:B-1----:R-:W2:Y:S01]  /*17360*/  LDL R11, [R1+0x928] ;  /* 0x00092800010b7983 */ /* 0x002ea20000100800 */
[----:B---3--:R-:W-:-:S03]  /*17370*/  @!P0 IMAD.MOV.U32 R4, RZ, RZ, R0 ;  /* 0x000000ffff048224 */ /* 0x008fc600078e0000 */
[----:B----4-:R-:W-:Y:S04]  /*17380*/  STL [R1+0x1e0c], R10 ;  /* 0x001e0c0a01007387 */ /* 0x010fe80000100800 */
[----:B------:R-:W3:Y:S04]  /*17390*/  LDL.LU R2, [R1+0x8e4] ;  /* 0x0008e40001027983 */ /* 0x000ee80000300800 */
[----:B------:R-:W4:Y:S04]  /*173a0*/  LDL.LU R24, [R1+0x124] ;  /* 0x0001240001187983 */ /* 0x000f280000300800 */
[----:B------:R-:W-:Y:S04]  /*173b0*/  STL [R1+0x1e10], R9 ;  /* 0x001e100901007387 */ /* 0x000fe80000100800 */
[----:B------:R-:W3:Y:S04]  /*173c0*/  LDL.LU R25, [R1+0x128] ;  /* 0x0001280001197983 */ /* 0x000ee80000300800 */
[----:B------:R-:W3:Y:S04]  /*173d0*/  LDL.LU R26, [R1+0x10c] ;  /* 0x00010c00011a7983 */ /* 0x000ee80000300800 */
[----:B------:R-:W3:Y:S01]  /*173e0*/  LDL.LU R0, [R1+0x100] ;  /* 0x0001000001007983 */ /* 0x000ee20000300800 */
[----:B------:R-:W-:Y:S01]  /*173f0*/  PRMT R8, RZ, 0x7610, R8 ;  /* 0x00007610ff087816 */ /* 0x000fe20000000008 */
[----:B------:R-:W-:-:S02]  /*17400*/  @!P0 IMAD.MOV.U32 R5, RZ, RZ, R14 ;  /* 0x000000ffff058224 */ /* 0x000fc400078e000e */
[----:B------:R0:W-:Y:S04]  /*17410*/  STS.U16 [R13+0x5100], R29 ;  /* 0x0051001d0d007388 */ /* 0x0001e80000000400 */
[----:B------:R-:W3:Y:S04]  /*17420*/  LDL.LU R27, [R1+0xcc] ;  /* 0x0000cc00011b7983 */ /* 0x000ee80000300800 */
[----:B------:R2:W3:Y:S04]  /*17430*/  @!P0 LDG.E.U16 R8, [R4.64] ;  /* 0x0000000604088981 */ /* 0x0004e8000c1e1500 */
[----:B0-----:R-:W3:Y:S04]  /*17440*/  LDL.LU R29, [R1+0xbc] ;  /* 0x0000bc00011d7983 */ /* 0x001ee80000300800 */
[----:B------:R-:W3:Y:S04]  /*17450*/  LDL R10, [R1+0x904] ;  /* 0x00090400010a7983 */ /* 0x000ee80000100800 */
[----:B------:R-:W3:Y:S04]  /*17460*/  LDL R9, [R1+0x8e8] ;  /* 0x0008e80001097983 */ /* 0x000ee80000100800 */
[----:B------:R-:W-:Y:S04]  /*17470*/  STS.U16 [R13+0x5500], R22 ;  /* 0x005500160d007388 */ /* 0x000fe80000000400 */
[----:B------:R0:W-:Y:S01]  /*17480*/  STS.U16 [R13+0x5900], R23 ;  /* 0x005900170d007388 */ /* 0x0001e20000000400 */
[----:B--2---:R-:W-:-:S02]  /*17490*/  @!P0 IMAD.MOV.U32 R5, RZ, RZ, R12 ;  /* 0x000000ffff058224 */ /* 0x004fc400078e000c */
[----:B------:R-:W-:Y:S02]  /*174a0*/  @!P0 IMAD.MOV.U32 R4, RZ, RZ, R11 ;  /* 0x000000ffff048224 */ /* 0x000fe400078e000b */
[----:B------:R-:W2:Y:S04]  /*174b0*/  LDL.LU R11, [R1+0xb8] ;  /* 0x0000b800010b7983 */ /* 0x000ea80000300800 */
        /* <DEDUP_REMOVED lines=9> */
[----:B0-----:R-:W2:Y:S04]  /*17550*/  LDL R23, [R1+0xca8] ;  /* 0x000ca80001177983 */ /* 0x001ea80000100800 */
[----:B----4-:R-:W-:Y:S04]  /*17560*/  STS.U16 [R13+0x5d00], R24 ;  /* 0x005d00180d007388 */ /* 0x010fe80000000400 */
[----:B---3--:R-:W-:Y:S04]  /*17570*/  STS.U16 [R13+0x6100], R25 ;  /* 0x006100190d007388 */ /* 0x008fe80000000400 */
[----:B------:R-:W-:Y:S04]  /*17580*/  STL [R1+0xcf8], R28 ;  /* 0x000cf81c01007387 */ /* 0x000fe80000100800 */
[----:B------:R-:W-:Y:S04]  /*17590*/  STS.U16 [R13+0x6500], R26 ;  /* 0x0065001a0d007388 */ /* 0x000fe80000000400 */
[----:B------:R-:W-:Y:S04]  /*175a0*/  STL [R1+0xcfc], R2 ;  /* 0x000cfc0201007387 */ /* 0x000fe80000100800 */
[----:B------:R0:W-:Y:S04]  /*175b0*/  STS.U16 [R13+0x6900], R0 ;  /* 0x006900000d007388 */ /* 0x0001e80000000400 */
[----:B0-----:R-:W3:Y:S01]  /*175c0*/  LDL.LU R0, [R1+0x80] ;  /* 0x0000800001007983 */ /* 0x001ee20000300800 */
[----:B------:R-:W-:-:S02]  /*175d0*/  PRMT R7, RZ, 0x7610, R7 ;  /* 0x00007610ff077816 */ /* 0x000fc40000000007 */
[----:B------:R-:W-:Y:S01]  /*175e0*/  PRMT R6, RZ, 0x7610, R6 ;  /* 0x00007610ff067816 */ /* 0x000fe20000000006 */
[----:B------:R-:W3:Y:S04]  /*175f0*/  LDL.LU R22, [R1+0x7c] ;  /* 0x00007c0001167983 */ /* 0x000ee80000300800 */
[----:B------:R0:W3:Y:S04]  /*17600*/  @!P0 LDG.E.U16 R7, [R4.64] ;  /* 0x0000000604078981 */ /* 0x0000e8000c1e1500 */
[----:B------:R-:W3:Y:S04]  /*17610*/  LDL.LU R24, [R1+0x78] ;  /* 0x0000780001187983 */ /* 0x000ee80000300800 */
[----:B------:R-:W3:Y:S01]  /*17620*/  LDL.LU R25, [R1+0x74] ;  /* 0x0000740001197983 */ /* 0x000ee20000300800 */
[----:B0-----:R-:W-:-:S02]  /*17630*/  @!P0 IMAD.MOV.U32 R4, RZ, RZ, R28 ;  /* 0x000000ffff048224 */ /* 0x001fc400078e001c */
[----:B------:R-:W-:Y:S01]  /*17640*/  @!P0 IMAD.MOV.U32 R5, RZ, RZ, R10 ;  /* 0x000000ffff058224 */ /* 0x000fe200078e000a */
[----:B------:R0:W-:Y:S04]  /*17650*/  STS.U16 [R13+0x6d00], R27 ;  /* 0x006d001b0d007388 */ /* 0x0001e80000000400 */
[----:B------:R-:W3:Y:S04]  /*17660*/  LDL.LU R26, [R1+0x70] ;  /* 0x00007000011a7983 */ /* 0x000ee80000300800 */
[----:B------:R1:W-:Y:S04]  /*17670*/  STS.U16 [R13+0x7100], R29 ;  /* 0x0071001d0d007388 */ /* 0x0003e80000000400 */
[----:B0-----:R-:W3:Y:S04]  /*17680*/  LDL.LU R27, [R1+0x6c] ;  /* 0x00006c00011b7983 */ /* 0x001ee80000300800 */
[----:B------:R0:W3:Y:S04]  /*17690*/  @!P0 LDG.E.U16 R6, [R4.64] ;  /* 0x0000000604068981 */ /* 0x0000e8000c1e1500 */
[----:B-1----:R-:W3:Y:S01]  /*176a0*/  LDL.LU R29, [R1+0x68] ;  /* 0x00006800011d7983 */ /* 0x002ee20000300800 */
[----:B0-----:R-:W-:-:S03]  /*176b0*/  @!P0 IMAD.MOV.U32 R4, RZ, RZ, R9 ;  /* 0x000000ffff048224 */ /* 0x001fc600078e0009 */
[----:B------:R-:W3:Y:S04]  /*176c0*/  LDL.LU R9, [R1+0x64] ;  /* 0x0000640001097983 */ /* 0x000ee80000300800 */
[----:B------:R-:W3:Y:S01]  /*176d0*/  LDL.LU R10, [R1+0x60] ;  /* 0x00006000010a7983 */ /* 0x000ee20000300800 */
[----:B------:R-:W-:-:S03]  /*176e0*/  @!P0 IMAD.MOV.U32 R5, RZ, RZ, R2 ;  /* 0x000000ffff058224 */ /* 0x000fc600078e0002 */
[----:B--2---:R0:W-:Y:S04]  /*176f0*/  STS.U16 [R13+0x7500], R11 ;  /* 0x0075000b0d007388 */ /* 0x0041e80000000400 */
[----:B------:R1:W-:Y:S04]  /*17700*/  STS.U16 [R13+0x7900], R12 ;  /* 0x0079000c0d007388 */ /* 0x0003e80000000400 */
[----:B------:R2:W-:Y:S04]  /*17710*/  STS.U16 [R13+0x7d00], R14 ;  /* 0x007d000e0d007388 */ /* 0x0005e80000000400 */
[----:B0-----:R-:W4:Y:S04]  /*17720*/  LDL.LU R11, [R1+0x5c] ;  /* 0x00005c00010b7983 */ /* 0x001f280000300800 */
[----:B-1----:R-:W4:Y:S04]  /*17730*/  LDL.LU R12, [R1+0x58] ;  /* 0x00005800010c7983 */ /* 0x002f280000300800 */
[----:B--2---:R-:W2:Y:S04]  /*17740*/  LDL.LU R13, [R1+0x54] ;  /* 0x00005400010d7983 */ /* 0x004ea80000300800 */
[----:B------:R-:W2:Y:S04]  /*17750*/  LDL.LU R14, [R1+0x50] ;  /* 0x00005000010e7983 */ /* 0x000ea80000300800 */
[----:B------:R0:W-:Y:S04]  /*17760*/  STS.U16 [R23+0x200], R15 ;  /* 0x0002000f17007388 */ /* 0x0001e80000000400 */
[----:B------:R1:W-:Y:S04]  /*17770*/  STS.U16 [R23+0x600], R16 ;  /* 0x0006001017007388 */ /* 0x0003e80000000400 */
[----:B------:R1:W-:Y:S04]  /*17780*/  STS.U16 [R23+0xa00], R17 ;  /* 0x000a001117007388 */ /* 0x0003e80000000400 */
[----:B0-----:R-:W2:Y:S04]  /*17790*/  LDL.LU R15, [R1+0x4c] ;  /* 0x00004c00010f7983 */ /* 0x001ea80000300800 */
[----:B-1----:R-:W2:Y:S04]  /*177a0*/  LDL.LU R16, [R1+0x48] ;  /* 0x0000480001107983 */ /* 0x002ea80000300800 */
[----:B------:R0:W-:Y:S04]  /*177b0*/  STS.U16 [R23+0xe00], R18 ;  /* 0x000e001217007388 */ /* 0x0001e80000000400 */
[----:B------:R-:W2:Y:S04]  /*177c0*/  LDL.LU R17, [R1+0x44] ;  /* 0x0000440001117983 */ /* 0x000ea80000300800 */
[----:B------:R1:W-:Y:S04]  /*177d0*/  STS.U16 [R23+0x1200], R19 ;  /* 0x0012001317007388 */ /* 0x0003e80000000400 */
[----:B0-----:R-:W2:Y:S04]  /*177e0*/  LDL.LU R18, [R1+0x40] ;  /* 0x0000400001127983 */ /* 0x001ea80000300800 */
[----:B------:R0:W-:Y:S04]  /*177f0*/  STS.U16 [R23+0x1600], R20 ;  /* 0x0016001417007388 */ /* 0x0001e80000000400 */
[----:B-1----:R-:W2:Y:S04]  /*17800*/  LDL.LU R19, [R1+0x3c] ;  /* 0x00003c0001137983 */ /* 0x002ea80000300800 */
[----:B------:R-:W-:Y:S04]  /*17810*/  STS.U16 [R23+0x1a00], R21 ;  /* 0x001a001517007388 */ /* 0x000fe80000000400 */
[----:B------:R-:W2:Y:S04]  /*17820*/  LDL.LU R2, [R1+0x38] ;  /* 0x0000380001027983 */ /* 0x000ea80000300800 */
[----:B---3--:R1:W-:Y:S04]  /*17830*/  STS.U16 [R23+0x1e00], R0 ;  /* 0x001e000017007388 */ /* 0x0083e80000000400 */
[----:B0-----:R-:W3:Y:S04]  /*17840*/  LDL.LU R20, [R1+0x34] ;  /* 0x0000340001147983 */ /* 0x001ee80000300800 */
[----:B-1----:R-:W3:Y:S01]  /*17850*/  LDL.LU R0, [R1+0x30] ;  /* 0x0000300001007983 */ /* 0x002ee20000300800 */
[----:B------:R-:W-:-:S03]  /*17860*/  PRMT R3, RZ, 0x7610, R3 ;  /* 0x00007610ff037816 */ /* 0x000fc60000000003 */
[----:B------:R0:W-:Y:S04]  /*17870*/  STS.U16 [R23+0x2200], R22 ;  /* 0x0022001617007388 */ /* 0x0001e80000000400 */
[----:B------:R-:W3:Y:S04]  /*17880*/  LDL.LU R21, [R1+0x28] ;  /* 0x0000280001157983 */ /* 0x000ee80000300800 */
[----:B------:R1:W-:Y:S04]  /*17890*/  STS.U16 [R23+0x2600], R24 ;  /* 0x0026001817007388 */ /* 0x0003e80000000400 */
[----:B0-----:R-:W3:Y:S04]  /*178a0*/  LDL.LU R22, [R1+0x24] ;  /* 0x0000240001167983 */ /* 0x001ee80000300800 */
[----:B------:R0:W-:Y:S04]  /*178b0*/  STS.U16 [R23+0x2a00], R25 ;  /* 0x002a001917007388 */ /* 0x0001e80000000400 */
[----:B-1----:R-:W3:Y:S04]  /*178c0*/  LDL.LU R24, [R1+0x20] ;  /* 0x0000200001187983 */ /* 0x002ee80000300800 */
[----:B------:R1:W-:Y:S04]  /*178d0*/  STS.U16 [R23+0x2e00], R26 ;  /* 0x002e001a17007388 */ /* 0x0003e80000000400 */
[----:B0-----:R-:W3:Y:S04]  /*178e0*/  LDL.LU R25, [R1+0x144] ;  /* 0x0001440001197983 */ /* 0x001ee80000300800 */
[----:B------:R0:W-:Y:S04]  /*178f0*/  STS.U16 [R23+0x3200], R27 ;  /* 0x0032001b17007388 */ /* 0x0001e80000000400 */
[----:B-1----:R-:W3:Y:S04]  /*17900*/  LDL.LU R26, [R1+0x1c] ;  /* 0x00001c00011a7983 */ /* 0x002ee80000300800 */
[----:B------:R1:W-:Y:S04]  /*17910*/  STS.U16 [R23+0x3600], R29 ;  /* 0x0036001d17007388 */ /* 0x0003e80000000400 */
[----:B0-----:R-:W3:Y:S04]  /*17920*/  LDL.LU R27, [R1+0x18] ;  /* 0x00001800011b7983 */ /* 0x001ee80000300800 */
[----:B------:R0:W3:Y:S04]  /*17930*/  @!P0 LDG.E.U16 R3, [R4.64] ;  /* 0x0000000604038981 */ /* 0x0000e8000c1e1500 */
[----:B-1----:R-:W3:Y:S04]  /*17940*/  LDL.LU R29, [R1+0x14] ;  /* 0x00001400011d7983 */ /* 0x002ee80000300800 */
[----:B------:R1:W-:Y:S04]  /*17950*/  STS.U16 [R23+0x3a00], R9 ;  /* 0x003a000917007388 */ /* 0x0003e80000000400 */
[----:B0-----:R-:W3:Y:S04]  /*17960*/  LDL.LU R4, [R1+0xc] ;  /* 0x00000c0001047983 */ /* 0x001ee80000300800 */
[----:B------:R-:W3:Y:S04]  /*17970*/  LDL.LU R5, [R1+0x8] ;  /* 0x0000080001057983 */ /* 0x000ee80000300800 */
[----:B------:R-:W3:Y:S04]  /*17980*/  LDL.LU R28, [R1+0x4] ;  /* 0x00000400011c7983 */ /* 0x000ee80000300800 */
[----:B------:R0:W-:Y:S04]  /*17990*/  STS.U16 [R23+0x3e00], R10 ;  /* 0x003e000a17007388 */ /* 0x0001e80000000400 */
[----:B-1----:R-:W3:Y:S04]  /*179a0*/  LDL.LU R9, [R1+0x1e10] ;  /* 0x001e100001097983 */ /* 0x002ee80000300800 */
[----:B0-----:R-:W3:Y:S04]  /*179b0*/  LDL.LU R10, [R1+0x1e0c] ;  /* 0x001e0c00010a7983 */ /* 0x001ee80000300800 */
[----:B----4-:R0:W-:Y:S04]  /*179c0*/  STS.U16 [R23+0x4200], R11 ;  /* 0x0042000b17007388 */ /* 0x0101e80000000400 */
[----:B------:R1:W-:Y:S04]  /*179d0*/  STS.U16 [R23+0x4600], R12 ;  /* 0x0046000c17007388 */ /* 0x0003e80000000400 */
[----:B--2---:R2:W-:Y:S04]  /*179e0*/  STS.U16 [R23+0x4a00], R13 ;  /* 0x004a000d17007388 */ /* 0x0045e80000000400 */
[----:B0-----:R-:W4:Y:S04]  /*179f0*/  LDL.LU R11, [R1+0x1e08] ;  /* 0x001e0800010b7983 */ /* 0x001f280000300800 */
[----:B-1----:R-:W4:Y:S04]  /*17a00*/  LDL.LU R12, [R1+0x1e04] ;  /* 0x001e0400010c7983 */ /* 0x002f280000300800 */
[----:B------:R0:W-:Y:S04]  /*17a10*/  STS.U16 [R23+0x4e00], R14 ;  /* 0x004e000e17007388 */ /* 0x0001e80000000400 */
[----:B--2---:R-:W2:Y:S04]  /*17a20*/  LDL.LU R13, [R1+0x1e00] ;  /* 0x001e0000010d7983 */ /* 0x004ea80000300800 */
[----:B0-----:R-:W2:Y:S04]  /*17a30*/  LDL.LU R14, [R1+0x1dfc] ;  /* 0x001dfc00010e7983 */ /* 0x001ea80000300800 */
[----:B------:R0:W-:Y:S04]  /*17a40*/  STS.U16 [R23+0x5200], R15 ;  /* 0x0052000f17007388 */ /* 0x0001e80000000400 */
[----:B------:R1:W-:Y:S04]  /*17a50*/  STS.U16 [R23+0x5600], R16 ;  /* 0x0056001017007388 */ /* 0x0003e80000000400 */
[----:B0-----:R-:W2:Y:S04]  /*17a60*/  LDL.LU R15, [R1+0x1df8] ;  /* 0x001df800010f7983 */ /* 0x001ea80000300800 */
[----:B------:R0:W-:Y:S04]  /*17a70*/  STS.U16 [R23+0x5a00], R17 ;  /* 0x005a001117007388 */ /* 0x0001e80000000400 */
[----:B-1----:R-:W2:Y:S04]  /*17a80*/  LDL.LU R16, [R1+0x1df4] ;  /* 0x001df40001107983 */ /* 0x002ea80000300800 */
[----:B------:R1:W-:Y:S04]  /*17a90*/  STS.U16 [R23+0x5e00], R18 ;  /* 0x005e001217007388 */ /* 0x0003e80000000400 */
[----:B0-----:R-:W2:Y:S04]  /*17aa0*/  LDL.LU R17, [R1+0x1df0] ;  /* 0x001df00001117983 */ /* 0x001ea80000300800 */
[----:B------:R0:W-:Y:S04]  /*17ab0*/  STS.U16 [R23+0x6200], R19 ;  /* 0x0062001317007388 */ /* 0x0001e80000000400 */
[----:B-1----:R-:W2:Y:S04]  /*17ac0*/  LDL.LU R18, [R1+0x1dec] ;  /* 0x001dec0001127983 */ /* 0x002ea80000300800 */
[----:B------:R-:W-:Y:S04]  /*17ad0*/  STS.U16 [R23+0x6600], R2 ;  /* 0x0066000217007388 */ /* 0x000fe80000000400 */
[----:B0-----:R-:W2:Y:S04]  /*17ae0*/  LDL.LU R19, [R1+0x1de8] ;  /* 0x001de80001137983 */ /* 0x001ea80000300800 */
[----:B---3--:R0:W-:Y:S04]  /*17af0*/  STS.U16 [R23+0x6a00], R20 ;  /* 0x006a001417007388 */ /* 0x0081e80000000400 */
[----:B------:R1:W-:Y:S04]  /*17b00*/  STS.U16 [R23+0x6e00], R0 ;  /* 0x006e000017007388 */ /* 0x0003e80000000400 */
[----:B0-----:R-:W3:Y:S04]  /*17b10*/  LDL.LU R20, [R1+0x1de4] ;  /* 0x001de40001147983 */ /* 0x001ee80000300800 */
[----:B-1----:R-:W2:Y:S04]  /*17b20*/  LDL.LU R0, [R1+0x1de0] ;  /* 0x001de00001007983 */ /* 0x002ea80000300800 */
[----:B------:R-:W0:Y:S04]  /*17b30*/  S2R R2, SR_TID.X ;  /* 0x0000000000027919 */ /* 0x000e280000002100 */
[----:B--2---:R1:W-:Y:S04]  /*17b40*/  STS.U16 [R23+0x7200], R0 ;  /* 0x0072000017007388 */ /* 0x0043e80000000400 */
[----:B-1----:R-:W2:Y:S01]  /*17b50*/  LDL.LU R0, [R1+0x1ddc] ;  /* 0x001ddc0001007983 */ /* 0x002ea20000300800 */
[----:B0-----:R-:W-:-:S04]  /*17b60*/  SHF.R.S32.HI R2, RZ, 0x6, R2 ;  /* 0x00000006ff027819 */ /* 0x001fc80000011402 */
[----:B------:R-:W-:Y:S01]  /*17b70*/  SGXT R2, R2, 0x1 ;  /* 0x000000010202781a */ /* 0x000fe20000000200 */
[----:B------:R0:W-:Y:S04]  /*17b80*/  STS.U16 [R23+0x7600], R21 ;  /* 0x0076001517007388 */ /* 0x0001e80000000400 */
[----:B------:R1:W-:Y:S04]  /*17b90*/  STS.U16 [R23+0x7a00], R22 ;  /* 0x007a001617007388 */ /* 0x0003e80000000400 */
[----:B------:R0:W-:Y:S01]  /*17ba0*/  STS.U16 [R23+0x7e00], R24 ;  /* 0x007e001817007388 */ /* 0x0001e20000000400 */
[----:B--2---:R-:W-:-:S05]  /*17bb0*/  IMAD.SHL.U32 R0, R0, 0x2, RZ ;  /* 0x0000000200007824 */ /* 0x004fca00078e00ff */
[----:B------:R-:W-:Y:S02]  /*17bc0*/  LOP3.LUT R0, R0, 0x90, R2, 0x78, !PT ;  /* 0x0000009000007812 */ /* 0x000fe400078e7802 */
[----:B------:R-:W2:Y:S02]  /*17bd0*/  LDL.LU R2, [R1+0x10] ;  /* 0x0000100001027983 */ /* 0x000ea40000300800 */
[----:B------:R-:W-:Y:S02]  /*17be0*/  LOP3.LUT R0, R0, 0x60, RZ, 0x3c, !PT ;  /* 0x0000006000007812 */ /* 0x000fe400078e3cff */
[----:B0-----:R-:W3:Y:S04]  /*17bf0*/  LDL.LU R21, [R1+0x1dd8] ;  /* 0x001dd80001157983 */ /* 0x001ee80000300800 */
[----:B-1----:R-:W3:Y:S04]  /*17c00*/  LDL.LU R22, [R1+0x1dd4] ;  /* 0x001dd40001167983 */ /* 0x002ee80000300800 */
[----:B------:R-:W3:Y:S04]  /*17c10*/  LDL.LU R23, [R1+0x1dd0] ;  /* 0x001dd00001177983 */ /* 0x000ee80000300800 */
[----:B------:R-:W3:Y:S04]  /*17c20*/  LDL.LU R24, [R1+0x1dcc] ;  /* 0x001dcc0001187983 */ /* 0x000ee80000300800 */
[----:B------:R0:W-:Y:S04]  /*17c30*/  STS.U16 [R0+0x7f00], R25 ;  /* 0x007f001900007388 */ /* 0x0001e80000000400 */
[----:B------:R1:W-:Y:S04]  /*17c40*/  STS.U16 [R0+0x300], R26 ;  /* 0x0003001a00007388 */ /* 0x0003e80000000400 */
[----:B------:R4:W-:Y:S04]  /*17c50*/  STS.U16 [R0+0x700], R27 ;  /* 0x0007001b00007388 */ /* 0x0009e80000000400 */
[----:B0-----:R-:W3:Y:S04]  /*17c60*/  LDL.LU R25, [R1+0x1dc8] ;  /* 0x001dc80001197983 */ /* 0x001ee80000300800 */
[----:B-1----:R-:W3:Y:S04]  /*17c70*/  LDL.LU R26, [R1+0x1dc4] ;  /* 0x001dc400011a7983 */ /* 0x002ee80000300800 */
[----:B----4-:R-:W4:Y:S04]  /*17c80*/  LDL.LU R27, [R1+0x1dc0] ;  /* 0x001dc000011b7983 */ /* 0x010f280000300800 */
[----:B------:R0:W-:Y:S04]  /*17c90*/  STS.U16 [R0+0xb00], R29 ;  /* 0x000b001d00007388 */ /* 0x0001e80000000400 */
[----:B0-----:R-:W3:Y:S04]  /*17ca0*/  LDL.LU R29, [R1+0x1dbc] ;  /* 0x001dbc00011d7983 */ /* 0x001ee80000300800 */
[----:B--2---:R-:W-:Y:S04]  /*17cb0*/  STS.U16 [R0+0xf00], R2 ;  /* 0x000f000200007388 */ /* 0x004fe80000000400 */
[----:B------:R-:W-:Y:S04]  /*17cc0*/  STS.U16 [R0+0x1300], R4 ;  /* 0x0013000400007388 */ /* 0x000fe80000000400 */
[----:B------:R-:W-:Y:S04]  /*17cd0*/  STS.U16 [R0+0x1700], R5 ;  /* 0x0017000500007388 */ /* 0x000fe80000000400 */
[----:B------:R-:W-:Y:S04]  /*17ce0*/  STS.U16 [R0+0x1b00], R28 ;  /* 0x001b001c00007388 */ /* 0x000fe80000000400 */
[----:B---3--:R0:W-:Y:S04]  /*17cf0*/  STS.U16 [R0+0x1f00], R29 ;  /* 0x001f001d00007388 */ /* 0x0081e80000000400 */
[----:B0-----:R-:W2:Y:S04]  /*17d00*/  LDL.LU R29, [R1+0x1db8] ;  /* 0x001db800011d7983 */ /* 0x001ea80000300800 */
[----:B------:R-:W3:Y:S04]  /*17d10*/  LDL R4, [R1+0x698] ;  /* 0x0006980001047983 */ /* 0x000ee80000100800 */
[----:B----4-:R-:W-:Y:S04]  /*17d20*/  STS.U16 [R0+0x2300], R27 ;  /* 0x0023001b00007388 */ /* 0x010fe80000000400 */
[----:B------:R-:W-:Y:S04]  /*17d30*/  STS.U16 [R0+0x2700], R26 ;  /* 0x0027001a00007388 */ /* 0x000fe80000000400 */
        /* <DEDUP_REMOVED lines=21> */
[----:B------:R-:W-:Y:S06]  /*17e90*/  BAR.SYNC.DEFER_BLOCKING 0x0 ;  /* 0x0000000000007b1d */ /* 0x000fec0000010000 */
[----:B--2---:R-:W-:Y:S04]  /*17ea0*/  LDSM.16.MT88.4 R12, [R29+0x8000] ;  /* 0x008000001d0c783b */ /* 0x004fe80000004200 */
[----:B---3--:R-:W0:Y:S04]  /*17eb0*/  LDSM.16.M88.4 R16, [R4] ;  /* 0x000000000410783b */ /* 0x008e280000000200 */
[----:B------:R-:W1:Y:S04]  /*17ec0*/  LDSM.16.M88.4 R8, [R4+0x1000] ;  /* 0x001000000408783b */ /* 0x000e680000000200 */
[----:B------:R-:W-:Y:S04]  /*17ed0*/  LDSM.16.M88.4 R24, [R4+0x3000] ;  /* 0x003000000418783b */ /* 0x000fe80000000200 */
[----:B------:R-:W-:Y:S04]  /*17ee0*/  LDSM.16.M88.4 R20, [R4+0x5000] ;  /* 0x005000000414783b */ /* 0x000fe80000000200 */
[----:B0-----:R-:W-:Y:S04]  /*17ef0*/  STL.64 [R1+0xc0], R16 ;  /* 0x0000c01001007387 */ /* 0x001fe80000100a00 */
[----:B------:R-:W-:Y:S01]  /*17f00*/  STL.64 [R1+0xc8], R18 ;  /* 0x0000c81201007387 */ /* 0x000fe20000100a00 */
[----:B-1----:R-:W-:-:S02]  /*17f10*/  IMAD.MOV.U32 R2, RZ, RZ, R8 ;  /* 0x000000ffff027224 */ /* 0x002fc400078e0008 */
[----:B------:R-:W-:Y:S01]  /*17f20*/  IMAD.MOV.U32 R0, RZ, RZ, R9 ;  /* 0x000000ffff007224 */ /* 0x000fe200078e0009 */
[----:B------:R-:W-:Y:S04]  /*17f30*/  STL.64 [R1+0xb0], R8 ;  /* 0x0000b00801007387 */ /* 0x000fe80000100a00 */
[----:B------:R-:W0:Y:S04]  /*17f40*/  LDSM.16.M88.4 R16, [R4+0x2000] ;  /* 0x002000000410783b */ /* 0x000e280000000200 */
[----:B------:R-:W-:Y:S04]  /*17f50*/  STL.64 [R1+0xb8], R10 ;  /* 0x0000b80a01007387 */ /* 0x000fe80000100a00 */
[----:B------:R-:W1:Y:S04]  /*17f60*/  LDSM.16.M88.4 R8, [R4+0x4000] ;  /* 0x004000000408783b */ /* 0x000e680000000200 */
[----:B0-----:R-:W-:Y:S04]  /*17f70*/  STL.64 [R1+0xa0], R16 ;  /* 0x0000a01001007387 */ /* 0x001fe80000100a00 */
[----:B------:R-:W-:Y:S04]  /*17f80*/  STL.64 [R1+0xa8], R18 ;  /* 0x0000a81201007387 */ /* 0x000fe80000100a00 */
[----:B-1----:R-:W-:Y:S01]  /*17f90*/  STL.64 [R1+0x30], R8 ;  /* 0x0000300801007387 */ /* 0x002fe20000100a00 */
[----:B------:R-:W-:-:S02]  /*17fa0*/  IMAD.MOV.U32 R5, RZ, RZ, R8 ;  /* 0x000000ffff057224 */ /* 0x000fc400078e0008 */
[----:B------:R-:W-:Y:S01]  /*17fb0*/  IMAD.MOV.U32 R3, RZ, RZ, R9 ;  /* 0x000000ffff037224 */ /* 0x000fe200078e0009 */
[----:B------:R-:W-:Y:S04]  /*17fc0*/  STL.64 [R1+0x38], R10 ;  /* 0x0000380a01007387 */ /* 0x000fe80000100a00 */
[----:B------:R-:W0:Y:S04]  /*17fd0*/  LDSM.16.M88.4 R8, [R4+0x6000] ;  /* 0x006000000408783b */ /* 0x000e280000000200 */
[----:B------:R-:W-:Y:S04]  /*17fe0*/  LDSM.16.MT88.4 R16, [R29+0x8080] ;  /* 0x008080001d10783b */ /* 0x000fe80000004200 */
[----:B0-----:R-:W-:Y:S04]  /*17ff0*/  STL.64 [R1+0x1d70], R10 ;  /* 0x001d700a01007387 */ /* 0x001fe80000100a00 */
[----:B------:R0:W-:Y:S02]  /*18000*/  STL.64 [R1+0x1d68], R8 ;  /* 0x001d680801007387 */ /* 0x0001e40000100a00 */
[----:B0-----:R-:W-:-:S02]  /*18010*/  IMAD.MOV.U32 R8, RZ, RZ, R5 ;  /* 0x000000ffff087224 */ /* 0x001fc400078e0005 */
[----:B------:R-:W-:Y:S01]  /*18020*/  IMAD.MOV.U32 R9, RZ, RZ, R3 ;  /* 0x000000ffff097224 */ /* 0x000fe200078e0003 */
[----:B------:R-:W0:Y:S04]  /*18030*/  LDSM.16.M88.4 R4, [R4+0x7000] ;  /* 0x007000000404783b */ /* 0x000e280000000200 */
[----:B------:R-:W-:Y:S04]  /*18040*/  STL.64 [R1+0x1d80], R8 ;  /* 0x001d800801007387 */ /* 0x000fe80000100a00 */
[----:B------:R-:W-:Y:S04]  /*18050*/  STL.64 [R1+0x98], R26 ;  /* 0x0000981a01007387 */ /* 0x000fe80000100a00 */
[----:B------:R1:W-:Y:S04]  /*18060*/  STL.64 [R1+0x1d88], R24 ;  /* 0x001d881801007387 */ /* 0x0003e80000100a00 */
[----:B-1----:R-:W2:Y:S04]  /*18070*/  LDL.LU.64 R24, [R1+0x610] ;  /* 0x0006100001187983 */ /* 0x002ea80000300a00 */
[----:B------:R-:W3:Y:S04]  /*18080*/  LDL.LU.64 R26, [R1+0x618] ;  /* 0x00061800011a7983 */ /* 0x000ee80000300a00 */
[----:B---3--:R-:W-:Y:S04]  /*18090*/  STL.64 [R1+0x1da8], R26 ;  /* 0x001da81a01007387 */ /* 0x008fe80000100a00 */
[----:B--2---:R-:W-:Y:S04]  /*180a0*/  STL.64 [R1+0x1da0], R24 ;  /* 0x001da01801007387 */ /* 0x004fe80000100a00 */
[----:B------:R-:W2:Y:S04]  /*180b0*/  LDL.LU.64 R8, [R1+0x600] ;  /* 0x0006000001087983 */ /* 0x000ea80000300a00 */
[----:B------:R-:W3:Y:S04]  /*180c0*/  LDL.LU.64 R10, [R1+0x608] ;  /* 0x00060800010a7983 */ /* 0x000ee80000300a00 */
[----:B---3--:R-:W-:Y:S04]  /*180d0*/  STL.64 [R1+0x1d98], R10 ;  /* 0x001d980a01007387 */ /* 0x008fe80000100a00 */
[----:B--2---:R1:W-:Y:S04]  /*180e0*/  STL.64 [R1+0x1d90], R8 ;  /* 0x001d900801007387 */ /* 0x0043e80000100a00 */
[----:B-1----:R-:W2:Y:S04]  /*180f0*/  LDL.64 R8, [R1+0xa0] ;  /* 0x0000a00001087983 */ /* 0x002ea80000100a00 */
[----:B--2---:R1:W-:Y:S04]  /*18100*/  STL.64 [R1+0x1db0], R8 ;  /* 0x001db00801007387 */ /* 0x0043e80000100a00 */
[----:B-1----:R-:W2:Y:S04]  /*18110*/  LDL.LU.64 R8, [R1+0x620] ;  /* 0x0006200001087983 */ /* 0x002ea80000300a00 */
[----:B------:R-:W2:Y:S04]  /*18120*/  LDL.LU.64 R10, [R1+0x628] ;  /* 0x00062800010a7983 */ /* 0x000ea80000300a00 */
[----:B------:R-:W-:Y:S04]  /*18130*/  STL.64 [R1+0x20], R20 ;  /* 0x0000201401007387 */ /* 0x000fe80000100a00 */
[----:B------:R-:W-:Y:S04]  /*18140*/  STL.64 [R1+0x28], R22 ;  /* 0x0000281601007387 */ /* 0x000fe80000100a00 */
[----:B------:R1:W-:Y:S04]  /*18150*/  STL.64 [R1+0x1d78], R20 ;  /* 0x001d781401007387 */ /* 0x0003e80000100a00 */
[----:B-1----:R-:W3:Y:S04]  /*18160*/  LDL.LU.64 R20, [R1+0x630] ;  /* 0x0006300001147983 */ /* 0x002ee80000300a00 */
[----:B------:R-:W3:Y:S04]  /*18170*/  LDL.LU.64 R22, [R1+0x638] ;  /* 0x0006380001167983 */ /* 0x000ee80000300a00 */
[----:B0-----:R-:W-:Y:S04]  /*18180*/  STL [R1+0x1964], R6 ;  /* 0x0019640601007387 */ /* 0x001fe80000100800 */
[----:B------:R-:W-:Y:S04]  /*18190*/  STL [R1+0x1960], R7 ;  /* 0x0019600701007387 */ /* 0x000fe80000100800 */
[----:B------:R-:W-:Y:S04]  /*181a0*/  STL.64 [R1+0x1d60], R18 ;  /* 0x001d601201007387 */ /* 0x000fe80000100a00 */
[----:B------:R0:W-:Y:S04]  /*181b0*/  STL.64 [R1+0x1d58], R16 ;  /* 0x001d581001007387 */ /* 0x0001e80000100a00 */
[----:B0-----:R-:W3:Y:S01]  /*181c0*/  LDL.64 R16, [R1+0xc0] ;  /* 0x0000c00001107983 */ /* 0x001ee20000100a00 */
[----:B------:R-:W-:-:S02]  /*181d0*/  IMAD.MOV.U32 R24, RZ, RZ, R2 ;  /* 0x000000ffff187224 */ /* 0x000fc400078e0002 */
[----:B------:R-:W-:Y:S01]  /*181e0*/  IMAD.MOV.U32 R25, RZ, RZ, R0 ;  /* 0x000000ffff197224 */ /* 0x000fe200078e0000 */
[----:B------:R-:W-:Y:S06]  /*181f0*/  STL [R1+0x1a60], R29 ;  /* 0x001a601d01007387 */ /* 0x000fec0000100800 */
[C---:B--2---:R-:W-:Y:S08]  /*18200*/  HMMA.16816.F32 R24, R12.reuse, R24, R8 ;  /* 0x000000180c18723c */ /* 0x044ff00000001808 */
[----:B---3--:R-:W-:Y:S01]  /*18210*/  HMMA.16816.F32 R20, R12, R16, R20 ;  /* 0x000000100c14723c */ /* 0x008fe20000001814 */
[----:B------:R-:W-:-:S02]  /*18220*/  IMAD.MOV.U32 R3, RZ, RZ, R16 ;  /* 0x000000ffff037224 */ /* 0x000fc400078e0010 */
[----:B------:R-:W-:Y:S11]  /*18230*/  IMAD.MOV.U32 R2, RZ, RZ, R17 ;  /* 0x000000ffff027224 */ /* 0x000ff600078e0011 */
[----:B------:R-:W-:Y:S09]  /*18240*/  @!UPT UIADD3 URZ, URZ, URZ, URZ ;  /* 0x0000003f3f3ff290 */ /* 0x000ff2000fffe03f */
[----:B------:R0:W-:Y:S01]  /*18250*/  STL.64 [R1+0x1e0], R20 ;  /* 0x0001e01401007387 */ /* 0x0001e20000100a00 */
[----:B------:R-:W-:-:S03]  /*18260*/  IMAD.MOV.U32 R0, RZ, RZ, R23 ;  /* 0x000000ffff007224 */ /* 0x000fc600078e0017 */
[----:B------:R1:W-:Y:S04]  /*18270*/  STL [R1+0x1e8], R22 ;  /* 0x0001e81601007387 */ /* 0x0003e80000100800 */
[----:B0-----:R-:W2:Y:S04]  /*18280*/  LDL.LU.64 R20, [R1+0x480] ;  /* 0x0004800001147983 */ /* 0x001ea80000300a00 */
[----:B-1----:R-:W2:Y:S04]  /*18290*/  LDL.LU.64 R22, [R1+0x488] ;  /* 0x0004880001167983 */ /* 0x002ea80000300a00 */
[----:B------:R-:W3:Y:S04]  /*182a0*/  LDL.LU.64 R16, [R1+0x410] ;  /* 0x0004100001107983 */ /* 0x000ee80000300a00 */
[----:B------:R-:W3:Y:S04]  /*182b0*/  LDL.LU.64 R18, [R1+0x418] ;  /* 0x0004180001127983 */ /* 0x000ee80000300a00 */
[----:B------:R-:W-:Y:S04]  /*182c0*/  STL [R1+0x1a28], R0 ;  /* 0x001a280001007387 */ /* 0x000fe80000100800 */
[----:B------:R-:W4:Y:S04]  /*182d0*/  LDL.LU.64 R8, [R1+0x1db0] ;  /* 0x001db00001087983 */ /* 0x000f280000300a00 */
[----:B------:R-:W-:Y:S04]  /*182e0*/  STL.64 [R1+0x1d0], R24 ;  /* 0x0001d01801007387 */ /* 0x000fe80000100a00 */
[----:B------:R0:W-:Y:S04]  /*182f0*/  STL.64 [R1+0x1d8], R26 ;  /* 0x0001d81a01007387 */ /* 0x0001e80000100a00 */
[----:B0-----:R-:W2:Y:S04]  /*18300*/  LDL.LU.64 R26, [R1+0x1da8] ;  /* 0x001da800011a7983 */ /* 0x001ea80000300a00 */
[----:B------:R-:W2:Y:S04]  /*18310*/  LDL.LU.64 R24, [R1+0x1da0] ;  /* 0x001da00001187983 */ /* 0x000ea80000300a00 */
[----:B------:R-:W3:Y:S01]  /*18320*/  LDL.LU.64 R10, [R1+0x1d98] ;  /* 0x001d9800010a7983 */ /* 0x000ee20000300a00 */
[----:B----4-:R-:W-:-:S02]  /*18330*/  IMAD.MOV.U32 R7, RZ, RZ, R8 ;  /* 0x000000ffff077224 */ /* 0x010fc400078e0008 */
[----:B------:R-:W-:Y:S01]  /*18340*/  IMAD.MOV.U32 R6, RZ, RZ, R9 ;  /* 0x000000ffff067224 */ /* 0x000fe200078e0009 */
[----:B--2---:R-:W-:Y:S01]  /*18350*/  HMMA.16816.F32 R24, R12, R8, R24 ;  /* 0x000000080c18723c */ /* 0x004fe20000001818 */
[----:B------:R-:W3:Y:S11]  /*18360*/  LDL.LU.64 R8, [R1+0x1d90] ;  /* 0x001d900001087983 */ /* 0x000ef60000300a00 */
[----:B------:R-:W-:Y:S11]  /*18370*/  @!UPT UIADD3 URZ, URZ, URZ, URZ ;  /* 0x0000003f3f3ff290 */ /* 0x000ff6000fffe03f */
[----:B------:R0:W-:Y:S04]  /*18380*/  STL.64 [R1+0x1c0], R24 ;  /* 0x0001c01801007387 */ /* 0x0001e80000100a00 */
[----:B------:R-:W-:Y:S04]  /*18390*/  STL [R1+0x1c8], R26 ;  /* 0x0001c81a01007387 */ /* 0x000fe80000100800 */
[----:B0-----:R-:W3:Y:S01]  /*183a0*/  LDL.LU.64 R24, [R1+0x1d88] ;  /* 0x001d880001187983 */ /* 0x001ee20000300a00 */
[----:B------:R-:W-:-:S05]  /*183b0*/  IMAD.MOV.U32 R0, RZ, RZ, R27 ;  /* 0x000000ffff007224 */ /* 0x000fca00078e001b */
[----:B------:R-:W-:Y:S01]  /*183c0*/  STL [R1+0x1a2c], R0 ;  /* 0x001a2c0001007387 */ /* 0x000fe20000100800 */
[----:B---3--:R-:W-:Y:S11]  /*183d0*/  HMMA.16816.F32 R8, R12, R24, R8 ;  /* 0x000000180c08723c */ /* 0x008ff60000001808 */
[----:B------:R-:W-:Y:S11]  /*183e0*/  @!UPT UIADD3 URZ, URZ, URZ, URZ ;  /* 0x0000003f3f3ff290 */ /* 0x000ff6000fffe03f */
[----:B------:R-:W-:Y:S01]  /*183f0*/  @!UPT UIADD3 URZ, URZ, URZ, URZ ;  /* 0x0000003f3f3ff290 */ /* 0x000fe2000fffe03f */
[----:B------:R0:W-:Y:S04]  /*18400*/  STL.64 [R1+0x1b0], R8 ;  /* 0x0001b00801007387 */ /* 0x0001e80000100a00 */
[----:B------:R-:W-:Y:S04]  /*18410*/  STL.64 [R1+0x1b8], R10 ;  /* 0x0001b80a01007387 */ /* 0x000fe80000100a00 */
[----:B0-----:R-:W2:Y:S04]  /*18420*/  LDL.LU.64 R8, [R1+0x1d80] ;  /* 0x001d800001087983 */ /* 0x001ea80000300a00 */
[----:B------:R0:W-:Y:S02]  /*18430*/  STL.64 [R1+0x1d30], R24 ;  /* 0x001d301801007387 */ /* 0x0001e40000100a00 */
[----:B0-----:R-:W-:-:S02]  /*18440*/  IMAD.MOV.U32 R24, RZ, RZ, R7 ;  /* 0x000000ffff187224 */ /* 0x001fc400078e0007 */
[----:B------:R-:W-:-:S05]  /*18450*/  IMAD.MOV.U32 R25, RZ, RZ, R6 ;  /* 0x000000ffff197224 */ /* 0x000fca00078e0006 */
[----:B------:R0:W-:Y:S04]  /*18460*/  STL.64 [R1+0x1d48], R24 ;  /* 0x001d481801007387 */ /* 0x0001e80000100a00 */
[----:B0-----:R-:W3:Y:S01]  /*18470*/  LDL.64 R24, [R1+0xb0] ;  /* 0x0000b00001187983 */ /* 0x001ee20000100a00 */
[C---:B--2---:R-:W-:Y:S03]  /*18480*/  HMMA.16816.F32 R8, R12.reuse, R8, R20 ;  /* 0x000000080c08723c */ /* 0x044fe60000001814 */
[----:B---3--:R0:W-:Y:S04]  /*18490*/  STL.64 [R1+0x1d50], R24 ;  /* 0x001d501801007387 */ /* 0x0081e80000100a00 */
[----:B0-----:R-:W2:Y:S04]  /*184a0*/  LDL.LU.64 R24, [R1+0x420] ;  /* 0x0004200001187983 */ /* 0x001ea80000300a00 */
[----:B------:R-:W2:Y:S04]  /*184b0*/  LDL.LU.64 R26, [R1+0x428] ;  /* 0x00042800011a7983 */ /* 0x000ea80000300a00 */
[----:B------:R-:W2:Y:S08]  /*184c0*/  LDL.LU.64 R20, [R1+0x1d78] ;  /* 0x001d780001147983 */ /* 0x000eb00000300a00 */
[----:B------:R-:W-:Y:S04]  /*184d0*/  STL.64 [R1+0x1a0], R8 ;  /* 0x0001a00801007387 */ /* 0x000fe80000100a00 */
[----:B------:R0:W-:Y:S04]  /*184e0*/  STL.64 [R1+0x1a8], R10 ;  /* 0x0001a80a01007387 */ /* 0x0001e80000100a00 */
[----:B0-----:R-:W3:Y:S04]  /*184f0*/  LDL.LU.64 R10, [R1+0x1d70] ;  /* 0x001d7000010a7983 */ /* 0x001ee80000300a00 */
[----:B------:R-:W4:Y:S01]  /*18500*/  LDL.LU.64 R8, [R1+0x1d68] ;  /* 0x001d680001087983 */ /* 0x000f220000300a00 */
[C---:B--2---:R-:W-:Y:S08]  /*18510*/  HMMA.16816.F32 R24, R12.reuse, R20, R24 ;  /* 0x000000140c18723c */ /* 0x044ff00000001818 */
[C---:B----4-:R-:W-:Y:S01]  /*18520*/  HMMA.16816.F32 R20, R12.reuse, R8, R16 ;  /* 0x000000080c14723c */ /* 0x050fe20000001810 */
[----:B------:R-:W2:Y:S11]  /*18530*/  LDL.LU.64 R16, [R1+0x3c0] ;  /* 0x0003c00001107983 */ /* 0x000eb60000300a00 */
[----:B------:R-:W-:Y:S03]  /*18540*/  @!UPT UIADD3 URZ, URZ, URZ, URZ ;  /* 0x0000003f3f3ff290 */ /* 0x000fe6000fffe03f */
[----:B------:R0:W-:Y:S04]  /*18550*/  STL.64 [R1+0x190], R24 ;  /* 0x0001901801007387 */ /* 0x0001e80000100a00 */
[----:B------:R1:W-:Y:S04]  /*18560*/  STL.64 [R1+0x198], R26 ;  /* 0x0001981a01007387 */ /* 0x0003e80000100a00 */
[----:B------:R-:W2:Y:S04]  /*18570*/  LDL.LU.64 R18, [R1+0x3c8] ;  /* 0x0003c80001127983 */ /* 0x000ea80000300a00 */
[----:B------:R4:W-:Y:S04]  /*18580*/  STL.64 [R1+0x180], R20 ;  /* 0x0001801401007387 */ /* 0x0009e80000100a00 */
[----:B------:R3:W-:Y:S04]  /*18590*/  STL.64 [R1+0x188], R22 ;  /* 0x0001881601007387 */ /* 0x0007e80000100a00 */
[----:B0-----:R-:W2:Y:S04]  /*185a0*/  LDL.LU.64 R24, [R1+0x530] ;  /* 0x0005300001187983 */ /* 0x001ea80000300a00 */
[----:B-1----:R-:W2:Y:S04]  /*185b0*/  LDL.LU.64 R26, [R1+0x538] ;  /* 0x00053800011a7983 */ /* 0x002ea80000300a00 */
[----:B----4-:R-:W4:Y:S04]  /*185c0*/  LDL.LU.64 R20, [R1+0x520] ;  /* 0x0005200001147983 */ /* 0x010f280000300a00 */
[----:B---3--:R-:W4:Y:S04]  /*185d0*/  LDL.LU.64 R22, [R1+0x528] ;  /* 0x0005280001167983 */ /* 0x008f280000300a00 */
[----:B------:R-:W-:Y:S04]  /*185e0*/  STL.64 [R1+0x1d10], R10 ;  /* 0x001d100a01007387 */ /* 0x000fe80000100a00 */
[----:B------:R0:W-:Y:S04]  /*185f0*/  STL.64 [R1+0x1d08], R8 ;  /* 0x001d080801007387 */ /* 0x0001e80000100a00 */
[----:B0-----:R-:W3:Y:S04]  /*18600*/  LDL.64 R8, [R1+0x20] ;  /* 0x0000200001087983 */ /* 0x001ee80000100a00 */
[----:B---3--:R0:W-:Y:S04]  /*18610*/  STL.64 [R1+0x1d18], R8 ;  /* 0x001d180801007387 */ /* 0x0081e80000100a00 */
[----:B0-----:R-:W3:Y:S04]  /*18620*/  LDL.LU.64 R8, [R1+0x3a0] ;  /* 0x0003a00001087983 */ /* 0x001ee80000300a00 */
[----:B------:R-:W2:Y:S04]  /*18630*/  LDL.LU.64 R10, [R1+0x3a8] ;  /* 0x0003a800010a7983 */ /* 0x000ea80000300a00 */
[----:B--2---:R-:W-:Y:S04]  /*18640*/  STL.64 [R1+0x1d28], R10 ;  /* 0x001d280a01007387 */ /* 0x004fe80000100a00 */
[----:B---3--:R0:W-:Y:S04]  /*18650*/  STL.64 [R1+0x1d20], R8 ;  /* 0x001d200801007387 */ /* 0x0081e80000100a00 */
[----:B0-----:R-:W2:Y:S04]  /*18660*/  LDL.LU.64 R8, [R1+0x500] ;  /* 0x0005000001087983 */ /* 0x001ea80000300a00 */
[----:B------:R-:W3:Y:S01]  /*18670*/  LDL.LU.64 R10, [R1+0x508] ;  /* 0x00050800010a7983 */ /* 0x000ee20000300a00 */
[----:B------:R-:W-:Y:S03]  /*18680*/  HMMA.16816.F32 R12, R12, R4, R16 ;  /* 0x000000040c0c723c */ /* 0x000fe60000001810 */
[----:B---3--:R-:W-:Y:S04]  /*18690*/  STL.64 [R1+0x1d40], R10 ;  /* 0x001d400a01007387 */ /* 0x008fe80000100a00 */
[----:B--2---:R0:W-:Y:S04]  /*186a0*/  STL.64 [R1+0x1d38], R8 ;  /* 0x001d380801007387 */ /* 0x0041e80000100a00 */
[----:B0-----:R-:W2:Y:S04]  /*186b0*/  LDL.LU.64 R8, [R1+0x510] ;  /* 0x0005100001087983 */ /* 0x001ea80000300a00 */
[----:B------:R-:W2:Y:S04]  /*186c0*/  LDL.LU.64 R10, [R1+0x518] ;  /* 0x00051800010a7983 */ /* 0x000ea80000300a00 */
[----:B------:R-:W3:Y:S04]  /*186d0*/  LDL.LU.64 R18, [R1+0x1d60] ;  /* 0x001d600001127983 */ /* 0x000ee80000300a00 */
[----:B------:R-:W3:Y:S04]  /*186e0*/  LDL.LU.64 R16, [R1+0x1d58] ;  /* 0x001d580001107983 */ /* 0x000ee80000300a00 */
[----:B------:R0:W-:Y:S04]  /*186f0*/  STL.64 [R1+0x170], R12 ;  /* 0x0001700c01007387 */ /* 0x0001e80000100a00 */
[----:B------:R3:W-:Y:S01]  /*18700*/  STL.64 [R1+0x178], R14 ;  /* 0x0001780e01007387 */ /* 0x0007e20000100a00 */
[----:B0-----:R-:W-:-:S02]  /*18710*/  IMAD.MOV.U32 R12, RZ, RZ, R3 ;  /* 0x000000ffff0c7224 */ /* 0x001fc400078e0003 */
[----:B------:R-:W-:-:S07]  /*18720*/  IMAD.MOV.U32 R13, RZ, RZ, R2 ;  /* 0x000000ffff0d7224 */ /* 0x000fce00078e0002 */
[C---:B---3--:R-:W-:Y:S01]  /*18730*/  HMMA.16816.F32 R12, R16.reuse, R12, R24 ;  /* 0x0000000c100c723c */ /* 0x048fe20000001818 */
[----:B------:R-:W4:Y:S11]  /*18740*/  LDL.LU.64 R24, [R1+0x1d50] ;  /* 0x001d500001187983 */ /* 0x000f360000300a00 */
[----:B------:R-:W-:Y:S11]  /*18750*/  @!UPT UIADD3 URZ, URZ, URZ, URZ ;  /* 0x0000003f3f3ff290 */ /* 0x000ff6000fffe03f */
[----:B------:R0:W-:Y:S04]  /*18760*/  STL.64 [R1+0x140], R12 ;  /* 0x0001400c01007387 */ /* 0x0001e80000100a00 */
[----:B------:R1:W-:Y:S04]  /*18770*/  STL.64 [R1+0x148], R14 ;  /* 0x0001480e01007387 */ /* 0x0003e80000100a00 */
[----:B0-----:R-:W3:Y:S04]  /*18780*/  LDL.LU.64 R12, [R1+0x390] ;  /* 0x00039000010c7983 */ /* 0x001ee80000300a00 */
[----:B-1----:R-:W3:Y:S01]  /*18790*/  LDL.LU.64 R14, [R1+0x398] ;  /* 0x00039800010e7983 */ /* 0x002ee20000300a00 */
[C---:B----4-:R-:W-:Y:S11]  /*187a0*/  HMMA.16816.F32 R20, R16.reuse, R24, R20 ;  /* 0x000000181014723c */ /* 0x050ff60000001814 */
[----:B------:R-:W-:Y:S11]  /*187b0*/  @!UPT UIADD3 URZ, URZ, URZ, URZ ;  /* 0x0000003f3f3ff290 */ /* 0x000ff6000fffe03f */
[----:B------:R-:W-:Y:S01]  /*187c0*/  @!UPT UIADD3 URZ, URZ, URZ, URZ ;  /* 0x0000003f3f3ff290 */ /* 0x000fe2000fffe03f */
[----:B------:R0:W-:Y:S04]  /*187d0*/  STL.64 [R1+0x130], R20 ;  /* 0x0001301401007387 */ /* 0x0001e80000100a00 */
[----:B------:R-:W-:Y:S01]  /*187e0*/  STL.64 [R1+0x138], R22 ;  /* 0x0001381601007387 */ /* 0x000fe20000100a00 */
[----:B0-----:R-:W-:Y:S02]  /*187f0*/  IMAD.MOV.U32 R21, RZ, RZ, R24 ;  /* 0x000000ffff157224 */ /* 0x001fe400078e0018 */
[----:B------:R-:W-:Y:S02]  /*18800*/  IMAD.MOV.U32 R20, RZ, RZ, R25 ;  /* 0x000000ffff147224 */ /* 0x000fe400078e0019 */
[----:B------:R-:W2:Y:S04]  /*18810*/  LDL.LU.64 R24, [R1+0x1d48] ;  /* 0x001d480001187983 */ /* 0x000ea80000300a00 */
[----:B------:R-:W4:Y:S01]  /*18820*/  LDL R2, [R1+0xcb8] ;  /* 0x000cb80001027983 */ /* 0x000f220000100800 */
[C---:B--2---:R-:W-:Y:S03]  /*18830*/  HMMA.16816.F32 R24, R16.reuse, R24, R8 ;  /* 0x000000181018723c */ /* 0x044fe60000001808 */
[----:B------:R-:W2:Y:S04]  /*18840*/  LDL.LU.64 R10, [R1+0x1d40] ;  /* 0x001d4000010a7983 */ /* 0x000ea80000300a00 */
[----:B------:R-:W2:Y:S11]  /*18850*/  LDL.LU.64 R8, [R1+0x1d38] ;  /* 0x001d380001087983 */ /* 0x000eb60000300a00 */
[----:B------:R-:W-:Y:S05]  /*18860*/  @!UPT UIADD3 URZ, URZ, URZ, URZ ;  /* 0x0000003f3f3ff290 */ /* 0x000fea000fffe03f */
[----:B------:R0:W-:Y:S04]  /*18870*/  STL.64 [R1+0x120], R24 ;  /* 0x0001201801007387 */ /* 0x0001e80000100a00 */
[----:B------:R-:W-:Y:S04]  /*18880*/  STL.64 [R1+0x128], R26 ;  /* 0x0001281a01007387 */ /* 0x000fe80000100a00 */
[----:B0-----:R-:W2:Y:S02]  /*18890*/  LDL.LU.64 R24, [R1+0x1d30] ;  /* 0x001d300001187983 */ /* 0x001ea40000300a00 */
[----:B--2---:R-:W-:Y:S11]  /*188a0*/  HMMA.16816.F32 R8, R16, R24, R8 ;  /* 0x000000181008723c */ /* 0x004ff60000001808 */
[----:B------:R-:W-:Y:S11]  /*188b0*/  @!UPT UIADD3 URZ, URZ, URZ, URZ ;  /* 0x0000003f3f3ff290 */ /* 0x000ff6000fffe03f */
[----:B------:R-:W-:Y:S01]  /*188c0*/  @!UPT UIADD3 URZ, URZ, URZ, URZ ;  /* 0x0000003f3f3ff290 */ /* 0x000fe2000fffe03f */
[----:B------:R-:W-:Y:S01]  /*188d0*/  STL.64 [R1+0x110], R8 ;  /* 0x0001100801007387 */ /* 0x000fe20000100a00 */
[----:B------:R-:W-:-:S03]  /*188e0*/  IMAD.MOV.U32 R3, RZ, RZ, R11 ;  /* 0x000000ffff037224 */ /* 0x000fc600078e000b */
[----:B------:R0:W-:Y:S04]  /*188f0*/  STL [R1+0x118], R10 ;  /* 0x0001180a01007387 */ /* 0x0001e80000100800 */
[----:B0-----:R-:W2:Y:S04]  /*18900*/  LDL.LU.64 R10, [R1+0x1d28] ;  /* 0x001d2800010a7983 */ /* 0x001ea80000300a00 */
[----:B------:R-:W2:Y:S04]  /*18910*/  LDL.LU.64 R8, [R1+0x1d20] ;  /* 0x001d200001087983 */ /* 0x000ea80000300a00 */
[----:B------:R0:W-:Y:S04]  /*18920*/  STL.64 [R1+0x1cc0], R24 ;  /* 0x001cc01801007387 */ /* 0x0001e80000100a00 */
[----:B0-----:R-:W2:Y:S04]  /*18930*/  LDL.64 R24, [R1+0x30] ;  /* 0x0000300001187983 */ /* 0x001ea80000100a00 */
[----:B------:R-:W-:Y:S01]  /*18940*/  STL [R1+0x1968], R3 ;  /* 0x0019680301007387 */ /* 0x000fe20000100800 */
[----:B--2---:R-:W-:Y:S11]  /*18950*/  HMMA.16816.F32 R8, R16, R24, R8 ;  /* 0x000000181008723c */ /* 0x004ff60000001808 */
[----:B------:R-:W-:Y:S11]  /*18960*/  @!UPT UIADD3 URZ, URZ, URZ, URZ ;  /* 0x0000003f3f3ff290 */ /* 0x000ff6000fffe03f */
[----:B------:R-:W-:Y:S01]  /*18970*/  @!UPT UIADD3 URZ, URZ, URZ, URZ ;  /* 0x0000003f3f3ff290 */ /* 0x000fe2000fffe03f */
[----:B------:R0:W-:Y:S04]  /*18980*/  STL.64 [R1+0x100], R8 ;  /* 0x0001000801007387 */ /* 0x0001e80000100a00 */
[----:B------:R-:W-:Y:S04]  /*18990*/  STL.64 [R1+0x108], R10 ;  /* 0x0001080a01007387 */ /* 0x000fe80000100a00 */
[----:B0-----:R-:W3:Y:S01]  /*189a0*/  LDL.LU.64 R8, [R1+0x1d18] ;  /* 0x001d180001087983 */ /* 0x001ee20000300a00 */
[----:B------:R-:W-:Y:S02]  /*189b0*/  IMAD.MOV.U32 R23, RZ, RZ, R24 ;  /* 0x000000ffff177224 */ /* 0x000fe400078e0018 */
[----:B------:R-:W-:-:S05]  /*189c0*/  IMAD.MOV.U32 R22, RZ, RZ, R25 ;  /* 0x000000ffff167224 */ /* 0x000fca00078e0019 */
[----:B------:R-:W-:Y:S04]  /*189d0*/  STL.64 [R1+0x1d00], R22 ;  /* 0x001d001601007387 */ /* 0x000fe80000100a00 */
[----:B------:R0:W-:Y:S04]  /*189e0*/  STL.64 [R1+0x1cf8], R20 ;  /* 0x001cf81401007387 */ /* 0x0001e80000100a00 */
[----:B0-----:R-:W2:Y:S04]  /*189f0*/  LDL.LU.64 R20, [R1+0x380] ;  /* 0x0003800001147983 */ /* 0x001ea80000300a00 */
[----:B------:R-:W2:Y:S04]  /*18a00*/  LDL.LU.64 R22, [R1+0x388] ;  /* 0x0003880001167983 */ /* 0x000ea80000300a00 */
[----:B------:R-:W2:Y:S01]  /*18a10*/  LDL.LU.64 R10, [R1+0x1d10] ;  /* 0x001d1000010a7983 */ /* 0x000ea20000300a00 */
[----:B---3--:R-:W-:Y:S01]  /*18a20*/  HMMA.16816.F32 R12, R16, R8, R12 ;  /* 0x00000008100c723c */ /* 0x008fe2000000180c */
[----:B------:R-:W-:-:S02]  /*18a30*/  IMAD.MOV.U32 R25, RZ, RZ, R8 ;  /* 0x000000ffff197224 */ /* 0x000fc400078e0008 */
[----:B------:R-:W-:Y:S02]  /*18a40*/  IMAD.MOV.U32 R24, RZ, RZ, R9 ;  /* 0x000000ffff187224 */ /* 0x000fe400078e0009 */
[----:B------:R-:W2:Y:S11]  /*18a50*/  LDL.LU.64 R8, [R1+0x1d08] ;  /* 0x001d080001087983 */ /* 0x000eb60000300a00 */
[----:B------:R-:W-:Y:S07]  /*18a60*/  @!UPT UIADD3 URZ, URZ, URZ, URZ ;  /* 0x0000003f3f3ff290 */ /* 0x000fee000fffe03f */
[----:B------:R0:W-:Y:S01]  /*18a70*/  STL [R1+0xfc], R15 ;  /* 0x0000fc0f01007387 */ /* 0x0001e20000100800 */
[----:B------:R-:W-:Y:S02]  /*18a80*/  IMAD.MOV.U32 R3, RZ, RZ, R12 ;  /* 0x000000ffff037224 */ /* 0x000fe400078e000c */
[----:B------:R-:W-:Y:S02]  /*18a90*/  IMAD.MOV.U32 R6, RZ, RZ, R13 ;  /* 0x000000ffff067224 */ /* 0x000fe400078e000d */
[----:B------:R-:W-:Y:S01]  /*18aa0*/  IMAD.MOV.U32 R7, RZ, RZ, R14 ;  /* 0x000000ffff077224 */ /* 0x000fe200078e000e */
[----:B------:R-:W3:Y:S04]  /*18ab0*/  LDL.LU.64 R12, [R1+0x2c0] ;  /* 0x0002c000010c7983 */ /* 0x000ee80000300a00 */
[----:B0-----:R-:W3:Y:S04]  /*18ac0*/  LDL.LU.64 R14, [R1+0x2c8] ;  /* 0x0002c800010e7983 */ /* 0x001ee80000300a00 */
[----:B------:R-:W-:Y:S04]  /*18ad0*/  STL [R1+0x1a78], R6 ;  /* 0x001a780601007387 */ /* 0x000fe80000100800 */
[----:B------:R-:W-:Y:S01]  /*18ae0*/  STL [R1+0x1a30], R3 ;  /* 0x001a300301007387 */ /* 0x000fe20000100800 */
[C---:B--2---:R-:W-:Y:S11]  /*18af0*/  HMMA.16816.F32 R20, R16.reuse, R8, R20 ;  /* 0x000000081014723c */ /* 0x044ff60000001814 */
[----:B------:R-:W-:Y:S11]  /*18b00*/  @!UPT UIADD3 URZ, URZ, URZ, URZ ;  /* 0x0000003f3f3ff290 */ /* 0x000ff6000fffe03f */
[----:B------:R-:W-:Y:S01]  /*18b10*/  @!UPT UIADD3 URZ, URZ, URZ, URZ ;  /* 0x0000003f3f3ff290 */ /* 0x000fe2000fffe03f */
[----:B------:R-:W-:Y:S04]  /*18b20*/  STL.64 [R1+0xe0], R20 ;  /* 0x0000e01401007387 */ /* 0x000fe80000100a00 */
[----:B------:R0:W-:Y:S04]  /*18b30*/  STL.64 [R1+0xe8], R22 ;  /* 0x0000e81601007387 */ /* 0x0001e80000100a00 */
[----:B0-----:R-:W2:Y:S04]  /*18b40*/  LDL.LU.64 R22, [R1+0x1d00] ;  /* 0x001d000001167983 */ /* 0x001ea80000300a00 */
[----:B------:R-:W4:Y:S01]  /*18b50*/  LDL.LU.64 R20, [R1+0x1cf8] ;  /* 0x001cf80001147983 */ /* 0x000f220000300a00 */
[----:B---3--:R-:W-:Y:S03]  /*18b60*/  HMMA.16816.F32 R12, R16, R4, R12 ;  /* 0x00000004100c723c */ /* 0x008fe6000000180c */
[----:B------:R-:W3:Y:S04]  /*18b70*/  LDL R0, [R1+0xcbc] ;  /* 0x000cbc0001007983 */ /* 0x000ee80000100800 */
[----:B------:R-:W-:Y:S04]  /*18b80*/  STL.64 [R1+0x1c80], R10 ;  /* 0x001c800a01007387 */ /* 0x000fe80000100a00 */
[----:B------:R0:W-:Y:S02]  /*18b90*/  STL.64 [R1+0x1c78], R8 ;  /* 0x001c780801007387 */ /* 0x0001e40000100a00 */
[----:B0-----:R-:W-:-:S02]  /*18ba0*/  IMAD.MOV.U32 R8, RZ, RZ, R25 ;  /* 0x000000ffff087224 */ /* 0x001fc400078e0019 */
[----:B------:R-:W-:-:S05]  /*18bb0*/  IMAD.MOV.U32 R9, RZ, RZ, R24 ;  /* 0x000000ffff097224 */ /* 0x000fca00078e0018 */
[----:B------:R2:W-:Y:S02]  /*18bc0*/  STL.64 [R1+0x1c98], R8 ;  /* 0x001c980801007387 */ /* 0x0005e40000100a00 */
[----:B--2---:R-:W-:Y:S02]  /*18bd0*/  IMAD.MOV.U32 R8, RZ, RZ, R23 ;  /* 0x000000ffff087224 */ /* 0x004fe400078e0017 */
[----:B------:R-:W-:-:S05]  /*18be0*/  IMAD.MOV.U32 R9, RZ, RZ, R22 ;  /* 0x000000ffff097224 */ /* 0x000fca00078e0016 */
[----:B------:R4:W-:Y:S04]  /*18bf0*/  STL.64 [R1+0x1cc8], R8 ;  /* 0x001cc80801007387 */ /* 0x0009e80000100a00 */
[----:B---3--:R-:W0:Y:S01]  /*18c00*/  LDSM.16.MT88.4 R16, [R0+0x8080] ;  /* 0x008080000010783b */ /* 0x008e220000004200 */
[----:B----4-:R-:W-:Y:S02]  /*18c10*/  IMAD.MOV.U32 R8, RZ, RZ, R21 ;  /* 0x000000ffff087224 */ /* 0x010fe400078e0015 */
[----:B------:R-:W-:Y:S02]  /*18c20*/  IMAD.MOV.U32 R9, RZ, RZ, R20 ;  /* 0x000000ffff097224 */ /* 0x000fe400078e0014 */
[----:B------:R-:W-:Y:S04]  /*18c30*/  LDSM.16.MT88.4 R20, [R2+0x8000] ;  /* 0x008000000214783b */ /* 0x000fe80000004200 */
[----:B------:R1:W-:Y:S04]  /*18c40*/  STL.64 [R1+0x1ce0], R8 ;  /* 0x001ce00801007387 */ /* 0x0003e80000100a00 */
[----:B-1----:R-:W2:Y:S04]  /*18c50*/  LDL.64 R8, [R1+0xc0] ;  /* 0x0000c00001087983 */ /* 0x002ea80000100a00 */
[----:B------:R-:W-:Y:S04]  /*18c60*/  STL [R1+0x1c70], R7 ;  /* 0x001c700701007387 */ /* 0x000fe80000100800 */
[----:B------:R-:W-:Y:S04]  /*18c70*/  STL.64 [R1+0x1c68], R4 ;  /* 0x001c680401007387 */ /* 0x000fe80000100a00 */
[----:B------:R-:W-:Y:S04]  /*18c80*/  STL.64 [R1], R12 ;  /* 0x0000000c01007387 */ /* 0x000fe80000100a00 */
[----:B------:R-:W-:Y:S04]  /*18c90*/  STL.64 [R1+0x8], R14 ;  /* 0x0000080e01007387 */ /* 0x000fe80000100a00 */
[----:B------:R-:W3:Y:S04]  /*18ca0*/  LDL.LU.64 R24, [R1+0x5d0] ;  /* 0x0005d00001187983 */ /* 0x000ee80000300a00 */
[----:B------:R-:W4:Y:S04]  /*18cb0*/  LDL.LU.64 R26, [R1+0x5d8] ;  /* 0x0005d800011a7983 */ /* 0x000f280000300a00 */
[----:B------:R-:W2:Y:S04]  /*18cc0*/  LDSM.16.MT88.4 R12, [R0+0x8000] ;  /* 0x00800000000c783b */ /* 0x000ea80000004200 */
[----:B----4-:R-:W-:Y:S04]  /*18cd0*/  STL.64 [R1+0x1cd8], R26 ;  /* 0x001cd81a01007387 */ /* 0x010fe80000100a00 */
[----:B---3--:R1:W-:Y:S04]  /*18ce0*/  STL.64 [R1+0x1cd0], R24 ;  /* 0x001cd01801007387 */ /* 0x0083e80000100a00 */
[----:B-1----:R-:W3:Y:S04]  /*18cf0*/  LDL.LU.64 R24, [R1+0x5e0] ;  /* 0x0005e00001187983 */ /* 0x002ee80000300a00 */
[----:B------:R-:W4:Y:S04]  /*18d00*/  LDL.LU.64 R26, [R1+0x5e8] ;  /* 0x0005e800011a7983 */ /* 0x000f280000300a00 */
[----:B----4-:R-:W-:Y:S04]  /*18d10*/  STL.64 [R1+0x1cf0], R26 ;  /* 0x001cf01a01007387 */ /* 0x010fe80000100a00 */
[----:B---3--:R1:W-:Y:S04]  /*18d20*/  STL.64 [R1+0x1ce8], R24 ;  /* 0x001ce81801007387 */ /* 0x0083e80000100a00 */
[----:B-1----:R-:W2:Y:S04]  /*18d30*/  LDL.LU.64 R24, [R1+0x5f0] ;  /* 0x0005f00001187983 */ /* 0x002ea80000300a00 */
[----:B------:R-:W2:Y:S04]  /*18d40*/  LDL.LU.64 R26, [R1+0x5f8] ;  /* 0x0005f800011a7983 */ /* 0x000ea80000300a00 */
[----:B0-----:R-:W-:Y:S04]  /*18d50*/  STL.64 [R1+0x1c90], R18 ;  /* 0x001c901201007387 */ /* 0x001fe80000100a00 */
[----:B------:R0:W-:Y:S04]  /*18d60*/  STL.64 [R1+0x1c88], R16 ;  /* 0x001c881001007387 */ /* 0x0001e80000100a00 */
[----:B0-----:R-:W3:Y:S04]  /*18d70*/  LDL.LU.64 R16, [R1+0x4a0] ;  /* 0x0004a00001107983 */ /* 0x001ee80000300a00 */
[----:B------:R-:W4:Y:S04]  /*18d80*/  LDL.LU.64 R18, [R1+0x4a8] ;  /* 0x0004a80001127983 */ /* 0x000f280000300a00 */
[----:B----4-:R-:W-:Y:S04]  /*18d90*/  STL.64 [R1+0x1ca8], R18 ;  /* 0x001ca81201007387 */ /* 0x010fe80000100a00 */
[----:B---3--:R0:W-:Y:S04]  /*18da0*/  STL.64 [R1+0x1ca0], R16 ;  /* 0x001ca01001007387 */ /* 0x0081e80000100a00 */
[----:B0-----:R-:W3:Y:S04]  /*18db0*/  LDL.LU.64 R16, [R1+0x4b0] ;  /* 0x0004b00001107983 */ /* 0x001ee80000300a00 */
[----:B------:R-:W4:Y:S01]  /*18dc0*/  LDL.LU.64 R18, [R1+0x4b8] ;  /* 0x0004b80001127983 */ /* 0x000f220000300a00 */
[----:B--2---:R-:W-:Y:S01]  /*18dd0*/  HMMA.16816.F32 R24, R12, R8, R24 ;  /* 0x000000080c18723c */ /* 0x004fe20000001818 */
[----:B------:R-:W-:-:S02]  /*18de0*/  IMAD.MOV.U32 R3, RZ, RZ, R8 ;  /* 0x000000ffff037224 */ /* 0x000fc400078e0008 */
[----:B------:R-:W-:Y:S01]  /*18df0*/  IMAD.MOV.U32 R0, RZ, RZ, R9 ;  /* 0x000000ffff007224 */ /* 0x000fe200078e0009 */
[----:B----4-:R-:W-:Y:S04]  /*18e00*/  STL.64 [R1+0x1cb8], R18 ;  /* 0x001cb81201007387 */ /* 0x010fe80000100a00 */
[----:B---3--:R0:W-:Y:S04]  /*18e10*/  STL.64 [R1+0x1cb0], R16 ;  /* 0x001cb01001007387 */ /* 0x0081e80000100a00 */
[----:B0-----:R-:W2:Y:S04]  /*18e20*/  LDL.LU.64 R16, [R1+0x5c0] ;  /* 0x0005c00001107983 */ /* 0x001ea80000300a00 */
[----:B------:R-:W2:Y:S04]  /*18e30*/  LDL.LU.64 R18, [R1+0x5c8] ;  /* 0x0005c80001127983 */ /* 0x000ea80000300a00 */
[----:B------:R-:W3:Y:S04]  /*18e40*/  LDL.LU.64 R4, [R1+0x490] ;  /* 0x0004900001047983 */ /* 0x000ee80000300a00 */
[----:B------:R-:W3:Y:S04]  /*18e50*/  LDL.LU.64 R6, [R1+0x498] ;  /* 0x0004980001067983 */ /* 0x000ee80000300a00 */
[----:B------:R-:W-:Y:S04]  /*18e60*/  STL.64 [R1+0x1be8], R22 ;  /* 0x001be81601007387 */ /* 0x000fe80000100a00 */
[----:B------:R0:W-:Y:S04]  /*18e70*/  STL.64 [R1+0x1be0], R20 ;  /* 0x001be01401007387 */ /* 0x0001e80000100a00 */
[----:B0-----:R-:W4:Y:S04]  /*18e80*/  LDL.64 R20, [R1+0xa0] ;  /* 0x0000a00001147983 */ /* 0x001f280000100a00 */
[----:B------:R-:W-:Y:S04]  /*18e90*/  STL.64 [R1+0x80], R24 ;  /* 0x0000801801007387 */ /* 0x000fe80000100a00 */
[----:B------:R0:W-:Y:S04]  /*18ea0*/  STL.64 [R1+0x88], R26 ;  /* 0x0000881a01007387 */ /* 0x0001e80000100a00 */
[----:B0-----:R-:W2:Y:S04]  /*18eb0*/  LDL.LU.64 R26, [R1+0x1cf0] ;  /* 0x001cf000011a7983 */ /* 0x001ea80000300a00 */
[----:B------:R-:W2:Y:S04]  /*18ec0*/  LDL.LU.64 R24, [R1+0x1ce8] ;  /* 0x001ce80001187983 */ /* 0x000ea80000300a00 */
[----:B------:R-:W2:Y:S02]  /*18ed0*/  LDL.LU.64 R8, [R1+0x1ce0] ;  /* 0x001ce00001087983 */ /* 0x000ea40000300a00 */
[C---:B--2---:R-:W-:Y:S02]  /*18ee0*/  HMMA.16816.F32 R8, R12.reuse, R8, R24 ;  /* 0x000000080c08723c */ /* 0x044fe40000001818 */
[----:B------:R-:W4:Y:S04]  /*18ef0*/  LDL.LU.64 R26, [R1+0x1cd8] ;  /* 0x001cd800011a7983 */ /* 0x000f280000300a00 */
[----:B------:R-:W4:Y:S11]  /*18f00*/  LDL.LU.64 R24, [R1+0x1cd0] ;  /* 0x001cd00001187983 */ /* 0x000f360000300a00 */
[----:B------:R-:W-:Y:S06]  /*18f10*/  @!UPT UIADD3 URZ, URZ, URZ, URZ ;  /* 0x0000003f3f3ff290 */ /* 0x000fec000fffe03f */
[----:B------:R0:W-:Y:S04]  /*18f20*/  STL.64 [R1+0x70], R8 ;  /* 0x0000700801007387 */ /* 0x0001e80000100a00 */
[----:B------:R-:W-:Y:S04]  /*18f30*/  STL.64 [R1+0x78], R10 ;  /* 0x0000780a01007387 */ /* 0x000fe80000100a00 */
[----:B0-----:R-:W2:Y:S01]  /*18f40*/  LDL.LU.64 R8, [R1+0x1cc8] ;  /* 0x001cc80001087983 */ /* 0x001ea20000300a00 */
[----:B----4-:R-:W-:Y:S11]  /*18f50*/  HMMA.16816.F32 R24, R12, R20, R24 ;  /* 0x000000140c18723c */ /* 0x010ff60000001818 */
[----:B------:R-:W-:Y:S11]  /*18f60*/  @!UPT UIADD3 URZ, URZ, URZ, URZ ;  /* 0x0000003f3f3ff290 */ /* 0x000ff6000fffe03f */
[----:B------:R-:W-:Y:S01]  /*18f70*/  @!UPT UIADD3 URZ, URZ, URZ, URZ ;  /* 0x0000003f3f3ff290 */ /* 0x000fe2000fffe03f */
[----:B------:R0:W-:Y:S04]  /*18f80*/  STL.64 [R1+0x60], R24 ;  /* 0x0000601801007387 */ /* 0x0001e80000100a00 */
[----:B------:R-:W-:Y:S04]  /*18f90*/  STL.64 [R1+0x68], R26 ;  /* 0x0000681a01007387 */ /* 0x000fe80000100a00 */
[----:B0-----:R-:W4:Y:S01]  /*18fa0*/  LDL.LU.64 R24, [R1+0x1cc0] ;  /* 0x001cc00001187983 */ /* 0x001f220000300a00 */
[----:B------:R-:W-:Y:S02]  /*18fb0*/  IMAD.MOV.U32 R11, RZ, RZ, R20 ;  /* 0x000000ffff0b7224 */ /* 0x000fe400078e0014 */
[----:B------:R-:W-:-:S02]  /*18fc0*/  IMAD.MOV.U32 R10, RZ, RZ, R21 ;  /* 0x000000ffff0a7224 */ /* 0x000fc400078e0015 */
[----:B------:R-:W2:Y:S04]  /*18fd0*/  LDL.LU.64 R20, [R1+0x330] ;  /* 0x0003300001147983 */ /* 0x000ea80000300a00 */
[----:B------:R-:W2:Y:S01]  /*18fe0*/  LDL.LU.64 R22, [R1+0x338] ;  /* 0x0003380001167983 */ /* 0x000ea20000300a00 */
[----:B----4-:R-:W-:Y:S11]  /*18ff0*/  HMMA.16816.F32 R16, R12, R24, R16 ;  /* 0x000000180c10723c */ /* 0x010ff60000001810 */
[----:B------:R-:W-:Y:S11]  /*19000*/  @!UPT UIADD3 URZ, URZ, URZ, URZ ;  /* 0x0000003f3f3ff290 */ /* 0x000ff6000fffe03f */
[----:B------:R-:W-:Y:S01]  /*19010*/  @!UPT UIADD3 URZ, URZ, URZ, URZ ;  /* 0x0000003f3f3ff290 */ /* 0x000fe2000fffe03f */
[----:B------:R-:W-:Y:S04]  /*19020*/  STL.64 [R1+0x50], R16 ;  /* 0x0000501001007387 */ /* 0x000fe80000100a00 */
[----:B------:R0:W-:Y:S04]  /*19030*/  STL.64 [R1+0x58], R18 ;  /* 0x0000581201007387 */ /* 0x0001e80000100a00 */
[----:B0-----:R-:W2:Y:S04]  /*19040*/  LDL.LU.64 R18, [R1+0x1cb8] ;  /* 0x001cb80001127983 */ /* 0x001ea80000300a00 */
[----:B------:R-:W2:Y:S04]  /*19050*/  LDL.LU.64 R16, [R1+0x1cb0] ;  /* 0x001cb00001107983 */ /* 0x000ea80000300a00 */
[----:B------:R0:W-:Y:S02]  /*19060*/  STL.64 [R1+0x1c38], R24 ;  /* 0x001c381801007387 */ /* 0x0001e40000100a00 */
[----:B0-----:R-:W-:-:S02]  /*19070*/  IMAD.MOV.U32 R24, RZ, RZ, R11 ;  /* 0x000000ffff187224 */ /* 0x001fc400078e000b */
[----:B------:R-:W-:-:S05]  /*19080*/  IMAD.MOV.U32 R25, RZ, RZ, R10 ;  /* 0x000000ffff197224 */ /* 0x000fca00078e000a */
[----:B------:R-:W-:Y:S01]  /*19090*/  STL.64 [R1+0x1c50], R24 ;  /* 0x001c501801007387 */ /* 0x000fe20000100a00 */
[C---:B--2---:R-:W-:Y:S03]  /*190a0*/  HMMA.16816.F32 R8, R12.reuse, R8, R16 ;  /* 0x000000080c08723c */ /* 0x044fe60000001810 */
[----:B------:R-:W2:Y:S01]  /*190b0*/  LDL.LU.64 R18, [R1+0x1ca8] ;  /* 0x001ca80001127983 */ /* 0x000ea20000300a00 */
[----:B------:R-:W2:Y:S11]  /*190c0*/  LDL.LU.64 R16, [R1+0x1ca0] ;  /* 0x001ca00001107983 */ /* 0x000eb60000300a00 */
[----:B------:R-:W-:Y:S08]  /*190d0*/  @!UPT UIADD3 URZ, URZ, URZ, URZ ;  /* 0x0000003f3f3ff290 */ /* 0x000ff0000fffe03f */
[----:B------:R0:W-:Y:S01]  /*190e0*/  STL.64 [R1+0x40], R8 ;  /* 0x0000400801007387 */ /* 0x0001e20000100a00 */
[----:B------:R2:W-:Y:S03]  /*190f0*/  STL.64 [R1+0x48], R10 ;  /* 0x0000480a01007387 */ /* 0x0005e60000100a00 */
[----:B0-----:R-:W2:Y:S02]  /*19100*/  LDL.LU.64 R8, [R1+0x1c98] ;  /* 0x001c980001087983 */ /* 0x001ea40000300a00 */
[C---:B--2---:R-:W-:Y:S02]  /*19110*/  HMMA.16816.F32 R8, R12.reuse, R8, R16 ;  /* 0x000000080c08723c */ /* 0x044fe40000001810 */
[----:B------:R-:W2:Y:S01]  /*19120*/  LDL.LU.64 R18, [R1+0x1c90] ;  /* 0x001c900001127983 */ /* 0x000ea20000300a00 */
[----:B------:R-:W2:Y:S11]  /*19130*/  LDL.LU.64 R16, [R1+0x1c88] ;  /* 0x001c880001107983 */ /* 0x000eb60000300a00 */
[----:B------:R-:W-:Y:S09]  /*19140*/  @!UPT UIADD3 URZ, URZ, URZ, URZ ;  /* 0x0000003f3f3ff290 */ /* 0x000ff2000fffe03f */
[----:B------:R-:W-:Y:S01]  /*19150*/  STL.64 [R1+0x10], R8 ;  /* 0x0000100801007387 */ /* 0x000fe20000100a00 */
[----:B------:R0:W-:Y:S03]  /*19160*/  STL.64 [R1+0x18], R10 ;  /* 0x0000180a01007387 */ /* 0x0001e60000100a00 */
[----:B0-----:R-:W4:Y:S01]  /*19170*/  LDL.LU.64 R10, [R1+0x1c80] ;  /* 0x001c8000010a7983 */ /* 0x001f220000300a00 */
[----:B------:R-:W3:Y:S02]  /*19180*/  LDL.LU.64 R8, [R1+0x1c78] ;  /* 0x001c780001087983 */ /* 0x000ee40000300a00 */
[C---:B---3--:R-:W-:Y:S11]  /*19190*/  HMMA.16816.F32 R4, R12.reuse, R8, R4 ;  /* 0x000000080c04723c */ /* 0x048ff60000001804 */
[----:B------:R-:W-:Y:S11]  /*191a0*/  @!UPT UIADD3 URZ, URZ, URZ, URZ ;  /* 0x0000003f3f3ff290 */ /* 0x000ff6000fffe03f */
[----:B------:R-:W-:Y:S01]  /*191b0*/  @!UPT UIADD3 URZ, URZ, URZ, URZ ;  /* 0x0000003f3f3ff290 */ /* 0x000fe2000fffe03f */
[----:B------:R-:W-:Y:S01]  /*191c0*/  STL.64 [R1+0x160], R4 ;  /* 0x0001600401007387 */ /* 0x000fe20000100a00 */
[----:B------:R0:W-:Y:S03]  /*191d0*/  STL.64 [R1+0x168], R6 ;  /* 0x0001680601007387 */ /* 0x0001e60000100a00 */
[----:B0-----:R-:W3:Y:S01]  /*191e0*/  LDL.LU R7, [R1+0x1c70] ;  /* 0x001c700001077983 */ /* 0x001ee20000300800 */
[----:B------:R-:W2:Y:S02]  /*191f0*/  LDL.LU.64 R4, [R1+0x1c68] ;  /* 0x001c680001047983 */ /* 0x000ea40000300a00 */
[----:B----4-:R-:W-:Y:S02]  /*19200*/  STL.64 [R1+0x1c00], R10 ;  /* 0x001c000a01007387 */ /* 0x010fe40000100a00 */
[----:B------:R0:W-:Y:S02]  /*19210*/  STL.64 [R1+0x1bf8], R8 ;  /* 0x001bf80801007387 */ /* 0x0001e40000100a00 */
[----:B0-----:R-:W4:Y:S04]  /*19220*/  LDL.64 R8, [R1+0x20] ;  /* 0x0000200001087983 */ /* 0x001f280000100a00 */
[----:B----4-:R0:W-:Y:S04]  /*19230*/  STL.64 [R1+0x1c18], R8 ;  /* 0x001c180801007387 */ /* 0x0101e80000100a00 */
[----:B0-----:R-:W4:Y:S04]  /*19240*/  LDL.64 R8, [R1+0x30] ;  /* 0x0000300001087983 */ /* 0x001f280000100a00 */
[----:B----4-:R2:W-:Y:S02]  /*19250*/  STL.64 [R1+0x1c30], R8 ;  /* 0x001c300801007387 */ /* 0x0105e40000100a00 */
[----:B--2---:R-:W-:Y:S02]  /*19260*/  HMMA.16816.F32 R8, R12, R4, R20 ;  /* 0x000000040c08723c */ /* 0x004fe40000001814 */
[----:B------:R-:W2:Y:S01]  /*19270*/  LDL.LU.64 R20, [R1+0x4e0] ;  /* 0x0004e00001147983 */ /* 0x000ea20000300a00 */
[----:B------:R-:W4:Y:S11]  /*19280*/  LDL.LU.64 R22, [R1+0x4e8] ;  /* 0x0004e80001167983 */ /* 0x000f360000300a00 */
[----:B------:R-:W-:Y:S09]  /*19290*/  @!UPT UIADD3 URZ, URZ, URZ, URZ ;  /* 0x0000003f3f3ff290 */ /* 0x000ff2000fffe03f */
[----:B------:R-:W-:Y:S01]  /*192a0*/  STL.64 [R1+0x150], R8 ;  /* 0x0001500801007387 */ /* 0x000fe20000100a00 */
[----:B------:R-:W-:Y:S03]  /*192b0*/  STL.64 [R1+0x158], R10 ;  /* 0x0001580a01007387 */ /* 0x000fe60000100a00 */
[----:B----4-:R-:W-:Y:S01]  /*192c0*/  STL.64 [R1+0x1c60], R22 ;  /* 0x001c601601007387 */ /* 0x010fe20000100a00 */
[----:B--2---:R0:W-:Y:S03]  /*192d0*/  STL.64 [R1+0x1c58], R20 ;  /* 0x001c581401007387 */ /* 0x0041e60000100a00 */
[----:B0-----:R-:W2:Y:S01]  /*192e0*/  LDL.LU.64 R20, [R1+0x4f0] ;  /* 0x0004f00001147983 */ /* 0x001ea20000300a00 */
[----:B------:R-:W2:Y:S02]  /*192f0*/  LDL.LU.64 R22, [R1+0x4f8] ;  /* 0x0004f80001167983 */ /* 0x000ea40000300a00 */
[----:B------:R-:W4:Y:S02]  /*19300*/  LDL.LU.64 R8, [R1+0x2e0] ;  /* 0x0002e00001087983 */ /* 0x000f240000300a00 */
[----:B------:R-:W2:Y:S02]  /*19310*/  LDL.LU.64 R10, [R1+0x2e8] ;  /* 0x0002e800010a7983 */ /* 0x000ea40000300a00 */
[----:B------:R-:W-:-:S02]  /*19320*/  IMAD.MOV.U32 R24, RZ, RZ, R3 ;  /* 0x000000ffff187224 */ /* 0x000fc400078e0003 */
[----:B------:R-:W-:Y:S01]  /*19330*/  IMAD.MOV.U32 R25, RZ, RZ, R0 ;  /* 0x000000ffff197224 */ /* 0x000fe200078e0000 */
[----:B--2---:R-:W-:Y:S01]  /*19340*/  STL.64 [R1+0x1c48], R10 ;  /* 0x001c480a01007387 */ /* 0x004fe20000100a00 */
[----:B----4-:R0:W-:Y:S03]  /*19350*/  STL.64 [R1+0x1c40], R8 ;  /* 0x001c400801007387 */ /* 0x0101e60000100a00 */
[----:B0-----:R-:W2:Y:S01]  /*19360*/  LDL.LU.64 R8, [R1+0x4d0] ;  /* 0x0004d00001087983 */ /* 0x001ea20000300a00 */
[----:B------:R-:W2:Y:S02]  /*19370*/  LDL.LU.64 R10, [R1+0x4d8] ;  /* 0x0004d800010a7983 */ /* 0x000ea40000300a00 */
[----:B---3--:R-:W-:Y:S02]  /*19380*/  STL [R1+0x1c10], R7 ;  /* 0x001c100701007387 */ /* 0x008fe40000100800 */
[----:B------:R0:W-:Y:S02]  /*19390*/  STL.64 [R1+0x1c08], R4 ;  /* 0x001c080401007387 */ /* 0x0001e40000100a00 */
[----:B0-----:R-:W3:Y:S01]  /*193a0*/  LDL.LU.64 R4, [R1+0x2b0] ;  /* 0x0002b00001047983 */ /* 0x001ee20000300a00 */
[----:B------:R-:W4:Y:S01]  /*193b0*/  LDL.LU.64 R6, [R1+0x2b8] ;  /* 0x0002b80001067983 */ /* 0x000f220000300a00 */
[C---:B------:R-:W-:Y:S02]  /*193c0*/  HMMA.16816.F32 R24, R16.reuse, R24, R20 ;  /* 0x000000181018723c */ /* 0x040fe40000001814 */
[----:B----4-:R-:W-:Y:S01]  /*193d0*/  STL.64 [R1+0x1c28], R6 ;  /* 0x001c280601007387 */ /* 0x010fe20000100a00 */
[----:B---3--:R0:W-:Y:S03]  /*193e0*/  STL.64 [R1+0x1c20], R4 ;  /* 0x001c200401007387 */ /* 0x0081e60000100a00 */
[----:B0-----:R-:W3:Y:S01]  /*193f0*/  LDL.LU.64 R4, [R1+0x2d0] ;  /* 0x0002d00001047983 */ /* 0x001ee20000300a00 */
[----:B------:R-:W3:Y:S02]  /*19400*/  LDL.LU.64 R6, [R1+0x2d8] ;  /* 0x0002d80001067983 */ /* 0x000ee40000300a00 */
[----:B------:R-:W4:Y:S02]  /*19410*/  LDL.64 R12, [R1+0xb0] ;  /* 0x0000b000010c7983 */ /* 0x000f240000100a00 */
[----:B------:R-:W4:Y:S01]  /*19420*/  LDL.LU.64 R22, [R1+0x1c60] ;  /* 0x001c600001167983 */ /* 0x000f220000300a00 */
[----:B------:R-:W4:Y:S11]  /*19430*/  LDL.LU.64 R20, [R1+0x1c58] ;  /* 0x001c580001147983 */ /* 0x000f360000300a00 */
[----:B------:R0:W-:Y:S02]  /*19440*/  STL.64 [R1+0x200], R24 ;  /* 0x0002001801007387 */ /* 0x0001e40000100a00 */
[----:B------:R2:W-:Y:S01]  /*19450*/  STL.64 [R1+0x208], R26 ;  /* 0x0002081a01007387 */ /* 0x0005e20000100a00 */
[----:B0-----:R-:W2:Y:S01]  /*19460*/  LDL.LU.64 R24, [R1+0x1c50] ;  /* 0x001c500001187983 */ /* 0x001ea20000300a00 */
[C---:B----4-:R-:W-:Y:S08]  /*19470*/  HMMA.16816.F32 R20, R16.reuse, R12, R20 ;  /* 0x0000000c1014723c */ /* 0x050ff00000001814 */
[C---:B--2---:R-:W-:Y:S01]  /*19480*/  HMMA.16816.F32 R24, R16.reuse, R24, R8 ;  /* 0x000000181018723c */ /* 0x044fe20000001808 */
[----:B------:R0:W-:Y:S04]  /*19490*/  STL.64 [R1+0x1bf0], R12 ;  /* 0x001bf00c01007387 */ /* 0x0001e80000100a00 */
[----:B0-----:R-:W2:Y:S10]  /*194a0*/  LDL.LU.64 R12, [R1+0x2a0] ;  /* 0x0002a000010c7983 */ /* 0x001eb40000300a00 */
[----:B------:R0:W-:Y:S02]  /*194b0*/  STL.64 [R1+0x230], R20 ;  /* 0x0002301401007387 */ /* 0x0001e40000100a00 */
[----:B------:R1:W-:Y:S02]  /*194c0*/  STL.64 [R1+0x238], R22 ;  /* 0x0002381601007387 */ /* 0x0003e40000100a00 */
[----:B------:R-:W2:Y:S01]  /*194d0*/  LDL.LU.64 R14, [R1+0x2a8] ;  /* 0x0002a800010e7983 */ /* 0x000ea20000300a00 */
[----:B0-----:R-:W4:Y:S01]  /*194e0*/  LDL.LU.64 R20, [R1+0x290] ;  /* 0x0002900001147983 */ /* 0x001f220000300a00 */
[----:B-1----:R-:W4:Y:S02]  /*194f0*/  LDL.LU.64 R22, [R1+0x298] ;  /* 0x0002980001167983 */ /* 0x002f240000300a00 */
[----:B------:R-:W2:Y:S02]  /*19500*/  LDL.LU.64 R10, [R1+0x1c48] ;  /* 0x001c4800010a7983 */ /* 0x000ea40000300a00 */
[----:B------:R-:W2:Y:S01]  /*19510*/  LDL.LU.64 R8, [R1+0x1c40] ;  /* 0x001c400001087983 */ /* 0x000ea20000300a00 */
[----:B------:R0:W-:Y:S01]  /*19520*/  STL.64 [R1+0x250], R24 ;  /* 0x0002501801007387 */ /* 0x0001e20000100a00 */
[----:B------:R-:W-:Y:S03]  /*19530*/  STL.64 [R1+0x258], R26 ;  /* 0x0002581a01007387 */ /* 0x000fe60000100a00 */
[----:B0-----:R-:W2:Y:S02]  /*19540*/  LDL.LU.64 R24, [R1+0x1c38] ;  /* 0x001c380001187983 */ /* 0x001ea40000300a00 */
[C---:B--2---:R-:W-:Y:S11]  /*19550*/  HMMA.16816.F32 R8, R16.reuse, R24, R8 ;  /* 0x000000181008723c */ /* 0x044ff60000001808 */
[----:B------:R-:W-:Y:S11]  /*19560*/  @!UPT UIADD3 URZ, URZ, URZ, URZ ;  /* 0x0000003f3f3ff290 */ /* 0x000ff6000fffe03f */
[----:B------:R-:W-:Y:S01]  /*19570*/  @!UPT UIADD3 URZ, URZ, URZ, URZ ;  /* 0x0000003f3f3ff290 */ /* 0x000fe2000fffe03f */
[----:B------:R0:W-:Y:S01]  /*19580*/  STL.64 [R1+0x260], R8 ;  /* 0x0002600801007387 */ /* 0x0001e20000100a00 */
[----:B------:R-:W-:Y:S03]  /*19590*/  STL.64 [R1+0x268], R10 ;  /* 0x0002680a01007387 */ /* 0x000fe60000100a00 */
[----:B0-----:R-:W3:Y:S02]  /*195a0*/  LDL.LU.64 R8, [R1+0x1c30] ;  /* 0x001c300001087983 */ /* 0x001ee40000300a00 */
[C---:B---3--:R-:W-:Y:S01]  /*195b0*/  HMMA.16816.F32 R4, R16.reuse, R8, R4 ;  /* 0x000000081004723c */ /* 0x048fe20000001804 */
[----:B------:R-:W-:Y:S02]  /*195c0*/  IMAD.MOV.U32 R3, RZ, RZ, R8 ;  /* 0x000000ffff037224 */ /* 0x000fe400078e0008 */
[----:B------:R-:W-:Y:S11]  /*195d0*/  IMAD.MOV.U32 R0, RZ, RZ, R9 ;  /* 0x000000ffff007224 */ /* 0x000ff600078e0009 */
[----:B------:R-:W-:Y:S09]  /*195e0*/  @!UPT UIADD3 URZ, URZ, URZ, URZ ;  /* 0x0000003f3f3ff290 */ /* 0x000ff2000fffe03f */
[----:B------:R-:W-:Y:S01]  /*195f0*/  STL.64 [R1+0x270], R4 ;  /* 0x0002700401007387 */ /* 0x000fe20000100a00 */
[----:B------:R0:W-:Y:S03]  /*19600*/  STL.64 [R1+0x278], R6 ;  /* 0x0002780601007387 */ /* 0x0001e60000100a00 */
[----:B0-----:R-:W2:Y:S01]  /*19610*/  LDL.LU.64 R6, [R1+0x1c28] ;  /* 0x001c280001067983 */ /* 0x001ea20000300a00 */
[----:B------:R-:W2:Y:S02]  /*19620*/  LDL.LU.64 R4, [R1+0x1c20] ;  /* 0x001c200001047983 */ /* 0x000ea40000300a00 */
[----:B------:R-:W2:Y:S02]  /*19630*/  LDL.LU.64 R8, [R1+0x1c18] ;  /* 0x001c180001087983 */ /* 0x000ea40000300a00 */
[C---:B--2---:R-:W-:Y:S01]  /*19640*/  HMMA.16816.F32 R4, R16.reuse, R8, R4 ;  /* 0x000000081004723c */ /* 0x044fe20000001804 */
[----:B------:R-:W-:Y:S11]  /*19650*/  IMAD.MOV.U32 R26, RZ, RZ, R8 ;  /* 0x000000ffff1a7224 */ /* 0x000ff600078e0008 */
[----:B------:R-:W-:Y:S11]  /*19660*/  @!UPT UIADD3 URZ, URZ, URZ, URZ ;  /* 0x0000003f3f3ff290 */ /* 0x000ff6000fffe03f */
[----:B------:R-:W-:Y:S01]  /*19670*/  STL.64 [R1+0x280], R4 ;  /* 0x0002800401007387 */ /* 0x000fe20000100a00 */
[----:B------:R0:W-:Y:S03]  /*19680*/  STL.64 [R1+0x288], R6 ;  /* 0x0002880601007387 */ /* 0x0001e60000100a00 */
[----:B0-----:R-:W2:Y:S01]  /*19690*/  LDL.LU R7, [R1+0x1c10] ;  /* 0x001c100001077983 */ /* 0x001ea20000300800 */
[----:B------:R-:W4:Y:S02]  /*196a0*/  LDL.LU.64 R4, [R1+0x1c08] ;  /* 0x001c080001047983 */ /* 0x000f240000300a00 */
[----:B------:R-:W-:Y:S02]  /*196b0*/  IMAD.MOV.U32 R6, RZ, RZ, R9 ;  /* 0x000000ffff067224 */ /* 0x000fe400078e0009 */
[----:B------:R-:W3:Y:S01]  /*196c0*/  LDL.LU.64 R10, [R1+0x1c00] ;  /* 0x001c0000010a7983 */ /* 0x000ee20000300a00 */
[----:B------:R-:W2:Y:S01]  /*196d0*/  LDL.LU.64 R8, [R1+0x1bf8] ;  /* 0x001bf80001087983 */ /* 0x000ea20000300a00 */
[----:B------:R-:W-:Y:S02]  /*196e0*/  STL [R1+0x1bd8], R26 ;  /* 0x001bd81a01007387 */ /* 0x000fe40000100800 */
[----:B------:R0:W-:Y:S02]  /*196f0*/  STL.64 [R1+0x1bd0], R24 ;  /* 0x001bd01801007387 */ /* 0x0001e40000100a00 */
[----:B0-----:R-:W3:Y:S01]  /*19700*/  LDL.64 R24, [R1+0xc0] ;  /* 0x0000c00001187983 */ /* 0x001ee20000100a00 */
[C---:B--2---:R-:W-:Y:S08]  /*19710*/  HMMA.16816.F32 R12, R16.reuse, R8, R12 ;  /* 0x00000008100c723c */ /* 0x044ff0000000180c */
[----:B----4-:R-:W-:Y:S11]  /*19720*/  HMMA.16816.F32 R16, R16, R4, R20 ;  /* 0x000000041010723c */ /* 0x010ff60000001814 */
[----:B------:R-:W-:Y:S04]  /*19730*/  @!UPT UIADD3 URZ, URZ, URZ, URZ ;  /* 0x0000003f3f3ff290 */ /* 0x000fe8000fffe03f */
[----:B------:R0:W-:Y:S01]  /*19740*/  STL.64 [R1+0x2a0], R12 ;  /* 0x0002a00c01007387 */ /* 0x0001e20000100a00 */
[----:B------:R-:W-:Y:S03]  /*19750*/  STL.64 [R1+0x2a8], R14 ;  /* 0x0002a80e01007387 */ /* 0x000fe60000100a00 */
[----:B0-----:R-:W2:Y:S01]  /*19760*/  LDL.LU.64 R12, [R1+0x1bf0] ;  /* 0x001bf000010c7983 */ /* 0x001ea20000300a00 */
[----:B---3--:R-:W-:Y:S02]  /*19770*/  STL.64 [R1+0x1b78], R10 ;  /* 0x001b780a01007387 */ /* 0x008fe40000100a00 */
[----:B------:R0:W-:Y:S02]  /*19780*/  STL.64 [R1+0x1b70], R8 ;  /* 0x001b700801007387 */ /* 0x0001e40000100a00 */
[----:B0-----:R-:W3:Y:S01]  /*19790*/  LDL.LU.64 R8, [R1+0x5b0] ;  /* 0x0005b00001087983 */ /* 0x001ee20000300a00 */
[----:B------:R-:W3:Y:S02]  /*197a0*/  LDL.LU.64 R10, [R1+0x5b8] ;  /* 0x0005b800010a7983 */ /* 0x000ee40000300a00 */
[----:B------:R-:W3:Y:S02]  /*197b0*/  LDL.LU.64 R22, [R1+0x1be8] ;  /* 0x001be80001167983 */ /* 0x000ee40000300a00 */
[----:B------:R-:W3:Y:S01]  /*197c0*/  LDL.LU.64 R20, [R1+0x1be0] ;  /* 0x001be00001147983 */ /* 0x000ee20000300a00 */
[----:B------:R-:W-:Y:S01]  /*197d0*/  STL [R1+0x1b88], R7 ;  /* 0x001b880701007387 */ /* 0x000fe20000100800 */
[----:B------:R0:W-:Y:S02]  /*197e0*/  STL.64 [R1+0x1b80], R4 ;  /* 0x001b800401007387 */ /* 0x0001e40000100a00 */
[----:B------:R-:W-:Y:S02]  /*197f0*/  STL.64 [R1+0x290], R16 ;  /* 0x0002901001007387 */ /* 0x000fe40000100a00 */
[----:B------:R-:W-:Y:S02]  /*19800*/  STL.64 [R1+0x298], R18 ;  /* 0x0002981201007387 */ /* 0x000fe40000100a00 */
[----:B0-----:R-:W-:-:S02]  /*19810*/  IMAD.MOV.U32 R4, RZ, RZ, R3 ;  /* 0x000000ffff047224 */ /* 0x001fc400078e0003 */
[----:B------:R-:W-:Y:S02]  /*19820*/  IMAD.MOV.U32 R5, RZ, RZ, R0 ;  /* 0x000000ffff057224 */ /* 0x000fe400078e0000 */
[----:B------:R-:W-:Y:S02]  /*19830*/  IMAD.MOV.U32 R3, RZ, RZ, R24 ;  /* 0x000000ffff037224 */ /* 0x000fe400078e0018 */
[----:B------:R-:W-:Y:S01]  /*19840*/  IMAD.MOV.U32 R0, RZ, RZ, R25 ;  /* 0x000000ffff007224 */ /* 0x000fe200078e0019 */
[C---:B---3--:R-:W-:Y:S11]  /*19850*/  HMMA.16816.F32 R8, R20.reuse, R24, R8 ;  /* 0x000000181408723c */ /* 0x048ff60000001808 */
[----:B------:R-:W-:Y:S11]  /*19860*/  @!UPT UIADD3 URZ, URZ, URZ, URZ ;  /* 0x0000003f3f3ff290 */ /* 0x000ff6000fffe03f */
[----:B------:R-:W-:Y:S01]  /*19870*/  @!UPT UIADD3 URZ, URZ, URZ, URZ ;  /* 0x0000003f3f3ff290 */ /* 0x000fe2000fffe03f */
[----:B------:R0:W-:Y:S01]  /*19880*/  STL.64 [R1+0x2b0], R8 ;  /* 0x0002b00801007387 */ /* 0x0001e20000100a00 */
[----:B------:R1:W-:Y:S02]  /*19890*/  STL.64 [R1+0x2b8], R10 ;  /* 0x0002b80a01007387 */ /* 0x0003e40000100a00 */
[----:B------:R-:W2:Y:S02]  /*198a0*/  LDL.LU.64 R24, [R1+0x5a0] ;  /* 0x0005a00001187983 */ /* 0x000ea40000300a00 */
[----:B------:R-:W2:Y:S01]  /*198b0*/  LDL.LU.64 R26, [R1+0x5a8] ;  /* 0x0005a800011a7983 */ /* 0x000ea20000300a00 */
[----:B0-----:R-:W3:Y:S01]  /*198c0*/  LDL.LU.64 R8, [R1+0x300] ;  /* 0x0003000001087983 */ /* 0x001ee20000300a00 */
[----:B-1----:R-:W4:Y:S03]  /*198d0*/  LDL.LU.64 R10, [R1+0x308] ;  /* 0x00030800010a7983 */ /* 0x002f260000300a00 */
[----:B----4-:R-:W-:Y:S01]  /*198e0*/  STL.64 [R1+0x1b98], R10 ;  /* 0x001b980a01007387 */ /* 0x010fe20000100a00 */
[----:B---3--:R0:W-:Y:S03]  /*198f0*/  STL.64 [R1+0x1b90], R8 ;  /* 0x001b900801007387 */ /* 0x0081e60000100a00 */
[----:B0-----:R-:W3:Y:S01]  /*19900*/  LDL.LU.64 R8, [R1+0x2f0] ;  /* 0x0002f00001087983 */ /* 0x001ee20000300a00 */
[----:B------:R-:W4:Y:S03]  /*19910*/  LDL.LU.64 R10, [R1+0x2f8] ;  /* 0x0002f800010a7983 */ /* 0x000f260000300a00 */
[----:B----4-:R-:W-:Y:S01]  /*19920*/  STL.64 [R1+0x1ba8], R10 ;  /* 0x001ba80a01007387 */ /* 0x010fe20000100a00 */
[----:B---3--:R0:W-:Y:S03]  /*19930*/  STL.64 [R1+0x1ba0], R8 ;  /* 0x001ba00801007387 */ /* 0x0081e60000100a00 */
[----:B0-----:R-:W3:Y:S01]  /*19940*/  LDL.LU.64 R8, [R1+0x580] ;  /* 0x0005800001087983 */ /* 0x001ee20000300a00 */
[----:B------:R-:W4:Y:S03]  /*19950*/  LDL.LU.64 R10, [R1+0x588] ;  /* 0x00058800010a7983 */ /* 0x000f260000300a00 */
[----:B----4-:R-:W-:Y:S01]  /*19960*/  STL.64 [R1+0x1bb8], R10 ;  /* 0x001bb80a01007387 */ /* 0x010fe20000100a00 */
[----:B---3--:R0:W-:Y:S03]  /*19970*/  STL.64 [R1+0x1bb0], R8 ;  /* 0x001bb00801007387 */ /* 0x0081e60000100a00 */
[----:B0-----:R-:W3:Y:S01]  /*19980*/  LDL.64 R8, [R1+0xa0] ;  /* 0x0000a00001087983 */ /* 0x001ee20000100a00 */
[----:B------:R-:W4:Y:S02]  /*19990*/  LDL.LU.64 R16, [R1+0x320] ;  /* 0x0003200001107983 */ /* 0x000f240000300a00 */
[----:B------:R-:W3:Y:S01]  /*199a0*/  LDL.LU.64 R18, [R1+0x328] ;  /* 0x0003280001127983 */ /* 0x000ee20000300a00 */
[----:B--2---:R-:W-:Y:S01]  /*199b0*/  HMMA.16816.F32 R24, R20, R12, R24 ;  /* 0x0000000c1418723c */ /* 0x004fe20000001818 */
[----:B---3--:R-:W-:Y:S01]  /*199c0*/  STL.64 [R1+0x1bc8], R18 ;  /* 0x001bc81201007387 */ /* 0x008fe20000100a00 */
[----:B----4-:R0:W-:Y:S03]  /*199d0*/  STL.64 [R1+0x1bc0], R16 ;  /* 0x001bc01001007387 */ /* 0x0101e60000100a00 */
[----:B0-----:R-:W2:Y:S01]  /*199e0*/  LDL.LU.64 R16, [R1+0x590] ;  /* 0x0005900001107983 */ /* 0x001ea20000300a00 */
[----:B------:R-:W2:Y:S11]  /*199f0*/  LDL.LU.64 R18, [R1+0x598] ;  /* 0x0005980001127983 */ /* 0x000eb60000300a00 */
[----:B------:R-:W-:Y:S06]  /*19a00*/  @!UPT UIADD3 URZ, URZ, URZ, URZ ;  /* 0x0000003f3f3ff290 */ /* 0x000fec000fffe03f */
[----:B------:R-:W-:Y:S02]  /*19a10*/  STL.64 [R1+0x2c0], R24 ;  /* 0x0002c01801007387 */ /* 0x000fe40000100a00 */
[----:B------:R0:W-:Y:S02]  /*19a20*/  STL.64 [R1+0x2c8], R26 ;  /* 0x0002c81a01007387 */ /* 0x0001e40000100a00 */
[----:B------:R-:W-:Y:S02]  /*19a30*/  IMAD.MOV.U32 R7, RZ, RZ, R13 ;  /* 0x000000ffff077224 */ /* 0x000fe400078e000d */
[----:B------:R-:W-:Y:S02]  /*19a40*/  IMAD.MOV.U32 R29, RZ, RZ, R8 ;  /* 0x000000ffff1d7224 */ /* 0x000fe400078e0008 */
[----:B------:R-:W-:Y:S01]  /*19a50*/  IMAD.MOV.U32 R28, RZ, RZ, R9 ;  /* 0x000000ffff1c7224 */ /* 0x000fe200078e0009 */
[----:B0-----:R-:W3:Y:S01]  /*19a60*/  LDL.LU R26, [R1+0x1bd8] ;  /* 0x001bd800011a7983 */ /* 0x001ee20000300800 */
[----:B------:R-:W4:Y:S02]  /*19a70*/  LDL.LU.64 R24, [R1+0x1bd0] ;  /* 0x001bd00001187983 */ /* 0x000f240000300a00 */
[----:B------:R-:W-:-:S02]  /*19a80*/  IMAD.MOV.U32 R27, RZ, RZ, R12 ;  /* 0x000000ffff1b7224 */ /* 0x000fc400078e000c */
[----:B------:R-:W3:Y:S01]  /*19a90*/  LDL.LU.64 R12, [R1+0x310] ;  /* 0x00031000010c7983 */ /* 0x000ee20000300a00 */
[----:B------:R-:W3:Y:S01]  /*19aa0*/  LDL.LU.64 R14, [R1+0x318] ;  /* 0x00031800010e7983 */ /* 0x000ee20000300a00 */
[C---:B--2---:R-:W-:Y:S11]  /*19ab0*/  HMMA.16816.F32 R16, R20.reuse, R8, R16 ;  /* 0x000000081410723c */ /* 0x044ff60000001810 */
[----:B------:R-:W-:Y:S11]  /*19ac0*/  @!UPT UIADD3 URZ, URZ, URZ, URZ ;  /* 0x0000003f3f3ff290 */ /* 0x000ff6000fffe03f */
[----:B------:R-:W-:Y:S01]  /*19ad0*/  @!UPT UIADD3 URZ, URZ, URZ, URZ ;  /* 0x0000003f3f3ff290 */ /* 0x000fe2000fffe03f */
[----:B------:R-:W-:Y:S01]  /*19ae0*/  STL.64 [R1+0x2d0], R16 ;  /* 0x0002d01001007387 */ /* 0x000fe20000100a00 */
[----:B------:R0:W-:Y:S03]  /*19af0*/  STL.64 [R1+0x2d8], R18 ;  /* 0x0002d81201007387 */ /* 0x0001e60000100a00 */
[----:B0-----:R-:W2:Y:S01]  /*19b00*/  LDL.LU.64 R18, [R1+0x1bc8] ;  /* 0x001bc80001127983 */ /* 0x001ea20000300a00 */
[----:B------:R-:W2:Y:S02]  /*19b10*/  LDL.LU.64 R16, [R1+0x1bc0] ;  /* 0x001bc00001107983 */ /* 0x000ea40000300a00 */
[----:B------:R-:W4:Y:S02]  /*19b20*/  LDL.LU.64 R10, [R1+0x1bb8] ;  /* 0x001bb800010a7983 */ /* 0x000f240000300a00 */
[----:B------:R-:W4:Y:S02]  /*19b30*/  LDL.LU.64 R8, [R1+0x1bb0] ;  /* 0x001bb00001087983 */ /* 0x000f240000300a00 */
[----:B----4-:R-:W-:Y:S11]  /*19b40*/  HMMA.16816.F32 R8, R20, R24, R8 ;  /* 0x000000181408723c */ /* 0x010ff60000001808 */
[----:B------:R-:W-:Y:S11]  /*19b50*/  @!UPT UIADD3 URZ, URZ, URZ, URZ ;  /* 0x0000003f3f3ff290 */ /* 0x000ff6000fffe03f */
[----:B------:R-:W-:Y:S01]  /*19b60*/  @!UPT UIADD3 URZ, URZ, URZ, URZ ;  /* 0x0000003f3f3ff290 */ /* 0x000fe2000fffe03f */
[----:B------:R-:W-:Y:S01]  /*19b70*/  STL.64 [R1+0x2e0], R8 ;  /* 0x0002e00801007387 */ /* 0x000fe20000100a00 */
[----:B------:R0:W-:Y:S03]  /*19b80*/  STL.64 [R1+0x2e8], R10 ;  /* 0x0002e80a01007387 */ /* 0x0001e60000100a00 */
[----:B0-----:R-:W4:Y:S01]  /*19b90*/  LDL.LU.64 R10, [R1+0x1ba8] ;  /* 0x001ba800010a7983 */ /* 0x001f220000300a00 */
[----:B------:R-:W4:Y:S02]  /*19ba0*/  LDL.LU.64 R8, [R1+0x1ba0] ;  /* 0x001ba00001087983 */ /* 0x000f240000300a00 */
[----:B------:R0:W-:Y:S02]  /*19bb0*/  STL.64 [R1+0x1b28], R24 ;  /* 0x001b281801007387 */ /* 0x0001e40000100a00 */
[----:B0-----:R-:W-:Y:S02]  /*19bc0*/  IMAD.MOV.U32 R24, RZ, RZ, R29 ;  /* 0x000000ffff187224 */ /* 0x001fe400078e001d */
[----:B------:R-:W-:-:S05]  /*19bd0*/  IMAD.MOV.U32 R25, RZ, RZ, R28 ;  /* 0x000000ffff197224 */ /* 0x000fca00078e001c */
[----:B------:R0:W-:Y:S02]  /*19be0*/  STL.64 [R1+0x1b40], R24 ;  /* 0x001b401801007387 */ /* 0x0001e40000100a00 */
[----:B0-----:R-:W-:Y:S02]  /*19bf0*/  IMAD.MOV.U32 R24, RZ, RZ, R27 ;  /* 0x000000ffff187224 */ /* 0x001fe400078e001b */
[----:B------:R-:W-:-:S05]  /*19c00*/  IMAD.MOV.U32 R25, RZ, RZ, R7 ;  /* 0x000000ffff197224 */ /* 0x000fca00078e0007 */
[----:B------:R0:W-:Y:S02]  /*19c10*/  STL.64 [R1+0x1b58], R24 ;  /* 0x001b581801007387 */ /* 0x0001e40000100a00 */
[----:B0-----:R-:W-:Y:S02]  /*19c20*/  IMAD.MOV.U32 R25, RZ, RZ, R6 ;  /* 0x000000ffff197224 */ /* 0x001fe400078e0006 */
[C---:B----4-:R-:W-:Y:S01]  /*19c30*/  HMMA.16816.F32 R4, R20.reuse, R4, R8 ;  /* 0x000000041404723c */ /* 0x050fe20000001808 */
[----:B------:R-:W4:Y:S01]  /*19c40*/  LDL.LU.64 R10, [R1+0x1b98] ;  /* 0x001b9800010a7983 */ /* 0x000f220000300a00 */
[----:B------:R-:W4:Y:S02]  /*19c50*/  LDL.LU.64 R8, [R1+0x1b90] ;  /* 0x001b900001087983 */ /* 0x000f240000300a00 */
[----:B---3--:R-:W-:Y:S11]  /*19c60*/  IMAD.MOV.U32 R24, RZ, RZ, R26 ;  /* 0x000000ffff187224 */ /* 0x008ff600078e001a */
[----:B------:R-:W-:Y:S08]  /*19c70*/  @!UPT UIADD3 URZ, URZ, URZ, URZ ;  /* 0x0000003f3f3ff290 */ /* 0x000ff0000fffe03f */
[----:B------:R-:W-:Y:S01]  /*19c80*/  STL.64 [R1+0x2f0], R4 ;  /* 0x0002f00401007387 */ /* 0x000fe20000100a00 */
[----:B------:R0:W-:Y:S03]  /*19c90*/  STL.64 [R1+0x2f8], R6 ;  /* 0x0002f80601007387 */ /* 0x0001e60000100a00 */
[----:B0-----:R-:W3:Y:S01]  /*19ca0*/  LDL.LU R7, [R1+0x1b88] ;  /* 0x001b880001077983 */ /* 0x001ee20000300800 */
[----:B------:R-:W2:Y:S01]  /*19cb0*/  LDL.LU.64 R4, [R1+0x1b80] ;  /* 0x001b800001047983 */ /* 0x000ea20000300a00 */
[C---:B----4-:R-:W-:Y:S02]  /*19cc0*/  HMMA.16816.F32 R24, R20.reuse, R24, R8 ;  /* 0x000000181418723c */ /* 0x050fe40000001808 */
[----:B------:R-:W4:Y:S01]  /*19cd0*/  LDL.LU.64 R10, [R1+0x1b78] ;  /* 0x001b7800010a7983 */ /* 0x000f220000300a00 */
[----:B------:R-:W2:Y:S11]  /*19ce0*/  LDL.LU.64 R8, [R1+0x1b70] ;  /* 0x001b700001087983 */ /* 0x000eb60000300a00 */
[----:B------:R-:W-:Y:S09]  /*19cf0*/  @!UPT UIADD3 URZ, URZ, URZ, URZ ;  /* 0x0000003f3f3ff290 */ /* 0x000ff2000fffe03f */
[----:B------:R0:W-:Y:S01]  /*19d00*/  STL.64 [R1+0x300], R24 ;  /* 0x0003001801007387 */ /* 0x0001e20000100a00 */
[----:B------:R-:W-:Y:S02]  /*19d10*/  STL.64 [R1+0x308], R26 ;  /* 0x0003081a01007387 */ /* 0x000fe40000100a00 */
[----:B0-----:R-:W-:Y:S01]  /*19d20*/  IMAD.MOV.U32 R25, RZ, RZ, R0 ;  /* 0x000000ffff197224 */ /* 0x001fe200078e0000 */
[C---:B--2---:R-:W-:Y:S01]  /*19d30*/  HMMA.16816.F32 R16, R20.reuse, R8, R16 ;  /* 0x000000081410723c */ /* 0x044fe20000001810 */
[----:B----4-:R-:W-:Y:S01]  /*19d40*/  STL.64 [R1+0x1af8], R10 ;  /* 0x001af80a01007387 */ /* 0x010fe20000100a00 */
[----:B------:R0:W-:Y:S06]  /*19d50*/  STL.64 [R1+0x1af0], R8 ;  /* 0x001af00801007387 */ /* 0x0001ec0000100a00 */
[----:B0-----:R-:W-:Y:S11]  /*19d60*/  HMMA.16816.F32 R8, R20, R4, R12 ;  /* 0x000000041408723c */ /* 0x001ff6000000180c */
[----:B------:R-:W-:Y:S04]  /*19d70*/  @!UPT UIADD3 URZ, URZ, URZ, URZ ;  /* 0x0000003f3f3ff290 */ /* 0x000fe8000fffe03f */
[----:B------:R-:W-:Y:S01]  /*19d80*/  STL.64 [R1+0x330], R16 ;  /* 0x0003301001007387 */ /* 0x000fe20000100a00 */
[----:B------:R-:W-:Y:S02]  /*19d90*/  STL.64 [R1+0x338], R18 ;  /* 0x0003381201007387 */ /* 0x000fe40000100a00 */
[----:B------:R-:W2:Y:S02]  /*19da0*/  LDL R0, [R1+0xcb4] ;  /* 0x000cb40001007983 */ /* 0x000ea40000100800 */
[----:B---3--:R-:W-:Y:S01]  /*19db0*/  STL [R1+0x1b08], R7 ;  /* 0x001b080701007387 */ /* 0x008fe20000100800 */
[----:B------:R-:W-:Y:S04]  /*19dc0*/  LDSM.16.MT88.4 R16, [R2+0x8080] ;  /* 0x008080000210783b */ /* 0x000fe80000004200 */
[----:B------:R-:W-:Y:S01]  /*19dd0*/  STL.64 [R1+0x320], R8 ;  /* 0x0003200801007387 */ /* 0x000fe20000100a00 */
[----:B------:R-:W-:Y:S02]  /*19de0*/  STL.64 [R1+0x328], R10 ;  /* 0x0003280a01007387 */ /* 0x000fe40000100a00 */
[----:B------:R0:W-:Y:S02]  /*19df0*/  STL.64 [R1+0x1b00], R4 ;  /* 0x001b000401007387 */ /* 0x0001e40000100a00 */
[----:B0-----:R-:W3:Y:S01]  /*19e00*/  LDL.64 R4, [R1+0x30] ;  /* 0x0000300001047983 */ /* 0x001ee20000100a00 */
[----:B------:R-:W-:-:S03]  /*19e10*/  IMAD.MOV.U32 R24, RZ, RZ, R3 ;  /* 0x000000ffff187224 */ /* 0x000fc600078e0003 */
[----:B--2---:R-:W0:Y:S04]  /*19e20*/  LDSM.16.MT88.4 R20, [R0+0x8000] ;  /* 0x008000000014783b */ /* 0x004e280000004200 */
[----:B------:R-:W1:Y:S04]  /*19e30*/  LDSM.16.MT88.4 R12, [R0+0x8080] ;  /* 0x00808000000c783b */ /* 0x000e680000004200 */
[----:B---3--:R2:W-:Y:S04]  /*19e40*/  STL.64 [R1+0x1b20], R4 ;  /* 0x001b200401007387 */ /* 0x0085e80000100a00 */
[----:B--2---:R-:W2:Y:S01]  /*19e50*/  LDL.LU.64 R4, [R1+0x370] ;  /* 0x0003700001047983 */ /* 0x004ea20000300a00 */
[----:B------:R-:W3:Y:S03]  /*19e60*/  LDL.LU.64 R6, [R1+0x378] ;  /* 0x0003780001067983 */ /* 0x000ee60000300a00 */
[----:B---3--:R-:W-:Y:S01]  /*19e70*/  STL.64 [R1+0x1b38], R6 ;  /* 0x001b380601007387 */ /* 0x008fe20000100a00 */
[----:B--2---:R2:W-:Y:S03]  /*19e80*/  STL.64 [R1+0x1b30], R4 ;  /* 0x001b300401007387 */ /* 0x0045e60000100a00 */
        /* <DEDUP_REMOVED lines=9> */
[----:B------:R-:W2:Y:S02]  /*19f20*/  LDL.LU.64 R6, [R1+0x4c8] ;  /* 0x0004c80001067983 */ /* 0x000ea40000300a00 */
[----:B0-----:R-:W-:Y:S02]  /*19f30*/  STL.64 [R1+0x1b18], R22 ;  /* 0x001b181601007387 */ /* 0x001fe40000100a00 */
[----:B------:R0:W-:Y:S02]  /*19f40*/  STL.64 [R1+0x1b10], R20 ;  /* 0x001b101401007387 */ /* 0x0001e40000100a00 */
[----:B0-----:R-:W3:Y:S01]  /*19f50*/  LDL.LU.64 R20, [R1+0x360] ;  /* 0x0003600001147983 */ /* 0x001ee20000300a00 */
[----:B------:R-:W3:Y:S02]  /*19f60*/  LDL.LU.64 R22, [R1+0x368] ;  /* 0x0003680001167983 */ /* 0x000ee40000300a00 */
[----:B------:R-:W4:Y:S02]  /*19f70*/  LDL.LU.64 R8, [R1+0x350] ;  /* 0x0003500001087983 */ /* 0x000f240000300a00 */
[----:B------:R-:W4:Y:S01]  /*19f80*/  LDL.LU.64 R10, [R1+0x358] ;  /* 0x00035800010a7983 */ /* 0x000f220000300a00 */
[----:B-1----:R-:W-:Y:S01]  /*19f90*/  STL.64 [R1+0x1a70], R14 ;  /* 0x001a700e01007387 */ /* 0x002fe20000100a00 */
[----:B------:R0:W-:Y:S03]  /*19fa0*/  STL.64 [R1+0x1a68], R12 ;  /* 0x001a680c01007387 */ /* 0x0001e60000100a00 */
[----:B0-----:R-:W4:Y:S01]  /*19fb0*/  LDL.LU.64 R12, [R1+0x20] ;  /* 0x00002000010c7983 */ /* 0x001f220000300a00 */
        /* <DEDUP_REMOVED lines=26> */
[----:B0-----:R-:W3:Y:S01]  /*1a160*/  LDL.LU.64 R4, [R1+0x1b20] ;  /* 0x001b200001047983 */ /* 0x001ee20000300a00 */
[----:B------:R0:W-:Y:S03]  /*1a170*/  STL.64 [R1+0x1aa8], R24 ;  /* 0x001aa81801007387 */ /* 0x0001e60000100a00 */
[----:B0-----:R-:W2:Y:S01]  /*1a180*/  LDL.64 R24, [R1+0xa0] ;  /* 0x0000a00001187983 */ /* 0x001ea20000100a00 */
[C---:B----4-:R-:W-:Y:S03]  /*1a190*/  HMMA.16816.F32 R8, R16.reuse, R12, R8 ;  /* 0x0000000c1008723c */ /* 0x050fe60000001808 */
[----:B--2---:R0:W-:Y:S04]  /*1a1a0*/  STL.64 [R1+0x1ac0], R24 ;  /* 0x001ac01801007387 */ /* 0x0041e80000100a00 */
[----:B0-----:R-:W2:Y:S01]  /*1a1b0*/  LDL.64 R24, [R1+0xb0] ;  /* 0x0000b00001187983 */ /* 0x001ea20000100a00 */
[----:B---3--:R-:W-:Y:S01]  /*1a1c0*/  HMMA.16816.F32 R20, R16, R4, R20 ;  /* 0x000000041014723c */ /* 0x008fe20000001814 */
[----:B------:R-:W-:-:S02]  /*1a1d0*/  IMAD.MOV.U32 R2, RZ, RZ, R4 ;  /* 0x000000ffff027224 */ /* 0x000fc400078e0004 */
[----:B------:R-:W-:Y:S01]  /*1a1e0*/  IMAD.MOV.U32 R0, RZ, RZ, R5 ;  /* 0x000000ffff007224 */ /* 0x000fe200078e0005 */
[----:B--2---:R0:W-:Y:S04]  /*1a1f0*/  STL.64 [R1+0x1ad8], R24 ;  /* 0x001ad81801007387 */ /* 0x0041e80000100a00 */
[----:B0-----:R-:W2:Y:S11]  /*1a200*/  LDL.LU.64 R24, [R1+0xc0] ;  /* 0x0000c00001187983 */ /* 0x001eb60000300a00 */
[----:B------:R-:W-:Y:S04]  /*1a210*/  @!UPT UIADD3 URZ, URZ, URZ, URZ ;  /* 0x0000003f3f3ff290 */ /* 0x000fe8000fffe03f */
[----:B------:R-:W-:Y:S02]  /*1a220*/  STL.64 [R1+0x360], R20 ;  /* 0x0003601401007387 */ /* 0x000fe40000100a00 */
[----:B------:R0:W-:Y:S02]  /*1a230*/  STL.64 [R1+0x368], R22 ;  /* 0x0003681601007387 */ /* 0x0001e40000100a00 */
[----:B0-----:R-:W2:Y:S01]  /*1a240*/  LDL.LU.64 R22, [R1+0x1b18] ;  /* 0x001b180001167983 */ /* 0x001ea20000300a00 */
[----:B------:R-:W2:Y:S02]  /*1a250*/  LDL.LU.64 R20, [R1+0x1b10] ;  /* 0x001b100001147983 */ /* 0x000ea40000300a00 */
[----:B------:R-:W3:Y:S02]  /*1a260*/  LDL.LU R7, [R1+0x1b08] ;  /* 0x001b080001077983 */ /* 0x000ee40000300800 */
[----:B------:R-:W4:Y:S01]  /*1a270*/  LDL.LU.64 R4, [R1+0x1b00] ;  /* 0x001b000001047983 */ /* 0x000f220000300a00 */
[----:B------:R-:W-:Y:S01]  /*1a280*/  STL.64 [R1+0x350], R8 ;  /* 0x0003500801007387 */ /* 0x000fe20000100a00 */
[----:B------:R0:W-:Y:S03]  /*1a290*/  STL.64 [R1+0x358], R10 ;  /* 0x0003580a01007387 */ /* 0x0001e60000100a00 */
[----:B0-----:R-:W2:Y:S01]  /*1a2a0*/  LDL.LU.64 R10, [R1+0x1af8] ;  /* 0x001af800010a7983 */ /* 0x001ea20000300a00 */
[----:B------:R-:W2:Y:S02]  /*1a2b0*/  LDL.LU.64 R8, [R1+0x1af0] ;  /* 0x001af00001087983 */ /* 0x000ea40000300a00 */
[----:B------:R0:W-:Y:S02]  /*1a2c0*/  STL.64 [R1+0x1a90], R12 ;  /* 0x001a900c01007387 */ /* 0x0001e40000100a00 */
[----:B0-----:R-:W2:Y:S01]  /*1a2d0*/  LDL.LU.64 R12, [R1+0x340] ;  /* 0x00034000010c7983 */ /* 0x001ea20000300a00 */
[----:B------:R-:W2:Y:S02]  /*1a2e0*/  LDL.LU.64 R14, [R1+0x348] ;  /* 0x00034800010e7983 */ /* 0x000ea40000300a00 */
[----:B--2---:R-:W-:Y:S11]  /*1a2f0*/  HMMA.16816.F32 R12, R16, R8, R12 ;  /* 0x00000008100c723c */ /* 0x004ff6000000180c */
[----:B------:R-:W-:Y:S11]  /*1a300*/  @!UPT UIADD3 URZ, URZ, URZ, URZ ;  /* 0x0000003f3f3ff290 */ /* 0x000ff6000fffe03f */
[----:B------:R-:W-:Y:S01]  /*1a310*/  @!UPT UIADD3 URZ, URZ, URZ, URZ ;  /* 0x0000003f3f3ff290 */ /* 0x000fe2000fffe03f */
[----:B------:R0:W-:Y:S01]  /*1a320*/  STL.64 [R1+0x340], R12 ;  /* 0x0003400c01007387 */ /* 0x0001e20000100a00 */
[----:B------:R1:W-:Y:S03]  /*1a330*/  STL.64 [R1+0x348], R14 ;  /* 0x0003480e01007387 */ /* 0x0003e60000100a00 */
[----:B0-----:R-:W2:Y:S01]  /*1a340*/  LDL.LU.64 R12, [R1+0x3e0] ;  /* 0x0003e000010c7983 */ /* 0x001ea20000300a00 */
[----:B-1----:R-:W2:Y:S03]  /*1a350*/  LDL.LU.64 R14, [R1+0x3e8] ;  /* 0x0003e800010e7983 */ /* 0x002ea60000300a00 */
[----:B--2---:R-:W-:Y:S01]  /*1a360*/  STL.64 [R1+0x1aa0], R14 ;  /* 0x001aa00e01007387 */ /* 0x004fe20000100a00 */
[----:B------:R0:W-:Y:S03]  /*1a370*/  STL.64 [R1+0x1a98], R12 ;  /* 0x001a980c01007387 */ /* 0x0001e60000100a00 */
[----:B0-----:R-:W2:Y:S01]  /*1a380*/  LDL.LU.64 R12, [R1+0x540] ;  /* 0x00054000010c7983 */ /* 0x001ea20000300a00 */
[----:B------:R-:W2:Y:S03]  /*1a390*/  LDL.LU.64 R14, [R1+0x548] ;  /* 0x00054800010e7983 */ /* 0x000ea60000300a00 */
        /* <DEDUP_REMOVED lines=11> */
[----:B------:R-:W2:Y:S02]  /*1a450*/  LDL.LU.64 R14, [R1+0x578] ;  /* 0x00057800010e7983 */ /* 0x000ea40000300a00 */
[----:B------:R-:W-:Y:S02]  /*1a460*/  STL.64 [R1+0x1a88], R10 ;  /* 0x001a880a01007387 */ /* 0x000fe40000100a00 */
[----:B------:R0:W-:Y:S02]  /*1a470*/  STL.64 [R1+0x1a80], R8 ;  /* 0x001a800801007387 */ /* 0x0001e40000100a00 */
[----:B0-----:R-:W4:Y:S01]  /*1a480*/  LDL.LU.64 R8, [R1+0x3d0] ;  /* 0x0003d00001087983 */ /* 0x001f220000300a00 */
[----:B------:R-:W4:Y:S01]  /*1a490*/  LDL.LU.64 R10, [R1+0x3d8] ;  /* 0x0003d800010a7983 */ /* 0x000f220000300a00 */
[----:B--2---:R-:W-:Y:S08]  /*1a4a0*/  HMMA.16816.F32 R12, R20, R24, R12 ;  /* 0x00000018140c723c */ /* 0x004ff0000000180c */
[----:B----4-:R-:W-:Y:S07]  /*1a4b0*/  HMMA.16816.F32 R8, R16, R4, R8 ;  /* 0x000000041008723c */ /* 0x010fee0000001808 */
[----:B------:R-:W-:-:S02]  /*1a4c0*/  IMAD.MOV.U32 R16, RZ, RZ, R2 ;  /* 0x000000ffff107224 */ /* 0x000fc400078e0002 */
[----:B------:R-:W-:Y:S02]  /*1a4d0*/  IMAD.MOV.U32 R17, RZ, RZ, R0 ;  /* 0x000000ffff117224 */ /* 0x000fe400078e0000 */
[----:B------:R-:W-:Y:S02]  /*1a4e0*/  IMAD.MOV.U32 R2, RZ, RZ, R24 ;  /* 0x000000ffff027224 */ /* 0x000fe400078e0018 */
[----:B------:R-:W-:-:S10]  /*1a4f0*/  IMAD.MOV.U32 R0, RZ, RZ, R25 ;  /* 0x000000ffff007224 */ /* 0x000fd400078e0019 */
[----:B------:R0:W-:Y:S01]  /*1a500*/  STL.64 [R1+0x310], R8 ;  /* 0x0003100801007387 */ /* 0x0001e20000100a00 */
[----:B------:R1:W-:Y:S03]  /*1a510*/  STL.64 [R1+0x318], R10 ;  /* 0x0003180a01007387 */ /* 0x0003e60000100a00 */
[----:B0-----:R-:W2:Y:S01]  /*1a520*/  LDL.LU.64 R8, [R1+0x470] ;  /* 0x0004700001087983 */ /* 0x001ea20000300a00 */
[----:B-1----:R-:W2:Y:S02]  /*1a530*/  LDL.LU.64 R10, [R1+0x478] ;  /* 0x00047800010a7983 */ /* 0x002ea40000300a00 */
[----:B------:R-:W-:Y:S02]  /*1a540*/  STL.64 [R1+0x420], R12 ;  /* 0x0004200c01007387 */ /* 0x000fe40000100a00 */
[----:B------:R0:W-:Y:S02]  /*1a550*/  STL.64 [R1+0x428], R14 ;  /* 0x0004280e01007387 */ /* 0x0001e40000100a00 */
[----:B0-----:R-:W4:Y:S01]  /*1a560*/  LDL.LU.64 R14, [R1+0x1ae8] ;  /* 0x001ae800010e7983 */ /* 0x001f220000300a00 */
[----:B------:R-:W4:Y:S02]  /*1a570*/  LDL.LU.64 R12, [R1+0x1ae0] ;  /* 0x001ae000010c7983 */ /* 0x000f240000300a00 */
[----:B------:R-:W4:Y:S02]  /*1a580*/  LDL.LU.64 R24, [R1+0x1ad8] ;  /* 0x001ad80001187983 */ /* 0x000f240000300a00 */
[C---:B----4-:R-:W-:Y:S01]  /*1a590*/  HMMA.16816.F32 R12, R20.reuse, R24, R12 ;  /* 0x00000018140c723c */ /* 0x050fe2000000180c */
[----:B------:R-:W-:Y:S11]  /*1a5a0*/  IMAD.MOV.U32 R29, RZ, RZ, R25 ;  /* 0x000000ffff1d7224 */ /* 0x000ff600078e0019 */
[----:B------:R-:W-:Y:S11]  /*1a5b0*/  @!UPT UIADD3 URZ, URZ, URZ, URZ ;  /* 0x0000003f3f3ff290 */ /* 0x000ff6000fffe03f */
[----:B------:R-:W-:Y:S01]  /*1a5c0*/  STL.64 [R1+0x410], R12 ;  /* 0x0004100c01007387 */ /* 0x000fe20000100a00 */
[----:B------:R0:W-:Y:S03]  /*1a5d0*/  STL.64 [R1+0x418], R14 ;  /* 0x0004180e01007387 */ /* 0x0001e60000100a00 */
        /* <DEDUP_REMOVED lines=11> */
[C---:B----4-:R-:W-:Y:S11]  /*1a690*/  HMMA.16816.F32 R12, R20.reuse, R24, R12 ;  /* 0x00000018140c723c */ /* 0x050ff6000000180c */
[----:B------:R-:W-:Y:S11]  /*1a6a0*/  @!UPT UIADD3 URZ, URZ, URZ, URZ ;  /* 0x0000003f3f3ff290 */ /* 0x000ff6000fffe03f */
[----:B------:R-:W-:Y:S01]  /*1a6b0*/  @!UPT UIADD3 URZ, URZ, URZ, URZ ;  /* 0x0000003f3f3ff290 */ /* 0x000fe2000fffe03f */
[----:B------:R-:W-:Y:S01]  /*1a6c0*/  STL.64 [R1+0x3f0], R12 ;  /* 0x0003f00c01007387 */ /* 0x000fe20000100a00 */
[----:B------:R0:W-:Y:S03]  /*1a6d0*/  STL.64 [R1+0x3f8], R14 ;  /* 0x0003f80e01007387 */ /* 0x0001e60000100a00 */
[----:B0-----:R-:W4:Y:S01]  /*1a6e0*/  LDL.LU.64 R14, [R1+0x1aa0] ;  /* 0x001aa000010e7983 */ /* 0x001f220000300a00 */
[----:B------:R-:W4:Y:S02]  /*1a6f0*/  LDL.LU.64 R12, [R1+0x1a98] ;  /* 0x001a9800010c7983 */ /* 0x000f240000300a00 */
[----:B------:R0:W-:Y:S02]  /*1a700*/  STL.64 [R1+0x1a38], R24 ;  /* 0x001a381801007387 */ /* 0x0001e40000100a00 */
[----:B0-----:R-:W2:Y:S01]  /*1a710*/  LDL.LU.64 R24, [R1+0x460] ;  /* 0x0004600001187983 */ /* 0x001ea20000300a00 */
[----:B------:R-:W2:Y:S01]  /*1a720*/  LDL.LU.64 R26, [R1+0x468] ;  /* 0x00046800011a7983 */ /* 0x000ea20000300a00 */
[C---:B----4-:R-:W-:Y:S02]  /*1a730*/  HMMA.16816.F32 R16, R20.reuse, R16, R12 ;  /* 0x000000101410723c */ /* 0x050fe4000000180c */
[----:B------:R-:W2:Y:S11]  /*1a740*/  LDL.LU.64 R12, [R1+0x1a90] ;  /* 0x001a9000010c7983 */ /* 0x000eb60000300a00 */
[----:B------:R-:W-:Y:S10]  /*1a750*/  @!UPT UIADD3 URZ, URZ, URZ, URZ ;  /* 0x0000003f3f3ff290 */ /* 0x000ff4000fffe03f */
[----:B------:R0:W-:Y:S01]  /*1a760*/  STL.64 [R1+0x3e0], R16 ;  /* 0x0003e01001007387 */ /* 0x0001e20000100a00 */
[----:B------:R1:W-:Y:S03]  /*1a770*/  STL.64 [R1+0x3e8], R18 ;  /* 0x0003e81201007387 */ /* 0x0003e60000100a00 */
[----:B0-----:R-:W4:Y:S01]  /*1a780*/  LDL.LU.64 R16, [R1+0x220] ;  /* 0x0002200001107983 */ /* 0x001f220000300a00 */
[----:B-1----:R-:W3:Y:S01]  /*1a790*/  LDL.LU.64 R18, [R1+0x228] ;  /* 0x0002280001127983 */ /* 0x002ee20000300a00 */
[----:B--2---:R-:W-:Y:S02]  /*1a7a0*/  HMMA.16816.F32 R8, R20, R12, R8 ;  /* 0x0000000c1408723c */ /* 0x004fe40000001808 */
[----:B---3--:R-:W-:Y:S01]  /*1a7b0*/  STL.64 [R1+0x1a48], R18 ;  /* 0x001a481201007387 */ /* 0x008fe20000100a00 */
[----:B----4-:R-:W-:Y:S11]  /*1a7c0*/  STL.64 [R1+0x1a40], R16 ;  /* 0x001a401001007387 */ /* 0x010ff60000100a00 */
[----:B------:R-:W-:Y:S09]  /*1a7d0*/  @!UPT UIADD3 URZ, URZ, URZ, URZ ;  /* 0x0000003f3f3ff290 */ /* 0x000ff2000fffe03f */
[----:B------:R-:W-:Y:S02]  /*1a7e0*/  STL.64 [R1+0x3d0], R8 ;  /* 0x0003d00801007387 */ /* 0x000fe40000100a00 */
[----:B------:R0:W-:Y:S02]  /*1a7f0*/  STL.64 [R1+0x3d8], R10 ;  /* 0x0003d80a01007387 */ /* 0x0001e40000100a00 */
[----:B0-----:R-:W2:Y:S01]  /*1a800*/  LDL.LU.64 R10, [R1+0x1a88] ;  /* 0x001a8800010a7983 */ /* 0x001ea20000300a00 */
[----:B------:R-:W3:Y:S02]  /*1a810*/  LDL.LU.64 R8, [R1+0x1a80] ;  /* 0x001a800001087983 */ /* 0x000ee40000300a00 */
[----:B------:R-:W-:Y:S02]  /*1a820*/  IMAD.MOV.U32 R17, RZ, RZ, R0 ;  /* 0x000000ffff117224 */ /* 0x000fe400078e0000 */
[----:B------:R-:W-:Y:S02]  /*1a830*/  IMAD.MOV.U32 R3, RZ, RZ, R12 ;  /* 0x000000ffff037224 */ /* 0x000fe400078e000c */
[----:B------:R-:W-:-:S02]  /*1a840*/  IMAD.MOV.U32 R0, RZ, RZ, R13 ;  /* 0x000000ffff007224 */ /* 0x000fc400078e000d */
[----:B------:R-:W4:Y:S01]  /*1a850*/  LDL.LU.64 R12, [R1+0x3b0] ;  /* 0x0003b000010c7983 */ /* 0x000f220000300a00 */
[----:B------:R-:W4:Y:S02]  /*1a860*/  LDL.LU.64 R14, [R1+0x3b8] ;  /* 0x0003b800010e7983 */ /* 0x000f240000300a00 */
[----:B------:R-:W-:Y:S01]  /*1a870*/  IMAD.MOV.U32 R16, RZ, RZ, R2 ;  /* 0x000000ffff107224 */ /* 0x000fe200078e0002 */
[C---:B---3--:R-:W-:Y:S11]  /*1a880*/  HMMA.16816.F32 R24, R20.reuse, R8, R24 ;  /* 0x000000081418723c */ /* 0x048ff60000001818 */
[----:B------:R-:W-:Y:S11]  /*1a890*/  @!UPT UIADD3 URZ, URZ, URZ, URZ ;  /* 0x0000003f3f3ff290 */ /* 0x000ff6000fffe03f */
[----:B------:R-:W-:Y:S01]  /*1a8a0*/  @!UPT UIADD3 URZ, URZ, URZ, URZ ;  /* 0x0000003f3f3ff290 */ /* 0x000fe2000fffe03f */
[----:B------:R0:W-:Y:S01]  /*1a8b0*/  STL.64 [R1+0x3c0], R24 ;  /* 0x0003c01801007387 */ /* 0x0001e20000100a00 */
[----:B------:R-:W-:Y:S02]  /*1a8c0*/  IMAD.MOV.U32 R28, RZ, RZ, R26 ;  /* 0x000000ffff1c7224 */ /* 0x000fe400078e001a */
[----:B------:R-:W-:Y:S01]  /*1a8d0*/  IMAD.MOV.U32 R2, RZ, RZ, R27 ;  /* 0x000000ffff027224 */ /* 0x000fe200078e001b */
[----:B0-----:R-:W3:Y:S01]  /*1a8e0*/  LDL.LU.64 R24, [R1+0x440] ;  /* 0x0004400001187983 */ /* 0x001ee20000300a00 */
[----:B------:R-:W2:Y:S01]  /*1a8f0*/  LDL.LU.64 R26, [R1+0x448] ;  /* 0x00044800011a7983 */ /* 0x000ea20000300a00 */
[----:B----4-:R-:W-:Y:S02]  /*1a900*/  HMMA.16816.F32 R20, R20, R4, R12 ;  /* 0x000000041414723c */ /* 0x010fe4000000180c */
[----:B--2---:R-:W-:Y:S01]  /*1a910*/  STL.64 [R1+0x1a58], R26 ;  /* 0x001a581a01007387 */ /* 0x004fe20000100a00 */
[----:B---3--:R0:W-:Y:S03]  /*1a920*/  STL.64 [R1+0x1a50], R24 ;  /* 0x001a501801007387 */ /* 0x0081e60000100a00 */
[----:B0-----:R-:W2:Y:S01]  /*1a930*/  LDL.LU.64 R24, [R1+0x450] ;  /* 0x0004500001187983 */ /* 0x001ea20000300a00 */
[----:B------:R-:W2:Y:S02]  /*1a940*/  LDL.LU.64 R26, [R1+0x458] ;  /* 0x00045800011a7983 */ /* 0x000ea40000300a00 */
[----:B------:R-:W-:Y:S02]  /*1a950*/  STL.64 [R1+0x1a18], R10 ;  /* 0x001a180a01007387 */ /* 0x000fe40000100a00 */
[----:B------:R0:W-:Y:S02]  /*1a960*/  STL.64 [R1+0x1a10], R8 ;  /* 0x001a100801007387 */ /* 0x0001e40000100a00 */
[----:B0-----:R-:W-:-:S02]  /*1a970*/  IMAD.MOV.U32 R8, RZ, RZ, R6 ;  /* 0x000000ffff087224 */ /* 0x001fc400078e0006 */
[----:B------:R-:W3:Y:S01]  /*1a980*/  LDL.LU R6, [R1+0x1a78] ;  /* 0x001a780001067983 */ /* 0x000ee20000300800 */
[----:B------:R-:W4:Y:S02]  /*1a990*/  LDL.LU R9, [R1+0xa4] ;  /* 0x0000a40001097983 */ /* 0x000f240000300800 */
[----:B------:R-:W-:Y:S02]  /*1a9a0*/  STL [R1+0x179c], R2 ;  /* 0x00179c0201007387 */ /* 0x000fe40000100800 */
[----:B------:R-:W-:Y:S01]  /*1a9b0*/  STL [R1+0x1798], R28 ;  /* 0x0017981c01007387 */ /* 0x000fe20000100800 */
[----:B------:R-:W2:Y:S01]  /*1a9c0*/  LDL.LU.64 R14, [R1+0x1a70] ;  /* 0x001a7000010e7983 */ /* 0x000ea20000300a00 */
[----:B------:R-:W2:Y:S02]  /*1a9d0*/  LDL.LU.64 R12, [R1+0x1a68] ;  /* 0x001a6800010c7983 */ /* 0x000ea40000300a00 */
[----:B------:R0:W-:Y:S02]  /*1a9e0*/  STL.64 [R1+0x3b0], R20 ;  /* 0x0003b01401007387 */ /* 0x0001e40000100a00 */
[----:B------:R1:W-:Y:S01]  /*1a9f0*/  STL.64 [R1+0x3b8], R22 ;  /* 0x0003b81601007387 */ /* 0x0003e20000100a00 */
[----:B0-----:R-:W4:Y:S01]  /*1aa00*/  LDL.LU.64 R20, [R1+0x240] ;  /* 0x0002400001147983 */ /* 0x001f220000300a00 */
[----:B-1----:R-:W4:Y:S03]  /*1aa10*/  LDL.LU.64 R22, [R1+0x248] ;  /* 0x0002480001167983 */ /* 0x002f260000300a00 */
[----:B---3--:R-:W-:Y:S01]  /*1aa20*/  STL.64 [R1+0x1a08], R6 ;  /* 0x001a080601007387 */ /* 0x008fe20000100a00 */
[----:B------:R0:W-:Y:S01]  /*1aa30*/  STL.64 [R1+0x1a00], R4 ;  /* 0x001a000401007387 */ /* 0x0001e20000100a00 */
[----:B--2---:R-:W-:Y:S02]  /*1aa40*/  HMMA.16816.F32 R16, R12, R16, R24 ;  /* 0x000000100c10723c */ /* 0x004fe40000001818 */
[----:B0-----:R-:W2:Y:S01]  /*1aa50*/  LDL.LU R4, [R1+0xb0] ;  /* 0x0000b00001047983 */ /* 0x001ea20000300800 */
[----:B------:R-:W-:-:S02]  /*1aa60*/  IMAD.MOV.U32 R5, RZ, RZ, R29 ;  /* 0x000000ffff057224 */ /* 0x000fc400078e001d */
[----:B------:R-:W3:Y:S02]  /*1aa70*/  LDL.LU R29, [R1+0x1a60] ;  /* 0x001a6000011d7983 */ /* 0x000ee40000300800 */
[----:B------:R-:W2:Y:S01]  /*1aa80*/  LDL.LU.64 R26, [R1+0x1a58] ;  /* 0x001a5800011a7983 */ /* 0x000ea20000300a00 */
[----:B------:R-:W2:Y:S11]  /*1aa90*/  LDL.LU.64 R24, [R1+0x1a50] ;  /* 0x001a500001187983 */ /* 0x000eb60000300a00 */
[----:B------:R-:W-:Y:S04]  /*1aaa0*/  @!UPT UIADD3 URZ, URZ, URZ, URZ ;  /* 0x0000003f3f3ff290 */ /* 0x000fe8000fffe03f */
[----:B------:R-:W-:Y:S01]  /*1aab0*/  STL.64 [R1+0x520], R16 ;  /* 0x0005201001007387 */ /* 0x000fe20000100a00 */
[----:B------:R0:W-:Y:S03]  /*1aac0*/  STL.64 [R1+0x528], R18 ;  /* 0x0005281201007387 */ /* 0x0001e60000100a00 */
[----:B0-----:R-:W3:Y:S01]  /*1aad0*/  LDL.LU.64 R18, [R1+0x1a48] ;  /* 0x001a480001127983 */ /* 0x001ee20000300a00 */
[----:B------:R-:W3:Y:S01]  /*1aae0*/  LDL.LU.64 R16, [R1+0x1a40] ;  /* 0x001a400001107983 */ /* 0x000ee20000300a00 */
[C---:B--2---:R-:W-:Y:S02]  /*1aaf0*/  HMMA.16816.F32 R4, R12.reuse, R4, R24 ;  /* 0x000000040c04723c */ /* 0x044fe40000001818 */
[----:B------:R-:W2:Y:S06]  /*1ab00*/  LDL.LU.64 R24, [R1+0x1a38] ;  /* 0x001a380001187983 */ /* 0x000eac0000300a00 */
[C---:B----4-:R-:W-:Y:S01]  /*1ab10*/  HMMA.16816.F32 R8, R12.reuse, R8, R20 ;  /* 0x000000080c08723c */ /* 0x050fe20000001814 */
[----:B---3--:R-:W0:Y:S11]  /*1ab20*/  LDSM.16.MT88.4 R20, [R29+0x9000] ;  /* 0x009000001d14783b */ /* 0x008e360000004200 */
[----:B------:R-:W-:Y:S03]  /*1ab30*/  @!UPT UIADD3 URZ, URZ, URZ, URZ ;  /* 0x0000003f3f3ff290 */ /* 0x000fe6000fffe03f */
[----:B------:R-:W-:Y:S01]  /*1ab40*/  STL.64 [R1+0x570], R4 ;  /* 0x0005700401007387 */ /* 0x000fe20000100a00 */
[----:B------:R2:W-:Y:S07]  /*1ab50*/  STL.64 [R1+0x578], R6 ;  /* 0x0005780601007387 */ /* 0x0005ee0000100a00 */
[----:B------:R-:W-:Y:S02]  /*1ab60*/  STL.64 [R1+0x560], R8 ;  /* 0x0005600801007387 */ /* 0x000fe40000100a00 */
[----:B------:R-:W-:Y:S01]  /*1ab70*/  STL.64 [R1+0x568], R10 ;  /* 0x0005680a01007387 */ /* 0x000fe20000100a00 */
[----:B0-----:R-:W-:Y:S01]  /*1ab80*/  STL.64 [R1+0x19f8], R22 ;  /* 0x0019f81601007387 */ /* 0x001fe20000100a00 */
[----:B--2---:R-:W-:Y:S03]  /*1ab90*/  HMMA.16816.F32 R4, R12, R24, R16 ;  /* 0x000000180c04723c */ /* 0x004fe60000001810 */
[----:B------:R-:W0:Y:S11]  /*1aba0*/  LDSM.16.MT88.4 R24, [R29+0x9080] ;  /* 0x009080001d18783b */ /* 0x000e360000004200 */
[----:B------:R-:W-:Y:S09]  /*1abb0*/  @!UPT UIADD3 URZ, URZ, URZ, URZ ;  /* 0x0000003f3f3ff290 */ /* 0x000ff2000fffe03f */
[----:B------:R-:W-:Y:S01]  /*1abc0*/  STL.64 [R1+0x550], R4 ;  /* 0x0005500401007387 */ /* 0x000fe20000100a00 */
[----:B------:R-:W-:Y:S02]  /*1abd0*/  STL.64 [R1+0x558], R6 ;  /* 0x0005580601007387 */ /* 0x000fe40000100a00 */
[----:B------:R-:W-:Y:S01]  /*1abe0*/  STL.64 [R1+0x19f0], R20 ;  /* 0x0019f01401007387 */ /* 0x000fe20000100a00 */
[----:B0-----:R-:W-:Y:S01]  /*1abf0*/  STL.64 [R1+0x1958], R26 ;  /* 0x0019581a01007387 */ /* 0x001fe20000100a00 */
[----:B------:R0:W-:Y:S03]  /*1ac00*/  STL.64 [R1+0x1950], R24 ;  /* 0x0019501801007387 */ /* 0x0001e60000100a00 */
[----:B0-----:R-:W2:Y:S01]  /*1ac10*/  LDL.LU R24, [R1+0x180] ;  /* 0x0001800001187983 */ /* 0x001ea20000300800 */
[----:B------:R-:W2:Y:S02]  /*1ac20*/  LDL.LU R25, [R1+0x184] ;  /* 0x0001840001197983 */ /* 0x000ea40000300800 */
[----:B------:R-:W3:Y:S02]  /*1ac30*/  LDL.LU R26, [R1+0x188] ;  /* 0x00018800011a7983 */ /* 0x000ee40000300800 */
[----:B------:R-:W3:Y:S01]  /*1ac40*/  LDL.LU R27, [R1+0x18c] ;  /* 0x00018c00011b7983 */ /* 0x000ee20000300800 */
[----:B------:R-:W-:Y:S01]  /*1ac50*/  LOP3.LUT R19, R29, 0x20, RZ, 0x3c, !PT ;  /* 0x000000201d137812 */ /* 0x000fe200078e3cff */
[----:B------:R-:W4:Y:S01]  /*1ac60*/  LDL.LU.64 R4, [R1+0x430] ;  /* 0x0004300001047983 */ /* 0x000f220000300a00 */
[----:B------:R-:W4:Y:S04]  /*1ac70*/  LDL.LU.64 R6, [R1+0x438] ;  /* 0x0004380001067983 */ /* 0x000f280000300a00 */
[----:B------:R-:W0:Y:S04]  /*1ac80*/  LDSM.16.MT88.4 R16, [R19+0x9000] ;  /* 0x009000001310783b */ /* 0x000e280000004200 */
[----:B---3--:R-:W-:Y:S01]  /*1ac90*/  STL.64 [R1+0x1978], R26 ;  /* 0x0019781a01007387 */ /* 0x008fe20000100a00 */
[----:B--2---:R1:W-:Y:S03]  /*1aca0*/  STL.64 [R1+0x1970], R24 ;  /* 0x0019701801007387 */ /* 0x0043e60000100a00 */
[----:B-1----:R-:W4:Y:S01]  /*1acb0*/  LDL.LU.64 R24, [R1+0x30] ;  /* 0x0000300001187983 */ /* 0x002f220000300a00 */
[----:B------:R-:W2:Y:S02]  /*1acc0*/  LDL.64 R26, [R1+0x38] ;  /* 0x00003800011a7983 */ /* 0x000ea40000100a00 */
[----:B0-----:R-:W-:Y:S02]  /*1acd0*/  STL.64 [R1+0x18e8], R18 ;  /* 0x0018e81201007387 */ /* 0x001fe40000100a00 */
[----:B------:R0:W-:Y:S02]  /*1ace0*/  STL.64 [R1+0x18e0], R16 ;  /* 0x0018e01001007387 */ /* 0x0001e40000100a00 */
[----:B0-----:R-:W3:Y:S01]  /*1acf0*/  LDL.LU R16, [R1+0x190] ;  /* 0x0001900001107983 */ /* 0x001ee20000300800 */
[----:B------:R-:W3:Y:S02]  /*1ad00*/  LDL.LU R17, [R1+0x194] ;  /* 0x0001940001117983 */ /* 0x000ee40000300800 */
[----:B------:R-:W2:Y:S02]  /*1ad10*/  LDL.LU R18, [R1+0x198] ;  /* 0x0001980001127983 */ /* 0x000ea40000300800 */
[----:B------:R-:W2:Y:S02]  /*1ad20*/  LDL.LU R19, [R1+0x19c] ;  /* 0x00019c0001137983 */ /* 0x000ea40000300800 */
[----:B--2---:R-:W-:Y:S01]  /*1ad30*/  STL.64 [R1+0x1988], R18 ;  /* 0x0019881201007387 */ /* 0x004fe20000100a00 */
[----:B---3--:R0:W-:Y:S03]  /*1ad40*/  STL.64 [R1+0x1980], R16 ;  /* 0x0019801001007387 */ /* 0x0081e60000100a00 */
[----:B0-----:R-:W2:Y:S01]  /*1ad50*/  LDL.LU R16, [R1+0x1a0] ;  /* 0x0001a00001107983 */ /* 0x001ea20000300800 */
[----:B------:R-:W2:Y:S02]  /*1ad60*/  LDL.LU R17, [R1+0x1a4] ;  /* 0x0001a40001117983 */ /* 0x000ea40000300800 */
[----:B------:R-:W3:Y:S02]  /*1ad70*/  LDL.LU R18, [R1+0x1a8] ;  /* 0x0001a80001127983 */ /* 0x000ee40000300800 */
[----:B------:R-:W3:Y:S02]  /*1ad80*/  LDL.LU R19, [R1+0x1ac] ;  /* 0x0001ac0001137983 */ /* 0x000ee40000300800 */
[----:B---3--:R0:W-:Y:S01]  /*1ad90*/  STL.64 [R1+0x1998], R18 ;  /* 0x0019981201007387 */ /* 0x0081e20000100a00 */
[----:B--2---:R-:W-:Y:S03]  /*1ada0*/  STL.64 [R1+0x1990], R16 ;  /* 0x0019901001007387 */ /* 0x004fe60000100a00 */
[----:B0-----:R-:W2:Y:S04]  /*1adb0*/  LDL R18, [R1+0x98] ;  /* 0x0000980001127983 */ /* 0x001ea80000100800 */
[----:B------:R-:W2:Y:S01]  /*1adc0*/  LDL R19, [R1+0x9c] ;  /* 0x00009c0001137983 */ /* 0x000ea20000100800 */
[----:B------:R-:W-:-:S03]  /*1add0*/  IMAD.MOV.U32 R8, RZ, RZ, R3 ;  /* 0x000000ffff087224 */ /* 0x000fc600078e0003 */
[----:B--2---:R0:W-:Y:S04]  /*1ade0*/  STL.64 [R1+0x19a8], R18 ;  /* 0x0019a81201007387 */ /* 0x0041e80000100a00 */
[----:B0-----:R-:W2:Y:S04]  /*1adf0*/  LDL R18, [R1+0xa8] ;  /* 0x0000a80001127983 */ /* 0x001ea80000100800 */
[----:B------:R-:W2:Y:S01]  /*1ae00*/  LDL R19, [R1+0xac] ;  /* 0x0000ac0001137983 */ /* 0x000ea20000100800 */
[----:B------:R-:W3:Y:S02]  /*1ae10*/  LDL.LU R3, [R1+0x1a30] ;  /* 0x001a300001037983 */ /* 0x000ee40000300800 */
[----:B------:R-:W-:-:S02]  /*1ae20*/  IMAD.MOV.U32 R9, RZ, RZ, R0 ;  /* 0x000000ffff097224 */ /* 0x000fc400078e0000 */
[----:B------:R-:W3:Y:S04]  /*1ae30*/  LDL.LU R0, [R1+0x1a2c] ;  /* 0x001a2c0001007983 */ /* 0x000ee80000300800 */
[----:B--2---:R0:W-:Y:S04]  /*1ae40*/  STL.64 [R1+0x19c0], R18 ;  /* 0x0019c01201007387 */ /* 0x0041e80000100a00 */
[----:B0-----:R-:W2:Y:S01]  /*1ae50*/  LDL.64 R18, [R1+0xb8] ;  /* 0x0000b80001127983 */ /* 0x001ea20000100a00 */
[----:B----4-:R-:W-:Y:S03]  /*1ae60*/  HMMA.16816.F32 R4, R12, R24, R4 ;  /* 0x000000180c04723c */ /* 0x010fe60000001804 */
[----:B--2---:R0:W-:Y:S04]  /*1ae70*/  STL.64 [R1+0x19d8], R18 ;  /* 0x0019d81201007387 */ /* 0x0041e80000100a00 */
[----:B0-----:R-:W2:Y:S04]  /*1ae80*/  LDL R18, [R1+0xc8] ;  /* 0x0000c80001127983 */ /* 0x001ea80000100800 */
[----:B------:R-:W2:Y:S04]  /*1ae90*/  LDL R19, [R1+0xcc] ;  /* 0x0000cc0001137983 */ /* 0x000ea80000100800 */
[----:B--2---:R0:W-:Y:S01]  /*1aea0*/  STL.64 [R1+0x1a20], R18 ;  /* 0x001a201201007387 */ /* 0x0041e20000100a00 */
[----:B------:R-:W2:Y:S03]  /*1aeb0*/  LDL.LU.64 R16, [R1+0x210] ;  /* 0x0002100001107983 */ /* 0x000ea60000300a00 */
[----:B0-----:R-:W2:Y:S04]  /*1aec0*/  LDL.LU.64 R18, [R1+0x218] ;  /* 0x0002180001127983 */ /* 0x001ea80000300a00 */
[----:B------:R-:W-:Y:S02]  /*1aed0*/  STL.64 [R1+0x680], R4 ;  /* 0x0006800401007387 */ /* 0x000fe40000100a00 */
[----:B------:R-:W-:Y:S02]  /*1aee0*/  STL.64 [R1+0x688], R6 ;  /* 0x0006880601007387 */ /* 0x000fe40000100a00 */
[----:B------:R0:W-:Y:S01]  /*1aef0*/  STL.64 [R1+0x19a0], R26 ;  /* 0x0019a01a01007387 */ /* 0x0001e20000100a00 */
[----:B------:R-:W4:Y:S01]  /*1af00*/  LDL.LU R24, [R1+0x1b0] ;  /* 0x0001b00001187983 */ /* 0x000f220000300800 */
[----:B------:R-:W4:Y:S03]  /*1af10*/  LDL.LU R25, [R1+0x1b4] ;  /* 0x0001b40001197983 */ /* 0x000f260000300800 */
[----:B0-----:R-:W2:Y:S01]  /*1af20*/  LDL.LU R26, [R1+0x1b8] ;  /* 0x0001b800011a7983 */ /* 0x001ea20000300800 */
[----:B------:R-:W2:Y:S02]  /*1af30*/  LDL.LU R27, [R1+0x1bc] ;  /* 0x0001bc00011b7983 */ /* 0x000ea40000300800 */
[----:B------:R-:W3:Y:S02]  /*1af40*/  LDL.LU.64 R4, [R1+0x1f0] ;  /* 0x0001f00001047983 */ /* 0x000ee40000300a00 */
[----:B------:R-:W3:Y:S01]  /*1af50*/  LDL.LU.64 R6, [R1+0x1f8] ;  /* 0x0001f80001067983 */ /* 0x000ee20000300a00 */
[----:B--2---:R-:W-:Y:S01]  /*1af60*/  STL.64 [R1+0x19b8], R26 ;  /* 0x0019b81a01007387 */ /* 0x004fe20000100a00 */
[----:B----4-:R0:W-:Y:S03]  /*1af70*/  STL.64 [R1+0x19b0], R24 ;  /* 0x0019b01801007387 */ /* 0x0101e60000100a00 */
[----:B0-----:R-:W2:Y:S01]  /*1af80*/  LDL.LU R24, [R1+0x1c0] ;  /* 0x0001c00001187983 */ /* 0x001ea20000300800 */
[----:B------:R-:W2:Y:S02]  /*1af90*/  LDL.LU R25, [R1+0x1c4] ;  /* 0x0001c40001197983 */ /* 0x000ea40000300800 */
[----:B------:R-:W4:Y:S02]  /*1afa0*/  LDL.LU R26, [R1+0x1c8] ;  /* 0x0001c800011a7983 */ /* 0x000f240000300800 */
[----:B---3--:R-:W-:-:S02]  /*1afb0*/  IMAD.MOV.U32 R27, RZ, RZ, R0 ;  /* 0x000000ffff1b7224 */ /* 0x008fc400078e0000 */
[----:B------:R-:W3:Y:S01]  /*1afc0*/  LDL.LU R0, [R1+0x1a28] ;  /* 0x001a280001007983 */ /* 0x000ee20000300800 */
[----:B------:R-:W3:Y:S02]  /*1afd0*/  LDL.LU.64 R20, [R1+0xd0] ;  /* 0x0000d00001147983 */ /* 0x000ee40000300a00 */
[----:B------:R-:W3:Y:S01]  /*1afe0*/  LDL.LU.64 R22, [R1+0xd8] ;  /* 0x0000d80001167983 */ /* 0x000ee20000300a00 */
[C---:B------:R-:W-:Y:S01]  /*1aff0*/  HMMA.16816.F32 R8, R12.reuse, R8, R16 ;  /* 0x000000080c08723c */ /* 0x040fe20000001810 */
[----:B----4-:R-:W-:Y:S01]  /*1b000*/  STL.64 [R1+0x19d0], R26 ;  /* 0x0019d01a01007387 */ /* 0x010fe20000100a00 */
[----:B--2---:R0:W-:Y:S03]  /*1b010*/  STL.64 [R1+0x19c8], R24 ;  /* 0x0019c81801007387 */ /* 0x0041e60000100a00 */
[----:B0-----:R-:W2:Y:S01]  /*1b020*/  LDL.LU R24, [R1+0x1d0] ;  /* 0x0001d00001187983 */ /* 0x001ea20000300800 */
[----:B------:R-:W2:Y:S02]  /*1b030*/  LDL.LU R25, [R1+0x1d4] ;  /* 0x0001d40001197983 */ /* 0x000ea40000300800 */
[----:B------:R-:W4:Y:S02]  /*1b040*/  LDL.LU R26, [R1+0x1d8] ;  /* 0x0001d800011a7983 */ /* 0x000f240000300800 */
[----:B------:R-:W4:Y:S02]  /*1b050*/  LDL.LU R27, [R1+0x1dc] ;  /* 0x0001dc00011b7983 */ /* 0x000f240000300800 */
[----:B----4-:R-:W-:Y:S01]  /*1b060*/  STL.64 [R1+0x19e8], R26 ;  /* 0x0019e81a01007387 */ /* 0x010fe20000100a00 */
[----:B--2---:R0:W-:Y:S03]  /*1b070*/  STL.64 [R1+0x19e0], R24 ;  /* 0x0019e01801007387 */ /* 0x0041e60000100a00 */
[----:B0-----:R-:W2:Y:S01]  /*1b080*/  LDL.LU R24, [R1+0x1e0] ;  /* 0x0001e00001187983 */ /* 0x001ea20000300800 */
[----:B------:R-:W2:Y:S02]  /*1b090*/  LDL.LU R25, [R1+0x1e4] ;  /* 0x0001e40001197983 */ /* 0x000ea40000300800 */
[----:B------:R-:W2:Y:S02]  /*1b0a0*/  LDL.LU R26, [R1+0x1e8] ;  /* 0x0001e800011a7983 */ /* 0x000ea40000300800 */
[----:B------:R-:W2:Y:S02]  /*1b0b0*/  LDL.LU.64 R18, [R1+0x1a20] ;  /* 0x001a200001127983 */ /* 0x000ea40000300a00 */
[----:B------:R-:W-:Y:S01]  /*1b0c0*/  STL.64 [R1+0x670], R8 ;  /* 0x0006700801007387 */ /* 0x000fe20000100a00 */
[----:B------:R0:W-:Y:S03]  /*1b0d0*/  STL.64 [R1+0x678], R10 ;  /* 0x0006780a01007387 */ /* 0x0001e60000100a00 */
[----:B0-----:R-:W4:Y:S01]  /*1b0e0*/  LDL.LU.64 R10, [R1+0x1a18] ;  /* 0x001a1800010a7983 */ /* 0x001f220000300a00 */
[----:B------:R-:W2:Y:S02]  /*1b0f0*/  LDL.LU.64 R8, [R1+0x1a10] ;  /* 0x001a100001087983 */ /* 0x000ea40000300a00 */
[----:B---3--:R-:W-:Y:S01]  /*1b100*/  IMAD.MOV.U32 R27, RZ, RZ, R0 ;  /* 0x000000ffff1b7224 */ /* 0x008fe200078e0000 */
[C---:B--2---:R-:W-:Y:S11]  /*1b110*/  HMMA.16816.F32 R4, R12.reuse, R8, R4 ;  /* 0x000000080c04723c */ /* 0x044ff60000001804 */
[----:B------:R-:W-:Y:S11]  /*1b120*/  @!UPT UIADD3 URZ, URZ, URZ, URZ ;  /* 0x0000003f3f3ff290 */ /* 0x000ff6000fffe03f */
[----:B------:R-:W-:Y:S01]  /*1b130*/  @!UPT UIADD3 URZ, URZ, URZ, URZ ;  /* 0x0000003f3f3ff290 */ /* 0x000fe2000fffe03f */
[----:B------:R-:W-:Y:S01]  /*1b140*/  STL.64 [R1+0x660], R4 ;  /* 0x0006600401007387 */ /* 0x000fe20000100a00 */
[----:B------:R0:W-:Y:S02]  /*1b150*/  STL [R1+0x668], R6 ;  /* 0x0006680601007387 */ /* 0x0001e40000100800 */
[----:B------:R-:W-:Y:S02]  /*1b160*/  IMAD.MOV.U32 R0, RZ, RZ, R7 ;  /* 0x000000ffff007224 */ /* 0x000fe400078e0007 */
[----:B0-----:R-:W2:Y:S01]  /*1b170*/  LDL.LU.64 R6, [R1+0x1a08] ;  /* 0x001a080001067983 */ /* 0x001ea20000300a00 */
[----:B------:R-:W3:Y:S02]  /*1b180*/  LDL.LU.64 R4, [R1+0x1a00] ;  /* 0x001a000001047983 */ /* 0x000ee40000300a00 */
[----:B------:R-:W-:Y:S01]  /*1b190*/  STL [R1+0x1650], R0 ;  /* 0x0016500001007387 */ /* 0x000fe20000100800 */
[----:B---3--:R-:W-:Y:S01]  /*1b1a0*/  HMMA.16816.F32 R12, R12, R4, R20 ;  /* 0x000000040c0c723c */ /* 0x008fe20000001814 */
[----:B------:R-:W3:Y:S01]  /*1b1b0*/  LDL.LU.64 R22, [R1+0x19f8] ;  /* 0x0019f80001167983 */ /* 0x000ee20000300a00 */
[----:B------:R-:W3:Y:S11]  /*1b1c0*/  LDL.LU.64 R20, [R1+0x19f0] ;  /* 0x0019f00001147983 */ /* 0x000ef60000300a00 */
[----:B------:R-:W-:Y:S10]  /*1b1d0*/  @!UPT UIADD3 URZ, URZ, URZ, URZ ;  /* 0x0000003f3f3ff290 */ /* 0x000ff4000fffe03f */
[----:B------:R-:W-:Y:S01]  /*1b1e0*/  STL.64 [R1+0x540], R12 ;  /* 0x0005400c01007387 */ /* 0x000fe20000100a00 */
[----:B------:R0:W-:Y:S03]  /*1b1f0*/  STL.64 [R1+0x548], R14 ;  /* 0x0005480e01007387 */ /* 0x0001e60000100a00 */
[----:B0-----:R-:W2:Y:S04]  /*1b200*/  LDL R14, [R1+0x28] ;  /* 0x00002800010e7983 */ /* 0x001ea80000100800 */
[----:B------:R-:W2:Y:S01]  /*1b210*/  LDL R15, [R1+0x2c] ;  /* 0x00002c00010f7983 */ /* 0x000ea20000100800 */
[C---:B---3--:R-:W-:Y:S03]  /*1b220*/  HMMA.16816.F32 R16, R20.reuse, R18, R24 ;  /* 0x000000121410723c */ /* 0x048fe60000001818 */
[----:B------:R-:W3:Y:S01]  /*1b230*/  LDL.LU.64 R26, [R1+0x19e8] ;  /* 0x0019e800011a7983 */ /* 0x000ee20000300a00 */
[----:B------:R-:W3:Y:S11]  /*1b240*/  LDL.LU.64 R24, [R1+0x19e0] ;  /* 0x0019e00001187983 */ /* 0x000ef60000300a00 */
[----:B------:R-:W-:Y:S08]  /*1b250*/  @!UPT UIADD3 URZ, URZ, URZ, URZ ;  /* 0x0000003f3f3ff290 */ /* 0x000ff0000fffe03f */
[----:B------:R-:W-:Y:S01]  /*1b260*/  STL.64 [R1+0x530], R16 ;  /* 0x0005301001007387 */ /* 0x000fe20000100a00 */
[----:B------:R0:W-:Y:S03]  /*1b270*/  STL.64 [R1+0x538], R18 ;  /* 0x0005381201007387 */ /* 0x0001e60000100a00 */
[----:B0-----:R-:W3:Y:S02]  /*1b280*/  LDL.LU.64 R18, [R1+0x19d8] ;  /* 0x0019d80001127983 */ /* 0x001ee40000300a00 */
[C---:B---3--:R-:W-:Y:S01]  /*1b290*/  HMMA.16816.F32 R24, R20.reuse, R18, R24 ;  /* 0x000000121418723c */ /* 0x048fe20000001818 */
[----:B------:R-:W-:Y:S02]  /*1b2a0*/  IMAD.MOV.U32 R5, RZ, RZ, R18 ;  /* 0x000000ffff057224 */ /* 0x000fe400078e0012 */
[----:B------:R-:W-:Y:S11]  /*1b2b0*/  IMAD.MOV.U32 R4, RZ, RZ, R19 ;  /* 0x000000ffff047224 */ /* 0x000ff600078e0013 */
[----:B------:R-:W-:Y:S09]  /*1b2c0*/  @!UPT UIADD3 URZ, URZ, URZ, URZ ;  /* 0x0000003f3f3ff290 */ /* 0x000ff2000fffe03f */
[----:B------:R-:W-:Y:S01]  /*1b2d0*/  STL.64 [R1+0x510], R24 ;  /* 0x0005101801007387 */ /* 0x000fe20000100a00 */
[----:B------:R0:W-:Y:S03]  /*1b2e0*/  STL.64 [R1+0x518], R26 ;  /* 0x0005181a01007387 */ /* 0x0001e60000100a00 */
[----:B0-----:R-:W3:Y:S01]  /*1b2f0*/  LDL.LU.64 R26, [R1+0x19d0] ;  /* 0x0019d000011a7983 */ /* 0x001ee20000300a00 */
[----:B------:R-:W3:Y:S02]  /*1b300*/  LDL.LU.64 R24, [R1+0x19c8] ;  /* 0x0019c80001187983 */ /* 0x000ee40000300a00 */
[----:B------:R-:W3:Y:S02]  /*1b310*/  LDL.LU.64 R18, [R1+0x19c0] ;  /* 0x0019c00001127983 */ /* 0x000ee40000300a00 */
[C---:B---3--:R-:W-:Y:S01]  /*1b320*/  HMMA.16816.F32 R16, R20.reuse, R18, R24 ;  /* 0x000000121410723c */ /* 0x048fe20000001818 */
[----:B------:R-:W3:Y:S01]  /*1b330*/  LDL.LU.64 R26, [R1+0x19b8] ;  /* 0x0019b800011a7983 */ /* 0x000ee20000300a00 */
[----:B------:R-:W3:Y:S11]  /*1b340*/  LDL.LU.64 R24, [R1+0x19b0] ;  /* 0x0019b00001187983 */ /* 0x000ef60000300a00 */
[----:B------:R-:W-:Y:S10]  /*1b350*/  @!UPT UIADD3 URZ, URZ, URZ, URZ ;  /* 0x0000003f3f3ff290 */ /* 0x000ff4000fffe03f */
[----:B------:R-:W-:Y:S01]  /*1b360*/  STL.64 [R1+0x500], R16 ;  /* 0x0005001001007387 */ /* 0x000fe20000100a00 */
[----:B------:R0:W-:Y:S03]  /*1b370*/  STL.64 [R1+0x508], R18 ;  /* 0x0005081201007387 */ /* 0x0001e60000100a00 */
[----:B0-----:R-:W3:Y:S02]  /*1b380*/  LDL.LU.64 R18, [R1+0x19a8] ;  /* 0x0019a80001127983 */ /* 0x001ee40000300a00 */
[C---:B---3--:R-:W-:Y:S02]  /*1b390*/  HMMA.16816.F32 R16, R20.reuse, R18, R24 ;  /* 0x000000121410723c */ /* 0x048fe40000001818 */
[----:B------:R-:W3:Y:S11]  /*1b3a0*/  LDL.LU.64 R26, [R1+0x19a0] ;  /* 0x0019a000011a7983 */ /* 0x000ef60000300a00 */
[----:B------:R-:W-:Y:S10]  /*1b3b0*/  @!UPT UIADD3 URZ, URZ, URZ, URZ ;  /* 0x0000003f3f3ff290 */ /* 0x000ff4000fffe03f */
[----:B------:R-:W-:Y:S01]  /*1b3c0*/  STL.64 [R1+0x4f0], R16 ;  /* 0x0004f01001007387 */ /* 0x000fe20000100a00 */
[----:B------:R0:W-:Y:S03]  /*1b3d0*/  STL.64 [R1+0x4f8], R18 ;  /* 0x0004f81201007387 */ /* 0x0001e60000100a00 */
[----:B0-----:R-:W3:Y:S01]  /*1b3e0*/  LDL.LU.64 R18, [R1+0x1998] ;  /* 0x0019980001127983 */ /* 0x001ee20000300a00 */
[----:B------:R-:W3:Y:S02]  /*1b3f0*/  LDL.LU.64 R16, [R1+0x1990] ;  /* 0x0019900001107983 */ /* 0x000ee40000300a00 */
[C---:B---3--:R-:W-:Y:S11]  /*1b400*/  HMMA.16816.F32 R16, R20.reuse, R26, R16 ;  /* 0x0000001a1410723c */ /* 0x048ff60000001810 */
[----:B------:R-:W-:Y:S11]  /*1b410*/  @!UPT UIADD3 URZ, URZ, URZ, URZ ;  /* 0x0000003f3f3ff290 */ /* 0x000ff6000fffe03f */
[----:B------:R-:W-:Y:S01]  /*1b420*/  @!UPT UIADD3 URZ, URZ, URZ, URZ ;  /* 0x0000003f3f3ff290 */ /* 0x000fe2000fffe03f */
[----:B------:R-:W-:Y:S01]  /*1b430*/  STL.64 [R1+0x4e0], R16 ;  /* 0x0004e01001007387 */ /* 0x000fe20000100a00 */
[----:B------:R0:W-:Y:S03]  /*1b440*/  STL.64 [R1+0x4e8], R18 ;  /* 0x0004e81201007387 */ /* 0x0001e60000100a00 */
[----:B0-----:R-:W3:Y:S01]  /*1b450*/  LDL.LU.64 R18, [R1+0x1988] ;  /* 0x0019880001127983 */ /* 0x001ee20000300a00 */
[----:B------:R-:W3:Y:S02]  /*1b460*/  LDL.LU.64 R16, [R1+0x1980] ;  /* 0x0019800001107983 */ /* 0x000ee40000300a00 */
[----:B------:R-:W-:Y:S02]  /*1b470*/  IMAD.MOV.U32 R2, RZ, RZ, R26 ;  /* 0x000000ffff027224 */ /* 0x000fe400078e001a */
[----:B------:R-:W-:Y:S02]  /*1b480*/  IMAD.MOV.U32 R0, RZ, RZ, R27 ;  /* 0x000000ffff007224 */ /* 0x000fe400078e001b */
[----:B------:R-:W4:Y:S01]  /*1b490*/  LDL.LU.64 R26, [R1+0x1978] ;  /* 0x00197800011a7983 */ /* 0x000f220000300a00 */
[----:B------:R-:W4:Y:S02]  /*1b4a0*/  LDL.LU.64 R24, [R1+0x1970] ;  /* 0x0019700001187983 */ /* 0x000f240000300a00 */
[----:B--2---:R0:W-:Y:S01]  /*1b4b0*/  STL.64 [R1+0x1910], R14 ;  /* 0x0019100e01007387 */ /* 0x0041e20000100a00 */
[C---:B---3--:R-:W-:Y:S01]  /*1b4c0*/  HMMA.16816.F32 R16, R20.reuse, R14, R16 ;  /* 0x0000000e1410723c */ /* 0x048fe20000001810 */
[----:B0-----:R-:W2:Y:S11]  /*1b4d0*/  LDL.64 R14, [R1+0xa8] ;  /* 0x0000a800010e7983 */ /* 0x001eb60000100a00 */
[----:B------:R-:W-:Y:S11]  /*1b4e0*/  @!UPT UIADD3 URZ, URZ, URZ, URZ ;  /* 0x0000003f3f3ff290 */ /* 0x000ff6000fffe03f */
[----:B------:R-:W-:Y:S01]  /*1b4f0*/  STL.64 [R1+0x4d0], R16 ;  /* 0x0004d01001007387 */ /* 0x000fe20000100a00 */
[----:B------:R-:W-:Y:S03]  /*1b500*/  STL.64 [R1+0x4d8], R18 ;  /* 0x0004d81201007387 */ /* 0x000fe60000100a00 */
[----:B--2---:R4:W-:Y:S02]  /*1b510*/  STL.64 [R1+0x1920], R14 ;  /* 0x0019200e01007387 */ /* 0x0049e40000100a00 */
[----:B----4-:R-:W-:Y:S02]  /*1b520*/  HMMA.16816.F32 R12, R20, R10, R24 ;  /* 0x0000000a140c723c */ /* 0x010fe40000001818 */
[----:B------:R-:W2:Y:S11]  /*1b530*/  LDL.LU R24, [R1+0x170] ;  /* 0x0001700001187983 */ /* 0x000eb60000300800 */
[----:B------:R-:W-:Y:S10]  /*1b540*/  @!UPT UIADD3 URZ, URZ, URZ, URZ ;  /* 0x0000003f3f3ff290 */ /* 0x000ff4000fffe03f */
[----:B------:R-:W-:Y:S01]  /*1b550*/  STL.64 [R1+0x4c0], R12 ;  /* 0x0004c00c01007387 */ /* 0x000fe20000100a00 */
[----:B------:R0:W-:Y:S02]  /*1b560*/  STL.64 [R1+0x4c8], R14 ;  /* 0x0004c80e01007387 */ /* 0x0001e40000100a00 */
[----:B------:R-:W2:Y:S02]  /*1b570*/  LDL.LU R25, [R1+0x174] ;  /* 0x0001740001197983 */ /* 0x000ea40000300800 */
[----:B------:R-:W2:Y:S01]  /*1b580*/  LDL.LU R26, [R1+0x178] ;  /* 0x00017800011a7983 */ /* 0x000ea20000300800 */
[----:B------:R-:W2:Y:S01]  /*1b590*/  LDL.LU R27, [R1+0x17c] ;  /* 0x00017c00011b7983 */ /* 0x000ea20000300800 */
[----:B0-----:R-:W-:Y:S02]  /*1b5a0*/  IMAD.MOV.U32 R14, RZ, RZ, R5 ;  /* 0x000000ffff0e7224 */ /* 0x001fe400078e0005 */
[----:B------:R-:W-:-:S05]  /*1b5b0*/  IMAD.MOV.U32 R15, RZ, RZ, R4 ;  /* 0x000000ffff0f7224 */ /* 0x000fca00078e0004 */
[----:B------:R0:W-:Y:S04]  /*1b5c0*/  STL.64 [R1+0x1938], R14 ;  /* 0x0019380e01007387 */ /* 0x0001e80000100a00 */
[----:B0-----:R-:W3:Y:S01]  /*1b5d0*/  LDL.64 R14, [R1+0xc8] ;  /* 0x0000c800010e7983 */ /* 0x001ee20000100a00 */
[----:B------:R0:W-:Y:S02]  /*1b5e0*/  STL.64 [R1+0x1918], R10 ;  /* 0x0019180a01007387 */ /* 0x0001e40000100a00 */
[----:B------:R-:W4:Y:S02]  /*1b5f0*/  LDL.LU R8, [R1+0x120] ;  /* 0x0001200001087983 */ /* 0x000f240000300800 */
[----:B------:R-:W4:Y:S01]  /*1b600*/  LDL.LU R9, [R1+0x124] ;  /* 0x0001240001097983 */ /* 0x000f220000300800 */
[----:B0-----:R-:W2:Y:S01]  /*1b610*/  LDL.LU R10, [R1+0x128] ;  /* 0x00012800010a7983 */ /* 0x001ea20000300800 */
[----:B------:R-:W2:Y:S03]  /*1b620*/  LDL.LU R11, [R1+0x12c] ;  /* 0x00012c00010b7983 */ /* 0x000ea60000300800 */
[----:B--2---:R-:W-:Y:S01]  /*1b630*/  STL.64 [R1+0x1930], R10 ;  /* 0x0019300a01007387 */ /* 0x004fe20000100a00 */
[----:B----4-:R0:W-:Y:S03]  /*1b640*/  STL.64 [R1+0x1928], R8 ;  /* 0x0019280801007387 */ /* 0x0101e60000100a00 */
[----:B0-----:R-:W2:Y:S01]  /*1b650*/  LDL.LU R8, [R1+0x130] ;  /* 0x0001300001087983 */ /* 0x001ea20000300800 */
[----:B------:R-:W2:Y:S02]  /*1b660*/  LDL.LU R9, [R1+0x134] ;  /* 0x0001340001097983 */ /* 0x000ea40000300800 */
[----:B------:R-:W4:Y:S02]  /*1b670*/  LDL.LU R10, [R1+0x138] ;  /* 0x00013800010a7983 */ /* 0x000f240000300800 */
[----:B------:R-:W4:Y:S02]  /*1b680*/  LDL.LU R11, [R1+0x13c] ;  /* 0x00013c00010b7983 */ /* 0x000f240000300800 */
[----:B------:R-:W-:-:S02]  /*1b690*/  IMAD.MOV.U32 R16, RZ, RZ, R3 ;  /* 0x000000ffff107224 */ /* 0x000fc400078e0003 */
[----:B------:R-:W-:Y:S02]  /*1b6a0*/  IMAD.MOV.U32 R17, RZ, RZ, R6 ;  /* 0x000000ffff117224 */ /* 0x000fe400078e0006 */
[----:B------:R-:W-:Y:S01]  /*1b6b0*/  IMAD.MOV.U32 R18, RZ, RZ, R7 ;  /* 0x000000ffff127224 */ /* 0x000fe200078e0007 */
[----:B----4-:R-:W-:Y:S01]  /*1b6c0*/  STL.64 [R1+0x1948], R10 ;  /* 0x0019480a01007387 */ /* 0x010fe20000100a00 */
[----:B--2---:R0:W-:Y:S03]  /*1b6d0*/  STL.64 [R1+0x1940], R8 ;  /* 0x0019400801007387 */ /* 0x0041e60000100a00 */
[----:B0-----:R-:W3:Y:S01]  /*1b6e0*/  LDL.LU R8, [R1+0x140] ;  /* 0x0001400001087983 */ /* 0x001ee20000300800 */
[----:B------:R-:W3:Y:S02]  /*1b6f0*/  LDL.LU R9, [R1+0x144] ;  /* 0x0001440001097983 */ /* 0x000ee40000300800 */
[----:B------:R-:W3:Y:S02]  /*1b700*/  LDL.LU R10, [R1+0x148] ;  /* 0x00014800010a7983 */ /* 0x000ee40000300800 */
[----:B------:R-:W3:Y:S01]  /*1b710*/  LDL.LU R11, [R1+0x14c] ;  /* 0x00014c00010b7983 */ /* 0x000ee20000300800 */
[----:B------:R-:W2:Y:S01]  /*1b720*/  LDL.LU R3, [R1+0x1968] ;  /* 0x0019680001037983 */ /* 0x000ea20000300800 */
[----:B------:R-:W4:Y:S02]  /*1b730*/  LDL.LU R6, [R1+0x1964] ;  /* 0x0019640001067983 */ /* 0x000f240000300800 */
[----:B------:R-:W4:Y:S02]  /*1b740*/  LDL.LU R7, [R1+0x1960] ;  /* 0x0019600001077983 */ /* 0x000f240000300800 */
[----:B------:R-:W2:Y:S01]  /*1b750*/  LDL.LU R19, [R1+0xfc] ;  /* 0x0000fc0001137983 */ /* 0x000ea20000300800 */
[----:B----4-:R-:W-:Y:S01]  /*1b760*/  HMMA.16816.F32 R20, R20, R6, R24 ;  /* 0x000000061414723c */ /* 0x010fe20000001818 */
[----:B--2---:R-:W-:Y:S01]  /*1b770*/  STL.64 [R1+0x1900], R18 ;  /* 0x0019001201007387 */ /* 0x004fe20000100a00 */
[----:B------:R0:W-:Y:S03]  /*1b780*/  STL.64 [R1+0x18f8], R16 ;  /* 0x0018f81001007387 */ /* 0x0001e60000100a00 */
[----:B0-----:R-:W2:Y:S01]  /*1b790*/  LDL.LU R16, [R1+0x110] ;  /* 0x0001100001107983 */ /* 0x001ea20000300800 */
[----:B------:R-:W2:Y:S02]  /*1b7a0*/  LDL.LU R17, [R1+0x114] ;  /* 0x0001140001117983 */ /* 0x000ea40000300800 */
[----:B------:R-:W2:Y:S02]  /*1b7b0*/  LDL.LU R18, [R1+0x118] ;  /* 0x0001180001127983 */ /* 0x000ea40000300800 */
[----:B------:R-:W3:Y:S01]  /*1b7c0*/  LDL.LU.64 R26, [R1+0x1958] ;  /* 0x00195800011a7983 */ /* 0x000ee20000300a00 */
[----:B------:R-:W3:Y:S11]  /*1b7d0*/  LDL.LU.64 R24, [R1+0x1950] ;  /* 0x0019500001187983 */ /* 0x000ef60000300a00 */
[----:B------:R-:W-:Y:S01]  /*1b7e0*/  @!UPT UIADD3 URZ, URZ, URZ, URZ ;  /* 0x0000003f3f3ff290 */ /* 0x000fe2000fffe03f */
[----:B------:R-:W-:Y:S01]  /*1b7f0*/  STL.64 [R1+0x4b0], R20 ;  /* 0x0004b01401007387 */ /* 0x000fe20000100a00 */
[----:B------:R-:W-:Y:S02]  /*1b800*/  STL [R1+0x4b8], R22 ;  /* 0x0004b81601007387 */ /* 0x000fe40000100800 */
[----:B------:R0:W-:Y:S02]  /*1b810*/  STL.64 [R1+0x1908], R6 ;  /* 0x0019080601007387 */ /* 0x0001e40000100a00 */
[----:B------:R-:W-:Y:S02]  /*1b820*/  IMAD.MOV.U32 R19, RZ, RZ, R3 ;  /* 0x000000ffff137224 */ /* 0x000fe400078e0003 */
[----:B------:R-:W-:Y:S01]  /*1b830*/  IMAD.MOV.U32 R3, RZ, RZ, R23 ;  /* 0x000000ffff037224 */ /* 0x000fe200078e0017 */
[----:B0-----:R-:W2:Y:S01]  /*1b840*/  LDL.64 R6, [R1+0x98] ;  /* 0x0000980001067983 */ /* 0x001ea20000100a00 */
[----:B------:R-:W4:Y:S02]  /*1b850*/  LDL.LU R20, [R1+0x160] ;  /* 0x0001600001147983 */ /* 0x000f240000300800 */
[----:B------:R-:W4:Y:S02]  /*1b860*/  LDL.LU R21, [R1+0x164] ;  /* 0x0001640001157983 */ /* 0x000f240000300800 */
[----:B------:R-:W2:Y:S01]  /*1b870*/  LDL.LU R22, [R1+0x168] ;  /* 0x0001680001167983 */ /* 0x000ea20000300800 */
[----:B------:R-:W2:Y:S01]  /*1b880*/  LDL.LU R23, [R1+0x16c] ;  /* 0x00016c0001177983 */ /* 0x000ea20000300800 */
[C---:B---3--:R-:W-:Y:S03]  /*1b890*/  HMMA.16816.F32 R8, R24.reuse, R14, R8 ;  /* 0x0000000e1808723c */ /* 0x048fe60000001808 */
[----:B--2---:R0:W-:Y:S01]  /*1b8a0*/  STL.64 [R1+0x1870], R22 ;  /* 0x0018701601007387 */ /* 0x0041e20000100a00 */
[----:B----4-:R-:W-:Y:S02]  /*1b8b0*/  STL.64 [R1+0x1868], R20 ;  /* 0x0018681401007387 */ /* 0x010fe40000100a00 */
[----:B------:R-:W-:Y:S11]  /*1b8c0*/  STL [R1+0x15a0], R3 ;  /* 0x0015a00301007387 */ /* 0x000ff60000100800 */
[----:B------:R-:W-:Y:S06]  /*1b8d0*/  @!UPT UIADD3 URZ, URZ, URZ, URZ ;  /* 0x0000003f3f3ff290 */ /* 0x000fec000fffe03f */
[----:B------:R-:W-:Y:S01]  /*1b8e0*/  STL.64 [R1+0x440], R8 ;  /* 0x0004400801007387 */ /* 0x000fe20000100a00 */
[----:B------:R1:W-:Y:S01]  /*1b8f0*/  STL.64 [R1+0x448], R10 ;  /* 0x0004480a01007387 */ /* 0x0003e20000100a00 */
[----:B0-----:R-:W-:Y:S02]  /*1b900*/  IMAD.MOV.U32 R22, RZ, RZ, R2 ;  /* 0x000000ffff167224 */ /* 0x001fe400078e0002 */
[----:B------:R-:W-:Y:S02]  /*1b910*/  IMAD.MOV.U32 R23, RZ, RZ, R0 ;  /* 0x000000ffff177224 */ /* 0x000fe400078e0000 */
[----:B------:R-:W-:Y:S02]  /*1b920*/  IMAD.MOV.U32 R2, RZ, RZ, R14 ;  /* 0x000000ffff027224 */ /* 0x000fe400078e000e */
[----:B------:R-:W-:Y:S01]  /*1b930*/  IMAD.MOV.U32 R0, RZ, RZ, R15 ;  /* 0x000000ffff007224 */ /* 0x000fe200078e000f */
[----:B-1----:R-:W2:Y:S01]  /*1b940*/  LDL.LU.64 R10, [R1+0x1948] ;  /* 0x00194800010a7983 */ /* 0x002ea20000300a00 */
[----:B------:R-:W2:Y:S02]  /*1b950*/  LDL.LU.64 R8, [R1+0x1940] ;  /* 0x0019400001087983 */ /* 0x000ea40000300a00 */
[----:B------:R-:W2:Y:S02]  /*1b960*/  LDL.LU.64 R14, [R1+0x1938] ;  /* 0x00193800010e7983 */ /* 0x000ea40000300a00 */
[C---:B--2---:R-:W-:Y:S01]  /*1b970*/  HMMA.16816.F32 R12, R24.reuse, R14, R8 ;  /* 0x0000000e180c723c */ /* 0x044fe20000001808 */
[----:B------:R-:W2:Y:S01]  /*1b980*/  LDL.LU.64 R10, [R1+0x1930] ;  /* 0x00193000010a7983 */ /* 0x000ea20000300a00 */
[----:B------:R-:W2:Y:S11]  /*1b990*/  LDL.LU.64 R8, [R1+0x1928] ;  /* 0x0019280001087983 */ /* 0x000eb60000300a00 */
[----:B------:R-:W-:Y:S10]  /*1b9a0*/  @!UPT UIADD3 URZ, URZ, URZ, URZ ;  /* 0x0000003f3f3ff290 */ /* 0x000ff4000fffe03f */
[----:B------:R-:W-:Y:S01]  /*1b9b0*/  STL.64 [R1+0x430], R12 ;  /* 0x0004300c01007387 */ /* 0x000fe20000100a00 */
[----:B------:R0:W-:Y:S03]  /*1b9c0*/  STL.64 [R1+0x438], R14 ;  /* 0x0004380e01007387 */ /* 0x0001e60000100a00 */
[----:B0-----:R-:W2:Y:S01]  /*1b9d0*/  LDL.LU.64 R14, [R1+0x1920] ;  /* 0x00192000010e7983 */ /* 0x001ea20000300a00 */
[----:B------:R-:W-:Y:S01]  /*1b9e0*/  HMMA.16816.F32 R16, R24, R6, R16 ;  /* 0x000000061810723c */ /* 0x000fe20000001810 */
[----:B------:R-:W-:-:S07]  /*1b9f0*/  IMAD.MOV.U32 R12, RZ, RZ, R6 ;  /* 0x000000ffff0c7224 */ /* 0x000fce00078e0006 */
[----:B--2---:R-:W-:Y:S01]  /*1ba00*/  HMMA.16816.F32 R8, R24, R14, R8 ;  /* 0x0000000e1808723c */ /* 0x004fe20000001808 */
[----:B------:R-:W-:Y:S11]  /*1ba10*/  IMAD.MOV.U32 R3, RZ, RZ, R15 ;  /* 0x000000ffff037224 */ /* 0x000ff600078e000f */
[----:B------:R-:W-:Y:S11]  /*1ba20*/  @!UPT UIADD3 URZ, URZ, URZ, URZ ;  /* 0x0000003f3f3ff290 */ /* 0x000ff6000fffe03f */
[----:B------:R0:W-:Y:S01]  /*1ba30*/  STL.64 [R1+0x240], R8 ;  /* 0x0002400801007387 */ /* 0x0001e20000100a00 */
[----:B------:R1:W-:Y:S02]  /*1ba40*/  STL.64 [R1+0x248], R10 ;  /* 0x0002480a01007387 */ /* 0x0003e40000100a00 */
[----:B0-----:R-:W-:Y:S01]  /*1ba50*/  IMAD.MOV.U32 R8, RZ, RZ, R14 ;  /* 0x000000ffff087224 */ /* 0x001fe200078e000e */
[----:B-1----:R-:W2:Y:S01]  /*1ba60*/  LDL.LU.64 R10, [R1+0x1918] ;  /* 0x00191800010a7983 */ /* 0x002ea20000300a00 */
[----:B------:R-:W3:Y:S02]  /*1ba70*/  LDL.LU.64 R14, [R1+0x1910] ;  /* 0x00191000010e7983 */ /* 0x000ee40000300a00 */
[----:B------:R-:W-:Y:S02]  /*1ba80*/  IMAD.MOV.U32 R9, RZ, RZ, R7 ;  /* 0x000000ffff097224 */ /* 0x000fe400078e0007 */
[----:B------:R-:W4:Y:S01]  /*1ba90*/  LDL.LU.64 R6, [R1+0x1908] ;  /* 0x0019080001067983 */ /* 0x000f220000300a00 */
[----:B------:R-:W-:-:S02]  /*1baa0*/  IMAD.MOV.U32 R5, RZ, RZ, R17 ;  /* 0x000000ffff057224 */ /* 0x000fc400078e0011 */
[----:B------:R-:W-:Y:S02]  /*1bab0*/  IMAD.MOV.U32 R4, RZ, RZ, R16 ;  /* 0x000000ffff047224 */ /* 0x000fe400078e0010 */
[----:B------:R0:W-:Y:S02]  /*1bac0*/  STL.64 [R1+0x228], R18 ;  /* 0x0002281201007387 */ /* 0x0001e40000100a00 */
[----:B0-----:R-:W3:Y:S01]  /*1bad0*/  LDL.LU.64 R18, [R1+0x1900] ;  /* 0x0019000001127983 */ /* 0x001ee20000300a00 */
[----:B------:R-:W3:Y:S02]  /*1bae0*/  LDL.LU.64 R16, [R1+0x18f8] ;  /* 0x0018f80001107983 */ /* 0x000ee40000300a00 */
[----:B------:R-:W-:Y:S02]  /*1baf0*/  STL [R1+0x15a8], R5 ;  /* 0x0015a80501007387 */ /* 0x000fe40000100800 */
[----:B------:R0:W-:Y:S01]  /*1bb00*/  STL [R1+0x15a4], R4 ;  /* 0x0015a40401007387 */ /* 0x0001e20000100800 */
[----:B----4-:R1:W-:Y:S01]  /*1bb10*/  STL.64 [R1+0x18f0], R6 ;  /* 0x0018f00601007387 */ /* 0x0103e20000100a00 */
[----:B0-----:R-:W4:Y:S02]  /*1bb20*/  LDL.LU R4, [R1+0x100] ;  /* 0x0001000001047983 */ /* 0x001f240000300800 */
[----:B------:R-:W4:Y:S01]  /*1bb30*/  LDL.LU R5, [R1+0x104] ;  /* 0x0001040001057983 */ /* 0x000f220000300800 */
[----:B-1----:R-:W4:Y:S01]  /*1bb40*/  LDL.LU R6, [R1+0x108] ;  /* 0x0001080001067983 */ /* 0x002f220000300800 */
[----:B------:R-:W4:Y:S02]  /*1bb50*/  LDL.LU R7, [R1+0x10c] ;  /* 0x00010c0001077983 */ /* 0x000f240000300800 */
[----:B------:R0:W-:Y:S01]  /*1bb60*/  STL.64 [R1+0x1880], R22 ;  /* 0x0018801601007387 */ /* 0x0001e20000100a00 */
[----:B----4-:R-:W-:Y:S07]  /*1bb70*/  HMMA.16816.F32 R4, R24, R22, R4 ;  /* 0x000000161804723c */ /* 0x010fee0000001804 */
[----:B0-----:R-:W-:-:S02]  /*1bb80*/  IMAD.MOV.U32 R22, RZ, RZ, R12 ;  /* 0x000000ffff167224 */ /* 0x001fc400078e000c */
[----:B------:R-:W-:Y:S11]  /*1bb90*/  IMAD.MOV.U32 R23, RZ, RZ, R9 ;  /* 0x000000ffff177224 */ /* 0x000ff600078e0009 */
[----:B------:R-:W-:Y:S03]  /*1bba0*/  @!UPT UIADD3 URZ, URZ, URZ, URZ ;  /* 0x0000003f3f3ff290 */ /* 0x000fe6000fffe03f */
[----:B------:R-:W-:Y:S01]  /*1bbb0*/  STL.64 [R1+0x210], R4 ;  /* 0x0002100401007387 */ /* 0x000fe20000100a00 */
[----:B------:R3:W-:Y:S02]  /*1bbc0*/  STL.64 [R1+0x218], R6 ;  /* 0x0002180601007387 */ /* 0x0007e40000100a00 */
[----:B---3--:R-:W-:Y:S01]  /*1bbd0*/  HMMA.16816.F32 R4, R24, R14, R16 ;  /* 0x0000000e1804723c */ /* 0x008fe20000001810 */
[----:B------:R0:W-:Y:S02]  /*1bbe0*/  STL.64 [R1+0x1898], R22 ;  /* 0x0018981601007387 */ /* 0x0001e40000100a00 */
[----:B0-----:R-:W-:Y:S02]  /*1bbf0*/  IMAD.MOV.U32 R22, RZ, RZ, R8 ;  /* 0x000000ffff167224 */ /* 0x001fe400078e0008 */
[----:B------:R-:W-:-:S05]  /*1bc00*/  IMAD.MOV.U32 R23, RZ, RZ, R3 ;  /* 0x000000ffff177224 */ /* 0x000fca00078e0003 */
[----:B------:R0:W-:Y:S01]  /*1bc10*/  STL.64 [R1+0x18b0], R22 ;  /* 0x0018b01601007387 */ /* 0x0001e20000100a00 */
[----:B------:R-:W3:Y:S11]  /*1bc20*/  LDL.LU R20, [R1+0x70] ;  /* 0x0000700001147983 */ /* 0x000ef60000300800 */
[----:B------:R-:W-:Y:S01]  /*1bc30*/  @!UPT UIADD3 URZ, URZ, URZ, URZ ;  /* 0x0000003f3f3ff290 */ /* 0x000fe2000fffe03f */
[----:B------:R1:W-:Y:S01]  /*1bc40*/  STL.64 [R1+0x1f0], R4 ;  /* 0x0001f00401007387 */ /* 0x0003e20000100a00 */
[----:B------:R4:W-:Y:S02]  /*1bc50*/  STL.64 [R1+0x1f8], R6 ;  /* 0x0001f80601007387 */ /* 0x0009e40000100a00 */
[----:B------:R-:W3:Y:S01]  /*1bc60*/  LDL.LU R21, [R1+0x74] ;  /* 0x0000740001157983 */ /* 0x000ee20000300800 */
[----:B0-----:R-:W2:Y:S01]  /*1bc70*/  LDL.LU R22, [R1+0x78] ;  /* 0x0000780001167983 */ /* 0x001ea20000300800 */
[----:B------:R-:W2:Y:S03]  /*1bc80*/  LDL.LU R23, [R1+0x7c] ;  /* 0x00007c0001177983 */ /* 0x000ea60000300800 */
[----:B-1----:R-:W3:Y:S01]  /*1bc90*/  LDL.LU R4, [R1+0xe0] ;  /* 0x0000e00001047983 */ /* 0x002ee20000300800 */
[----:B------:R-:W3:Y:S02]  /*1bca0*/  LDL.LU R5, [R1+0xe4] ;  /* 0x0000e40001057983 */ /* 0x000ee40000300800 */
[----:B----4-:R-:W4:Y:S02]  /*1bcb0*/  LDL.LU R6, [R1+0xe8] ;  /* 0x0000e80001067983 */ /* 0x010f240000300800 */
[----:B------:R-:W4:Y:S01]  /*1bcc0*/  LDL.LU R7, [R1+0xec] ;  /* 0x0000ec0001077983 */ /* 0x000f220000300800 */
[----:B------:R-:W4:Y:S01]  /*1bcd0*/  LDL.LU R16, [R1] ;  /* 0x0000000001107983 */ /* 0x000f220000300800 */
[----:B------:R-:W4:Y:S02]  /*1bce0*/  LDL.LU R17, [R1+0x4] ;  /* 0x0000040001117983 */ /* 0x000f240000300800 */
[----:B------:R-:W4:Y:S02]  /*1bcf0*/  LDL.LU R18, [R1+0x8] ;  /* 0x0000080001127983 */ /* 0x000f240000300800 */
[----:B------:R-:W4:Y:S01]  /*1bd00*/  LDL.LU R19, [R1+0xc] ;  /* 0x00000c0001137983 */ /* 0x000f220000300800 */
[----:B--2---:R-:W-:Y:S01]  /*1bd10*/  STL.64 [R1+0x18d0], R22 ;  /* 0x0018d01601007387 */ /* 0x004fe20000100a00 */
[----:B---3--:R-:W-:Y:S03]  /*1bd20*/  STL.64 [R1+0x18c8], R20 ;  /* 0x0018c81401007387 */ /* 0x008fe60000100a00 */
[----:B------:R0:W-:Y:S01]  /*1bd30*/  STL.64 [R1+0x1878], R14 ;  /* 0x0018780e01007387 */ /* 0x0001e20000100a00 */
[----:B------:R-:W2:Y:S03]  /*1bd40*/  LDL.LU R12, [R1+0x40] ;  /* 0x00004000010c7983 */ /* 0x000ea60000300800 */
[----:B------:R-:W2:Y:S04]  /*1bd50*/  LDL.LU R13, [R1+0x44] ;  /* 0x00004400010d7983 */ /* 0x000ea80000300800 */
[----:B0-----:R-:W3:Y:S01]  /*1bd60*/  LDL.LU R14, [R1+0x48] ;  /* 0x00004800010e7983 */ /* 0x001ee20000300800 */
[----:B------:R-:W3:Y:S03]  /*1bd70*/  LDL.LU R15, [R1+0x4c] ;  /* 0x00004c00010f7983 */ /* 0x000ee60000300800 */
[----:B---3--:R-:W-:Y:S01]  /*1bd80*/  STL.64 [R1+0x1890], R14 ;  /* 0x0018900e01007387 */ /* 0x008fe20000100a00 */
[----:B--2---:R0:W-:Y:S03]  /*1bd90*/  STL.64 [R1+0x1888], R12 ;  /* 0x0018880c01007387 */ /* 0x0041e60000100a00 */
[----:B0-----:R-:W2:Y:S01]  /*1bda0*/  LDL.LU R12, [R1+0x50] ;  /* 0x00005000010c7983 */ /* 0x001ea20000300800 */
[----:B------:R-:W2:Y:S02]  /*1bdb0*/  LDL.LU R13, [R1+0x54] ;  /* 0x00005400010d7983 */ /* 0x000ea40000300800 */
[----:B------:R-:W3:Y:S02]  /*1bdc0*/  LDL.LU R14, [R1+0x58] ;  /* 0x00005800010e7983 */ /* 0x000ee40000300800 */
[----:B------:R-:W3:Y:S02]  /*1bdd0*/  LDL.LU R15, [R1+0x5c] ;  /* 0x00005c00010f7983 */ /* 0x000ee40000300800 */
[----:B---3--:R-:W-:Y:S01]  /*1bde0*/  STL.64 [R1+0x18a8], R14 ;  /* 0x0018a80e01007387 */ /* 0x008fe20000100a00 */
[----:B--2---:R0:W-:Y:S03]  /*1bdf0*/  STL.64 [R1+0x18a0], R12 ;  /* 0x0018a00c01007387 */ /* 0x0041e60000100a00 */
[----:B0-----:R-:W2:Y:S01]  /*1be00*/  LDL.LU R12, [R1+0x60] ;  /* 0x00006000010c7983 */ /* 0x001ea20000300800 */
[----:B------:R-:W2:Y:S02]  /*1be10*/  LDL.LU R13, [R1+0x64] ;  /* 0x00006400010d7983 */ /* 0x000ea40000300800 */
[----:B------:R-:W3:Y:S02]  /*1be20*/  LDL.LU R14, [R1+0x68] ;  /* 0x00006800010e7983 */ /* 0x000ee40000300800 */
[----:B------:R-:W3:Y:S01]  /*1be30*/  LDL.LU R15, [R1+0x6c] ;  /* 0x00006c00010f7983 */ /* 0x000ee20000300800 */
[----:B----4-:R-:W-:Y:S01]  /*1be40*/  HMMA.16816.F32 R4, R24, R10, R4 ;  /* 0x0000000a1804723c */ /* 0x010fe20000001804 */
[----:B---3--:R0:W-:Y:S01]  /*1be50*/  STL.64 [R1+0x18c0], R14 ;  /* 0x0018c00e01007387 */ /* 0x0081e20000100a00 */
[----:B--2---:R1:W-:Y:S03]  /*1be60*/  STL.64 [R1+0x18b8], R12 ;  /* 0x0018b80c01007387 */ /* 0x0043e60000100a00 */
[----:B0-----:R-:W2:Y:S04]  /*1be70*/  LDL.64 R14, [R1+0xb8] ;  /* 0x0000b800010e7983 */ /* 0x001ea80000100a00 */
[----:B--2---:R0:W-:Y:S01]  /*1be80*/  STL.64 [R1+0x18d8], R14 ;  /* 0x0018d80e01007387 */ /* 0x0041e20000100a00 */
[----:B-1----:R-:W2:Y:S02]  /*1be90*/  LDL.LU R12, [R1+0x80] ;  /* 0x00008000010c7983 */ /* 0x002ea40000300800 */
[----:B------:R-:W2:Y:S01]  /*1bea0*/  LDL.LU R13, [R1+0x84] ;  /* 0x00008400010d7983 */ /* 0x000ea20000300800 */
[----:B0-----:R-:W2:Y:S01]  /*1beb0*/  LDL.LU R14, [R1+0x88] ;  /* 0x00008800010e7983 */ /* 0x001ea20000300800 */
[----:B------:R-:W2:Y:S09]  /*1bec0*/  LDL.LU R15, [R1+0x8c] ;  /* 0x00008c00010f7983 */ /* 0x000eb20000300800 */
[----:B------:R-:W-:Y:S02]  /*1bed0*/  STL.64 [R1+0x1e0], R4 ;  /* 0x0001e00401007387 */ /* 0x000fe40000100a00 */
[----:B------:R0:W-:Y:S02]  /*1bee0*/  STL.64 [R1+0x1e8], R6 ;  /* 0x0001e80601007387 */ /* 0x0001e40000100a00 */
[----:B0-----:R-:W3:Y:S01]  /*1bef0*/  LDL.LU.64 R6, [R1+0x18f0] ;  /* 0x0018f00001067983 */ /* 0x001ee20000300a00 */
[----:B------:R-:W-:-:S02]  /*1bf00*/  IMAD.MOV.U32 R22, RZ, RZ, R2 ;  /* 0x000000ffff167224 */ /* 0x000fc400078e0002 */
[----:B------:R-:W-:Y:S01]  /*1bf10*/  IMAD.MOV.U32 R23, RZ, RZ, R0 ;  /* 0x000000ffff177224 */ /* 0x000fe200078e0000 */
[----:B---3--:R-:W-:Y:S01]  /*1bf20*/  HMMA.16816.F32 R24, R24, R6, R16 ;  /* 0x000000061818723c */ /* 0x008fe20000001810 */
[----:B------:R-:W2:Y:S01]  /*1bf30*/  LDL.LU.64 R18, [R1+0x18e8] ;  /* 0x0018e80001127983 */ /* 0x000ea20000300a00 */
[----:B------:R-:W2:Y:S11]  /*1bf40*/  LDL.LU.64 R16, [R1+0x18e0] ;  /* 0x0018e00001107983 */ /* 0x000eb60000300a00 */
[----:B------:R-:W-:Y:S10]  /*1bf50*/  @!UPT UIADD3 URZ, URZ, URZ, URZ ;  /* 0x0000003f3f3ff290 */ /* 0x000ff4000fffe03f */
[----:B------:R0:W-:Y:S01]  /*1bf60*/  STL.64 [R1+0x1d0], R24 ;  /* 0x0001d01801007387 */ /* 0x0001e20000100a00 */
[----:B------:R-:W-:Y:S02]  /*1bf70*/  IMAD.MOV.U32 R4, RZ, RZ, R27 ;  /* 0x000000ffff047224 */ /* 0x000fe400078e001b */
[----:B------:R-:W-:Y:S01]  /*1bf80*/  IMAD.MOV.U32 R5, RZ, RZ, R26 ;  /* 0x000000ffff057224 */ /* 0x000fe200078e001a */
[----:B0-----:R-:W3:Y:S01]  /*1bf90*/  LDL.LU R24, [R1+0x10] ;  /* 0x0000100001187983 */ /* 0x001ee20000300800 */
[----:B------:R-:W3:Y:S02]  /*1bfa0*/  LDL.LU R25, [R1+0x14] ;  /* 0x0000140001197983 */ /* 0x000ee40000300800 */
[----:B------:R-:W3:Y:S02]  /*1bfb0*/  LDL.LU R26, [R1+0x18] ;  /* 0x00001800011a7983 */ /* 0x000ee40000300800 */
[----:B------:R-:W3:Y:S01]  /*1bfc0*/  LDL.LU R27, [R1+0x1c] ;  /* 0x00001c00011b7983 */ /* 0x000ee20000300800 */
[----:B------:R-:W-:Y:S01]  /*1bfd0*/  STL [R1+0x15b0], R4 ;  /* 0x0015b00401007387 */ /* 0x000fe20000100800 */
[----:B------:R-:W-:Y:S01]  /*1bfe0*/  STL [R1+0x15ac], R5 ;  /* 0x0015ac0501007387 */ /* 0x000fe20000100800 */
[C---:B--2---:R-:W-:Y:S02]  /*1bff0*/  HMMA.16816.F32 R20, R16.reuse, R22, R12 ;  /* 0x000000161014723c */ /* 0x044fe4000000180c */
[----:B------:R-:W2:Y:S11]  /*1c000*/  LDL.LU.64 R14, [R1+0x18d8] ;  /* 0x0018d800010e7983 */ /* 0x000eb60000300a00 */
[----:B------:R-:W-:Y:S10]  /*1c010*/  @!UPT UIADD3 URZ, URZ, URZ, URZ ;  /* 0x0000003f3f3ff290 */ /* 0x000ff4000fffe03f */
[----:B------:R-:W-:Y:S01]  /*1c020*/  STL.64 [R1+0x650], R20 ;  /* 0x0006501401007387 */ /* 0x000fe20000100a00 */
[----:B------:R0:W-:Y:S03]  /*1c030*/  STL.64 [R1+0x658], R22 ;  /* 0x0006581601007387 */ /* 0x0001e60000100a00 */
[----:B0-----:R-:W4:Y:S01]  /*1c040*/  LDL.LU.64 R22, [R1+0x18d0] ;  /* 0x0018d00001167983 */ /* 0x001f220000300a00 */
[----:B------:R-:W4:Y:S02]  /*1c050*/  LDL.LU.64 R20, [R1+0x18c8] ;  /* 0x0018c80001147983 */ /* 0x000f240000300a00 */
[----:B--2---:R-:W-:Y:S02]  /*1c060*/  IMAD.MOV.U32 R3, RZ, RZ, R14 ;  /* 0x000000ffff037224 */ /* 0x004fe400078e000e */
[----:B------:R-:W-:Y:S01]  /*1c070*/  IMAD.MOV.U32 R0, RZ, RZ, R15 ;  /* 0x000000ffff007224 */ /* 0x000fe200078e000f */
[C---:B----4-:R-:W-:Y:S01]  /*1c080*/  HMMA.16816.F32 R20, R16.reuse, R14, R20 ;  /* 0x0000000e1014723c */ /* 0x050fe20000001814 */
[----:B------:R-:W2:Y:S01]  /*1c090*/  LDL.LU.64 R14, [R1+0x18c0] ;  /* 0x0018c000010e7983 */ /* 0x000ea20000300a00 */
[----:B------:R-:W2:Y:S11]  /*1c0a0*/  LDL.LU.64 R12, [R1+0x18b8] ;  /* 0x0018b800010c7983 */ /* 0x000eb60000300a00 */
[----:B------:R-:W-:Y:S10]  /*1c0b0*/  @!UPT UIADD3 URZ, URZ, URZ, URZ ;  /* 0x0000003f3f3ff290 */ /* 0x000ff4000fffe03f */
[----:B------:R-:W-:Y:S01]  /*1c0c0*/  STL.64 [R1+0x640], R20 ;  /* 0x0006401401007387 */ /* 0x000fe20000100a00 */
[----:B------:R0:W-:Y:S02]  /*1c0d0*/  STL [R1+0x648], R22 ;  /* 0x0006481601007387 */ /* 0x0001e40000100800 */
[----:B------:R-:W-:Y:S02]  /*1c0e0*/  IMAD.MOV.U32 R8, RZ, RZ, R23 ;  /* 0x000000ffff087224 */ /* 0x000fe400078e0017 */
[----:B0-----:R-:W2:Y:S03]  /*1c0f0*/  LDL.LU.64 R22, [R1+0x18b0] ;  /* 0x0018b00001167983 */ /* 0x001ea60000300a00 */
[----:B------:R-:W-:Y:S01]  /*1c100*/  STL [R1+0x1490], R8 ;  /* 0x0014900801007387 */ /* 0x000fe20000100800 */
[C---:B--2---:R-:W-:Y:S01]  /*1c110*/  HMMA.16816.F32 R20, R16.reuse, R22, R12 ;  /* 0x000000161014723c */ /* 0x044fe2000000180c */
[----:B------:R-:W2:Y:S01]  /*1c120*/  LDL.LU.64 R14, [R1+0x18a8] ;  /* 0x0018a800010e7983 */ /* 0x000ea20000300a00 */
[----:B------:R-:W2:Y:S11]  /*1c130*/  LDL.LU.64 R12, [R1+0x18a0] ;  /* 0x0018a000010c7983 */ /* 0x000eb60000300a00 */
[----:B------:R-:W-:Y:S10]  /*1c140*/  @!UPT UIADD3 URZ, URZ, URZ, URZ ;  /* 0x0000003f3f3ff290 */ /* 0x000ff4000fffe03f */
[----:B------:R-:W-:Y:S01]  /*1c150*/  STL.64 [R1+0x630], R20 ;  /* 0x0006301401007387 */ /* 0x000fe20000100a00 */
[----:B------:R0:W-:Y:S03]  /*1c160*/  STL.64 [R1+0x638], R22 ;  /* 0x0006381601007387 */ /* 0x0001e60000100a00 */
[----:B0-----:R-:W2:Y:S02]  /*1c170*/  LDL.LU.64 R22, [R1+0x1898] ;  /* 0x0018980001167983 */ /* 0x001ea40000300a00 */
[C---:B--2---:R-:W-:Y:S02]  /*1c180*/  HMMA.16816.F32 R20, R16.reuse, R22, R12 ;  /* 0x000000161014723c */ /* 0x044fe4000000180c */
[----:B------:R-:W2:Y:S01]  /*1c190*/  LDL.LU.64 R14, [R1+0x1890] ;  /* 0x00189000010e7983 */ /* 0x000ea20000300a00 */
[----:B------:R-:W2:Y:S11]  /*1c1a0*/  LDL.LU.64 R12, [R1+0x1888] ;  /* 0x00188800010c7983 */ /* 0x000eb60000300a00 */
[----:B------:R-:W-:Y:S09]  /*1c1b0*/  @!UPT UIADD3 URZ, URZ, URZ, URZ ;  /* 0x0000003f3f3ff290 */ /* 0x000ff2000fffe03f */
[----:B------:R-:W-:Y:S01]  /*1c1c0*/  STL.64 [R1+0x620], R20 ;  /* 0x0006201401007387 */ /* 0x000fe20000100a00 */
[----:B------:R0:W-:Y:S02]  /*1c1d0*/  STL [R1+0x628], R22 ;  /* 0x0006281601007387 */ /* 0x0001e40000100800 */
[----:B------:R-:W-:Y:S02]  /*1c1e0*/  IMAD.MOV.U32 R8, RZ, RZ, R23 ;  /* 0x000000ffff087224 */ /* 0x000fe400078e0017 */
[----:B0-----:R-:W2:Y:S02]  /*1c1f0*/  LDL.LU.64 R22, [R1+0x1880] ;  /* 0x0018800001167983 */ /* 0x001ea40000300a00 */
[C---:B--2---:R-:W-:Y:S02]  /*1c200*/  HMMA.16816.F32 R20, R16.reuse, R22, R12 ;  /* 0x000000161014723c */ /* 0x044fe4000000180c */
[----:B------:R-:W3:Y:S11]  /*1c210*/  LDL.LU.64 R14, [R1+0x1878] ;  /* 0x00187800010e7983 */ /* 0x000ef60000300a00 */
[----:B------:R-:W-:Y:S10]  /*1c220*/  @!UPT UIADD3 URZ, URZ, URZ, URZ ;  /* 0x0000003f3f3ff290 */ /* 0x000ff4000fffe03f */
[----:B------:R-:W-:Y:S01]  /*1c230*/  STL.64 [R1+0x610], R20 ;  /* 0x0006101401007387 */ /* 0x000fe20000100a00 */
[----:B------:R0:W-:Y:S03]  /*1c240*/  STL.64 [R1+0x618], R22 ;  /* 0x0006181601007387 */ /* 0x0001e60000100a00 */
[----:B0-----:R-:W2:Y:S01]  /*1c250*/  LDL.LU.64 R22, [R1+0x1870] ;  /* 0x0018700001167983 */ /* 0x001ea20000300a00 */
[----:B------:R-:W2:Y:S01]  /*1c260*/  LDL.LU.64 R20, [R1+0x1868] ;  /* 0x0018680001147983 */ /* 0x000ea20000300a00 */
[C---:B------:R-:W-:Y:S01]  /*1c270*/  LOP3.LUT R9, R29.reuse, 0x20, RZ, 0x3c, !PT ;  /* 0x000000201d097812 */ /* 0x040fe200078e3cff */
[----:B---3--:R-:W-:Y:S01]  /*1c280*/  HMMA.16816.F32 R24, R16, R14, R24 ;  /* 0x0000000e1018723c */ /* 0x008fe20000001818 */
[----:B------:R-:W-:-:S03]  /*1c290*/  LOP3.LUT R2, R29, 0x40, RZ, 0x3c, !PT ;  /* 0x000000401d027812 */ /* 0x000fc600078e3cff */
[----:B------:R-:W-:Y:S04]  /*1c2a0*/  LDSM.16.MT88.4 R12, [R9+0x9080] ;  /* 0x00908000090c783b */ /* 0x000fe80000004200 */
[----:B--2---:R-:W-:Y:S11]  /*1c2b0*/  HMMA.16816.F32 R20, R16, R10, R20 ;  /* 0x0000000a1014723c */ /* 0x004ff60000001814 */
[----:B------:R-:W-:Y:S04]  /*1c2c0*/  @!UPT UIADD3 URZ, URZ, URZ, URZ ;  /* 0x0000003f3f3ff290 */ /* 0x000fe8000fffe03f */
[----:B------:R-:W-:Y:S01]  /*1c2d0*/  STL.64 [R1+0x600], R24 ;  /* 0x0006001801007387 */ /* 0x000fe20000100a00 */
[----:B------:R-:W-:Y:S02]  /*1c2e0*/  STL.64 [R1+0x608], R26 ;  /* 0x0006081a01007387 */ /* 0x000fe40000100a00 */
[----:B------:R0:W-:Y:S02]  /*1c2f0*/  STL.64 [R1+0x17f0], R10 ;  /* 0x0017f00a01007387 */ /* 0x0001e40000100a00 */
[----:B------:R-:W-:Y:S03]  /*1c300*/  STL.64 [R1+0x17e8], R8 ;  /* 0x0017e80801007387 */ /* 0x000fe60000100a00 */
[----:B------:R-:W-:Y:S01]  /*1c310*/  STL.64 [R1+0x5f0], R20 ;  /* 0x0005f01401007387 */ /* 0x000fe20000100a00 */
[----:B------:R-:W-:Y:S02]  /*1c320*/  STL.64 [R1+0x5f8], R22 ;  /* 0x0005f81601007387 */ /* 0x000fe40000100a00 */
[----:B0-----:R-:W2:Y:S02]  /*1c330*/  LDL.64 R10, [R1+0x28] ;  /* 0x00002800010a7983 */ /* 0x001ea40000100a00 */
[----:B------:R-:W0:Y:S01]  /*1c340*/  LDSM.16.MT88.4 R20, [R2+0x9000] ;  /* 0x009000000214783b */ /* 0x000e220000004200 */
[----:B--2---:R1:W-:Y:S04]  /*1c350*/  STL.64 [R1+0x1808], R10 ;  /* 0x0018080a01007387 */ /* 0x0043e80000100a00 */
[----:B-1----:R-:W2:Y:S04]  /*1c360*/  LDL.64 R10, [R1+0x38] ;  /* 0x00003800010a7983 */ /* 0x002ea80000100a00 */
[----:B--2---:R-:W-:Y:S01]  /*1c370*/  STL.64 [R1+0x1820], R10 ;  /* 0x0018200a01007387 */ /* 0x004fe20000100a00 */
[----:B------:R-:W-:Y:S02]  /*1c380*/  STL [R1+0x17a0], R29 ;  /* 0x0017a01d01007387 */ /* 0x000fe40000100800 */
[----:B0-----:R-:W-:Y:S02]  /*1c390*/  STL.64 [R1+0x17e0], R22 ;  /* 0x0017e01601007387 */ /* 0x001fe40000100a00 */
[----:B------:R0:W-:Y:S02]  /*1c3a0*/  STL.64 [R1+0x17d8], R20 ;  /* 0x0017d81401007387 */ /* 0x0001e40000100a00 */
[----:B0-----:R-:W2:Y:S01]  /*1c3b0*/  LDL.LU R20, [R1+0x2a0] ;  /* 0x0002a00001147983 */ /* 0x001ea20000300800 */
[----:B------:R-:W2:Y:S02]  /*1c3c0*/  LDL.LU R21, [R1+0x2a4] ;  /* 0x0002a40001157983 */ /* 0x000ea40000300800 */
[----:B------:R-:W3:Y:S02]  /*1c3d0*/  LDL.LU R22, [R1+0x2a8] ;  /* 0x0002a80001167983 */ /* 0x000ee40000300800 */
[----:B------:R-:W3:Y:S01]  /*1c3e0*/  LDL.LU R23, [R1+0x2ac] ;  /* 0x0002ac0001177983 */ /* 0x000ee20000300800 */
[----:B------:R-:W4:Y:S04]  /*1c3f0*/  LDL.64 R10, [R1+0x98] ;  /* 0x00009800010a7983 */ /* 0x000f280000100a00 */
[----:B----4-:R0:W-:Y:S01]  /*1c400*/  STL.64 [R1+0x1838], R10 ;  /* 0x0018380a01007387 */ /* 0x0101e20000100a00 */
[----:B------:R-:W4:Y:S02]  /*1c410*/  LDL.LU R24, [R1+0x150] ;  /* 0x0001500001187983 */ /* 0x000f240000300800 */
[----:B------:R-:W4:Y:S02]  /*1c420*/  LDL.LU R25, [R1+0x154] ;  /* 0x0001540001197983 */ /* 0x000f240000300800 */
[----:B------:R-:W4:Y:S01]  /*1c430*/  LDL.LU R26, [R1+0x158] ;  /* 0x00015800011a7983 */ /* 0x000f220000300800 */
[----:B------:R-:W4:Y:S01]  /*1c440*/  LDL.LU R27, [R1+0x15c] ;  /* 0x00015c00011b7983 */ /* 0x000f220000300800 */
[----:B0-----:R-:W-:-:S02]  /*1c450*/  IMAD.MOV.U32 R10, RZ, RZ, R3 ;  /* 0x000000ffff0a7224 */ /* 0x001fc400078e0003 */
[----:B------:R-:W-:-:S05]  /*1c460*/  IMAD.MOV.U32 R11, RZ, RZ, R0 ;  /* 0x000000ffff0b7224 */ /* 0x000fca00078e0000 */
[----:B------:R-:W-:Y:S01]  /*1c470*/  STL.64 [R1+0x1850], R10 ;  /* 0x0018500a01007387 */ /* 0x000fe20000100a00 */
[----:B---3--:R-:W-:Y:S02]  /*1c480*/  STL.64 [R1+0x1800], R22 ;  /* 0x0018001601007387 */ /* 0x008fe40000100a00 */
[----:B--2---:R0:W-:Y:S02]  /*1c490*/  STL.64 [R1+0x17f8], R20 ;  /* 0x0017f81401007387 */ /* 0x0041e40000100a00 */
[----:B0-----:R-:W2:Y:S01]  /*1c4a0*/  LDL.LU R20, [R1+0x280] ;  /* 0x0002800001147983 */ /* 0x001ea20000300800 */
[----:B------:R-:W2:Y:S02]  /*1c4b0*/  LDL.LU R21, [R1+0x284] ;  /* 0x0002840001157983 */ /* 0x000ea40000300800 */
[----:B------:R-:W3:Y:S02]  /*1c4c0*/  LDL.LU R22, [R1+0x288] ;  /* 0x0002880001167983 */ /* 0x000ee40000300800 */
[----:B------:R-:W3:Y:S01]  /*1c4d0*/  LDL.LU R23, [R1+0x28c] ;  /* 0x00028c0001177983 */ /* 0x000ee20000300800 */
[----:B------:R-:W2:Y:S04]  /*1c4e0*/  LDL.64 R10, [R1+0xc8] ;  /* 0x0000c800010a7983 */ /* 0x000ea80000100a00 */
        /* <DEDUP_REMOVED lines=19> */
[----:B------:R-:W0:Y:S01]  /*1c620*/  LDSM.16.MT88.4 R24, [R2+0x9080] ;  /* 0x009080000218783b */ /* 0x000e220000004200 */
[----:B------:R-:W-:-:S03]  /*1c630*/  LOP3.LUT R4, R29, 0x60, RZ, 0x3c, !PT ;  /* 0x000000601d047812 */ /* 0x000fc600078e3cff */
[----:B---3--:R-:W-:Y:S01]  /*1c640*/  STL.64 [R1+0x1860], R22 ;  /* 0x0018601601007387 */ /* 0x008fe20000100a00 */
[----:B--2---:R1:W-:Y:S03]  /*1c650*/  STL.64 [R1+0x1858], R20 ;  /* 0x0018581401007387 */ /* 0x0043e60000100a00 */
[----:B-1----:R-:W2:Y:S01]  /*1c660*/  LDL.LU R20, [R1+0x200] ;  /* 0x0002000001147983 */ /* 0x002ea20000300800 */
[----:B------:R-:W2:Y:S02]  /*1c670*/  LDL.LU R21, [R1+0x204] ;  /* 0x0002040001157983 */ /* 0x000ea40000300800 */
[----:B------:R-:W2:Y:S02]  /*1c680*/  LDL.LU R22, [R1+0x208] ;  /* 0x0002080001167983 */ /* 0x000ea40000300800 */
[----:B------:R-:W2:Y:S01]  /*1c690*/  LDL.LU R23, [R1+0x20c] ;  /* 0x00020c0001177983 */ /* 0x000ea20000300800 */
[----:B0-----:R-:W-:Y:S08]  /*1c6a0*/  STL.64 [R1+0x1758], R26 ;  /* 0x0017581a01007387 */ /* 0x001ff00000100a00 */
[----:B------:R-:W-:Y:S02]  /*1c6b0*/  STL.64 [R1+0x4a0], R16 ;  /* 0x0004a01001007387 */ /* 0x000fe40000100a00 */
[----:B------:R-:W-:Y:S02]  /*1c6c0*/  STL.64 [R1+0x4a8], R18 ;  /* 0x0004a81201007387 */ /* 0x000fe40000100a00 */
[----:B------:R-:W0:Y:S04]  /*1c6d0*/  LDSM.16.MT88.4 R16, [R4+0x9000] ;  /* 0x009000000410783b */ /* 0x000e280000004200 */
[----:B------:R1:W-:Y:S01]  /*1c6e0*/  STL.64 [R1+0x1750], R24 ;  /* 0x0017501801007387 */ /* 0x0003e20000100a00 */
[----:B------:R-:W-:-:S02]  /*1c6f0*/  IMAD.MOV.U32 R2, RZ, RZ, R10 ;  /* 0x000000ffff027224 */ /* 0x000fc400078e000a */
[----:B------:R-:W-:Y:S01]  /*1c700*/  IMAD.MOV.U32 R0, RZ, RZ, R11 ;  /* 0x000000ffff007224 */ /* 0x000fe200078e000b */
[----:B-1----:R-:W3:Y:S01]  /*1c710*/  LDL.LU R24, [R1+0x250] ;  /* 0x0002500001187983 */ /* 0x002ee20000300800 */
[----:B------:R-:W3:Y:S02]  /*1c720*/  LDL.LU R25, [R1+0x254] ;  /* 0x0002540001197983 */ /* 0x000ee40000300800 */
[----:B------:R-:W3:Y:S02]  /*1c730*/  LDL.LU R26, [R1+0x258] ;  /* 0x00025800011a7983 */ /* 0x000ee40000300800 */
[----:B------:R-:W3:Y:S01]  /*1c740*/  LDL.LU R27, [R1+0x25c] ;  /* 0x00025c00011b7983 */ /* 0x000ee20000300800 */
[----:B0-----:R0:W-:Y:S01]  /*1c750*/  STL.64 [R1+0x16d8], R18 ;  /* 0x0016d81201007387 */ /* 0x0011e20000100a00 */
[----:B------:R-:W-:Y:S03]  /*1c760*/  STL.64 [R1+0x16d0], R16 ;  /* 0x0016d01001007387 */ /* 0x000fe60000100a00 */
[----:B0-----:R-:W3:Y:S01]  /*1c770*/  LDL.64 R18, [R1+0xa8] ;  /* 0x0000a80001127983 */ /* 0x001ee20000100a00 */
[C---:B--2---:R-:W-:Y:S11]  /*1c780*/  HMMA.16816.F32 R20, R12.reuse, R10, R20 ;  /* 0x0000000a0c14723c */ /* 0x044ff60000001814 */
[----:B------:R-:W-:Y:S11]  /*1c790*/  @!UPT UIADD3 URZ, URZ, URZ, URZ ;  /* 0x0000003f3f3ff290 */ /* 0x000ff6000fffe03f */
[----:B------:R-:W-:Y:S01]  /*1c7a0*/  @!UPT UIADD3 URZ, URZ, URZ, URZ ;  /* 0x0000003f3f3ff290 */ /* 0x000fe2000fffe03f */
[----:B------:R-:W-:Y:S01]  /*1c7b0*/  STL.64 [R1+0x1c0], R20 ;  /* 0x0001c01401007387 */ /* 0x000fe20000100a00 */
[----:B------:R0:W-:Y:S03]  /*1c7c0*/  STL.64 [R1+0x1c8], R22 ;  /* 0x0001c81601007387 */ /* 0x0001e60000100a00 */
[----:B0-----:R-:W2:Y:S01]  /*1c7d0*/  LDL.LU.64 R22, [R1+0x1860] ;  /* 0x0018600001167983 */ /* 0x001ea20000300a00 */
[----:B------:R-:W2:Y:S02]  /*1c7e0*/  LDL.LU.64 R20, [R1+0x1858] ;  /* 0x0018580001147983 */ /* 0x000ea40000300a00 */
[----:B------:R-:W2:Y:S01]  /*1c7f0*/  LDL.LU.64 R10, [R1+0x1850] ;  /* 0x00185000010a7983 */ /* 0x000ea20000300a00 */
[C---:B---3--:R-:W-:Y:S08]  /*1c800*/  HMMA.16816.F32 R24, R12.reuse, R18, R24 ;  /* 0x000000120c18723c */ /* 0x048ff00000001818 */
[C---:B--2---:R-:W-:Y:S01]  /*1c810*/  HMMA.16816.F32 R8, R12.reuse, R10, R20 ;  /* 0x0000000a0c08723c */ /* 0x044fe20000001814 */
[----:B------:R-:W2:Y:S01]  /*1c820*/  LDL.LU.64 R22, [R1+0x1848] ;  /* 0x0018480001167983 */ /* 0x000ea20000300a00 */
[----:B------:R-:W2:Y:S11]  /*1c830*/  LDL.LU.64 R20, [R1+0x1840] ;  /* 0x0018400001147983 */ /* 0x000eb60000300a00 */
[----:B------:R-:W-:Y:S10]  /*1c840*/  @!UPT UIADD3 URZ, URZ, URZ, URZ ;  /* 0x0000003f3f3ff290 */ /* 0x000ff4000fffe03f */
[----:B------:R-:W-:Y:S01]  /*1c850*/  STL.64 [R1+0x1b0], R8 ;  /* 0x0001b00801007387 */ /* 0x000fe20000100a00 */
[----:B------:R0:W-:Y:S03]  /*1c860*/  STL.64 [R1+0x1b8], R10 ;  /* 0x0001b80a01007387 */ /* 0x0001e60000100a00 */
[----:B0-----:R-:W2:Y:S01]  /*1c870*/  LDL.LU.64 R10, [R1+0x1838] ;  /* 0x00183800010a7983 */ /* 0x001ea20000300a00 */
[----:B------:R0:W-:Y:S02]  /*1c880*/  STL.64 [R1+0x1a0], R24 ;  /* 0x0001a01801007387 */ /* 0x0001e40000100a00 */
[----:B------:R1:W-:Y:S01]  /*1c890*/  STL.64 [R1+0x1a8], R26 ;  /* 0x0001a81a01007387 */ /* 0x0003e20000100a00 */
[----:B0-----:R-:W3:Y:S01]  /*1c8a0*/  LDL.LU R24, [R1+0x290] ;  /* 0x0002900001187983 */ /* 0x001ee20000300800 */
[----:B------:R-:W3:Y:S02]  /*1c8b0*/  LDL.LU R25, [R1+0x294] ;  /* 0x0002940001197983 */ /* 0x000ee40000300800 */
[----:B-1----:R-:W3:Y:S02]  /*1c8c0*/  LDL.LU R26, [R1+0x298] ;  /* 0x00029800011a7983 */ /* 0x002ee40000300800 */
[----:B------:R-:W3:Y:S01]  /*1c8d0*/  LDL.LU R27, [R1+0x29c] ;  /* 0x00029c00011b7983 */ /* 0x000ee20000300800 */
[----:B------:R0:W-:Y:S04]  /*1c8e0*/  STL.64 [R1+0x17a8], R18 ;  /* 0x0017a81201007387 */ /* 0x0001e80000100a00 */
[----:B0-----:R-:W4:Y:S01]  /*1c8f0*/  LDL.64 R18, [R1+0xb8] ;  /* 0x0000b80001127983 */ /* 0x001f220000100a00 */
[----:B--2---:R-:W-:Y:S01]  /*1c900*/  HMMA.16816.F32 R20, R12, R10, R20 ;  /* 0x0000000a0c14723c */ /* 0x004fe20000001814 */
[----:B------:R-:W-:-:S02]  /*1c910*/  IMAD.MOV.U32 R29, RZ, RZ, R10 ;  /* 0x000000ffff1d7224 */ /* 0x000fc400078e000a */
[----:B----4-:R0:W-:Y:S11]  /*1c920*/  STL.64 [R1+0x17c0], R18 ;  /* 0x0017c01201007387 */ /* 0x0101f60000100a00 */
[----:B------:R-:W-:Y:S09]  /*1c930*/  @!UPT UIADD3 URZ, URZ, URZ, URZ ;  /* 0x0000003f3f3ff290 */ /* 0x000ff2000fffe03f */
[----:B------:R-:W-:Y:S02]  /*1c940*/  STL.64 [R1+0x190], R20 ;  /* 0x0001901401007387 */ /* 0x000fe40000100a00 */
[----:B------:R1:W-:Y:S02]  /*1c950*/  STL.64 [R1+0x198], R22 ;  /* 0x0001981601007387 */ /* 0x0003e40000100a00 */
[----:B0-----:R-:W-:Y:S02]  /*1c960*/  IMAD.MOV.U32 R18, RZ, RZ, R2 ;  /* 0x000000ffff127224 */ /* 0x001fe400078e0002 */
[----:B------:R-:W-:Y:S01]  /*1c970*/  IMAD.MOV.U32 R2, RZ, RZ, R11 ;  /* 0x000000ffff027224 */ /* 0x000fe200078e000b */
[----:B-1----:R-:W2:Y:S01]  /*1c980*/  LDL.LU.64 R22, [R1+0x1830] ;  /* 0x0018300001167983 */ /* 0x002ea20000300a00 */
[----:B------:R-:W2:Y:S02]  /*1c990*/  LDL.LU.64 R20, [R1+0x1828] ;  /* 0x0018280001147983 */ /* 0x000ea40000300a00 */
[----:B------:R-:W2:Y:S02]  /*1c9a0*/  LDL.LU.64 R10, [R1+0x1820] ;  /* 0x00182000010a7983 */ /* 0x000ea40000300a00 */
[----:B------:R-:W-:Y:S01]  /*1c9b0*/  IMAD.MOV.U32 R19, RZ, RZ, R0 ;  /* 0x000000ffff137224 */ /* 0x000fe200078e0000 */
[----:B--2---:R-:W-:Y:S01]  /*1c9c0*/  HMMA.16816.F32 R20, R12, R10, R20 ;  /* 0x0000000a0c14723c */ /* 0x004fe20000001814 */
[----:B------:R-:W-:-:S02]  /*1c9d0*/  IMAD.MOV.U32 R3, RZ, RZ, R10 ;  /* 0x000000ffff037224 */ /* 0x000fc400078e000a */
[----:B------:R-:W-:Y:S11]  /*1c9e0*/  IMAD.MOV.U32 R0, RZ, RZ, R11 ;  /* 0x000000ffff007224 */ /* 0x000ff600078e000b */
[----:B------:R-:W-:Y:S09]  /*1c9f0*/  @!UPT UIADD3 URZ, URZ, URZ, URZ ;  /* 0x0000003f3f3ff290 */ /* 0x000ff2000fffe03f */
[----:B------:R-:W-:Y:S01]  /*1ca00*/  STL.64 [R1+0x180], R20 ;  /* 0x0001801401007387 */ /* 0x000fe20000100a00 */
[----:B------:R0:W-:Y:S03]  /*1ca10*/  STL.64 [R1+0x188], R22 ;  /* 0x0001881601007387 */ /* 0x0001e60000100a00 */
[----:B0-----:R-:W2:Y:S01]  /*1ca20*/  LDL.LU.64 R22, [R1+0x1818] ;  /* 0x0018180001167983 */ /* 0x001ea20000300a00 */
[----:B------:R-:W2:Y:S02]  /*1ca30*/  LDL.LU.64 R20, [R1+0x1810] ;  /* 0x0018100001147983 */ /* 0x000ea40000300a00 */
[----:B------:R-:W2:Y:S02]  /*1ca40*/  LDL.LU.64 R10, [R1+0x1808] ;  /* 0x00180800010a7983 */ /* 0x000ea40000300a00 */
        /* <DEDUP_REMOVED lines=9> */
[----:B------:R-:W4:Y:S01]  /*1cae0*/  LDL.LU.64 R8, [R1+0x17e8] ;  /* 0x0017e80001087983 */ /* 0x000f220000300a00 */
[C---:B--2---:R-:W-:Y:S11]  /*1caf0*/  HMMA.16816.F32 R20, R12.reuse, R10, R20 ;  /* 0x0000000a0c14723c */ /* 0x044ff60000001814 */
[----:B------:R-:W-:Y:S11]  /*1cb00*/  @!UPT UIADD3 URZ, URZ, URZ, URZ ;  /* 0x0000003f3f3ff290 */ /* 0x000ff6000fffe03f */
[----:B------:R-:W-:Y:S01]  /*1cb10*/  @!UPT UIADD3 URZ, URZ, URZ, URZ ;  /* 0x0000003f3f3ff290 */ /* 0x000fe2000fffe03f */
[----:B------:R-:W-:Y:S01]  /*1cb20*/  STL.64 [R1+0x160], R20 ;  /* 0x0001601401007387 */ /* 0x000fe20000100a00 */
[----:B------:R0:W-:Y:S03]  /*1cb30*/  STL.64 [R1+0x168], R22 ;  /* 0x0001681601007387 */ /* 0x0001e60000100a00 */
[----:B0-----:R-:W2:Y:S01]  /*1cb40*/  LDL.LU.64 R22, [R1+0x17e0] ;  /* 0x0017e00001167983 */ /* 0x001ea20000300a00 */
[----:B------:R-:W2:Y:S02]  /*1cb50*/  LDL.LU.64 R20, [R1+0x17d8] ;  /* 0x0017d80001147983 */ /* 0x000ea40000300a00 */
[----:B------:R-:W-:Y:S02]  /*1cb60*/  STL.64 [R1+0x1778], R10 ;  /* 0x0017780a01007387 */ /* 0x000fe40000100a00 */
[----:B----4-:R0:W-:Y:S02]  /*1cb70*/  STL.64 [R1+0x1770], R8 ;  /* 0x0017700801007387 */ /* 0x0101e40000100a00 */
[----:B0-----:R-:W4:Y:S01]  /*1cb80*/  LDL.LU R8, [R1+0x2d0] ;  /* 0x0002d00001087983 */ /* 0x001f220000300800 */
[----:B------:R-:W4:Y:S02]  /*1cb90*/  LDL.LU R9, [R1+0x2d4] ;  /* 0x0002d40001097983 */ /* 0x000f240000300800 */
[----:B------:R-:W2:Y:S02]  /*1cba0*/  LDL.LU R10, [R1+0x2d8] ;  /* 0x0002d800010a7983 */ /* 0x000ea40000300800 */
[----:B------:R-:W2:Y:S02]  /*1cbb0*/  LDL.LU R11, [R1+0x2dc] ;  /* 0x0002dc00010b7983 */ /* 0x000ea40000300800 */
[----:B--2---:R-:W-:Y:S01]  /*1cbc0*/  STL.64 [R1+0x17b8], R10 ;  /* 0x0017b80a01007387 */ /* 0x004fe20000100a00 */
[----:B----4-:R0:W-:Y:S03]  /*1cbd0*/  STL.64 [R1+0x17b0], R8 ;  /* 0x0017b00801007387 */ /* 0x0101e60000100a00 */
[----:B0-----:R-:W2:Y:S01]  /*1cbe0*/  LDL.LU R8, [R1+0x2c0] ;  /* 0x0002c00001087983 */ /* 0x001ea20000300800 */
[----:B------:R-:W2:Y:S02]  /*1cbf0*/  LDL.LU R9, [R1+0x2c4] ;  /* 0x0002c40001097983 */ /* 0x000ea40000300800 */
[----:B------:R-:W4:Y:S02]  /*1cc00*/  LDL.LU R10, [R1+0x2c8] ;  /* 0x0002c800010a7983 */ /* 0x000f240000300800 */
[----:B------:R-:W4:Y:S01]  /*1cc10*/  LDL.LU R11, [R1+0x2cc] ;  /* 0x0002cc00010b7983 */ /* 0x000f220000300800 */
[----:B---3--:R-:W-:Y:S01]  /*1cc20*/  HMMA.16816.F32 R12, R12, R6, R24 ;  /* 0x000000060c0c723c */ /* 0x008fe20000001818 */
[----:B----4-:R-:W-:Y:S01]  /*1cc30*/  STL.64 [R1+0x17d0], R10 ;  /* 0x0017d00a01007387 */ /* 0x010fe20000100a00 */
[----:B--2---:R0:W-:Y:S03]  /*1cc40*/  STL.64 [R1+0x17c8], R8 ;  /* 0x0017c80801007387 */ /* 0x0041e60000100a00 */
[----:B0-----:R-:W2:Y:S01]  /*1cc50*/  LDL.LU R8, [R1+0x2b0] ;  /* 0x0002b00001087983 */ /* 0x001ea20000300800 */
[----:B------:R-:W2:Y:S02]  /*1cc60*/  LDL.LU R9, [R1+0x2b4] ;  /* 0x0002b40001097983 */ /* 0x000ea40000300800 */
[----:B------:R-:W2:Y:S02]  /*1cc70*/  LDL.LU R10, [R1+0x2b8] ;  /* 0x0002b800010a7983 */ /* 0x000ea40000300800 */
[----:B------:R-:W2:Y:S01]  /*1cc80*/  LDL.LU R11, [R1+0x2bc] ;  /* 0x0002bc00010b7983 */ /* 0x000ea20000300800 */
[----:B------:R-:W3:Y:S11]  /*1cc90*/  LDL.LU R24, [R1+0x2e0] ;  /* 0x0002e00001187983 */ /* 0x000ef60000300800 */
[----:B------:R-:W-:Y:S01]  /*1cca0*/  @!UPT UIADD3 URZ, URZ, URZ, URZ ;  /* 0x0000003f3f3ff290 */ /* 0x000fe2000fffe03f */
[----:B------:R-:W-:Y:S02]  /*1ccb0*/  STL.64 [R1+0xe0], R12 ;  /* 0x0000e00c01007387 */ /* 0x000fe40000100a00 */
[----:B------:R-:W-:Y:S02]  /*1ccc0*/  STL.64 [R1+0xe8], R14 ;  /* 0x0000e80e01007387 */ /* 0x000fe40000100a00 */
[----:B------:R-:W3:Y:S01]  /*1ccd0*/  LDL.LU R25, [R1+0x2e4] ;  /* 0x0002e40001197983 */ /* 0x000ee20000300800 */
[----:B------:R-:W3:Y:S01]  /*1cce0*/  LDL.LU R26, [R1+0x2e8] ;  /* 0x0002e800011a7983 */ /* 0x000ee20000300800 */
[----:B------:R-:W3:Y:S02]  /*1ccf0*/  LDL.LU R27, [R1+0x2ec] ;  /* 0x0002ec00011b7983 */ /* 0x000ee40000300800 */
[----:B------:R-:W-:Y:S02]  /*1cd00*/  STL.64 [R1+0x1768], R6 ;  /* 0x0017680601007387 */ /* 0x000fe40000100a00 */
[----:B------:R-:W-:Y:S01]  /*1cd10*/  STL [R1+0x1760], R4 ;  /* 0x0017600401007387 */ /* 0x000fe20000100800 */
[C---:B--2---:R-:W-:Y:S01]  /*1cd20*/  HMMA.16816.F32 R16, R20.reuse, R18, R8 ;  /* 0x000000121410723c */ /* 0x044fe20000001808 */
[----:B------:R-:W2:Y:S01]  /*1cd30*/  LDL.LU.64 R10, [R1+0x17d0] ;  /* 0x0017d000010a7983 */ /* 0x000ea20000300a00 */
[----:B------:R-:W2:Y:S11]  /*1cd40*/  LDL.LU.64 R8, [R1+0x17c8] ;  /* 0x0017c80001087983 */ /* 0x000eb60000300a00 */
[----:B------:R-:W-:Y:S10]  /*1cd50*/  @!UPT UIADD3 URZ, URZ, URZ, URZ ;  /* 0x0000003f3f3ff290 */ /* 0x000ff4000fffe03f */
[----:B------:R-:W-:Y:S01]  /*1cd60*/  STL.64 [R1+0x150], R16 ;  /* 0x0001501001007387 */ /* 0x000fe20000100a00 */
[----:B------:R0:W-:Y:S03]  /*1cd70*/  STL.64 [R1+0x158], R18 ;  /* 0x0001581201007387 */ /* 0x0001e60000100a00 */
[----:B0-----:R-:W2:Y:S01]  /*1cd80*/  LDL.LU.64 R18, [R1+0x17c0] ;  /* 0x0017c00001127983 */ /* 0x001ea20000300a00 */
[----:B------:R-:W-:Y:S02]  /*1cd90*/  IMAD.MOV.U32 R14, RZ, RZ, R3 ;  /* 0x000000ffff0e7224 */ /* 0x000fe400078e0003 */
[----:B------:R-:W-:Y:S01]  /*1cda0*/  IMAD.MOV.U32 R15, RZ, RZ, R0 ;  /* 0x000000ffff0f7224 */ /* 0x000fe200078e0000 */
[C---:B--2---:R-:W-:Y:S01]  /*1cdb0*/  HMMA.16816.F32 R8, R20.reuse, R18, R8 ;  /* 0x000000121408723c */ /* 0x044fe20000001808 */
        /* <DEDUP_REMOVED lines=13> */
[----:B------:R-:W-:Y:S02]  /*1ce90*/  STL.64 [R1+0x138], R10 ;  /* 0x0001380a01007387 */ /* 0x000fe40000100a00 */
[----:B------:R-:W2:Y:S02]  /*1cea0*/  LDL.LU R16, [R1+0x340] ;  /* 0x0003400001107983 */ /* 0x000ea40000300800 */
[----:B------:R-:W2:Y:S01]  /*1ceb0*/  LDL.LU R17, [R1+0x344] ;  /* 0x0003440001117983 */ /* 0x000ea20000300800 */
[----:B------:R-:W4:Y:S01]  /*1cec0*/  LDL.LU R18, [R1+0x348] ;  /* 0x0003480001127983 */ /* 0x000f220000300800 */
[----:B------:R-:W4:Y:S03]  /*1ced0*/  LDL.LU R19, [R1+0x34c] ;  /* 0x00034c0001137983 */ /* 0x000f260000300800 */
        /* <DEDUP_REMOVED lines=10> */
[----:B------:R-:W4:Y:S02]  /*1cf80*/  LDL.LU R18, [R1+0x368] ;  /* 0x0003680001127983 */ /* 0x000f240000300800 */
[----:B------:R-:W4:Y:S02]  /*1cf90*/  LDL.LU R19, [R1+0x36c] ;  /* 0x00036c0001137983 */ /* 0x000f240000300800 */
[----:B----4-:R0:W-:Y:S02]  /*1cfa0*/  STL.64 [R1+0x1708], R18 ;  /* 0x0017081201007387 */ /* 0x0101e40000100a00 */
[----:B0-----:R-:W-:-:S02]  /*1cfb0*/  IMAD.MOV.U32 R18, RZ, RZ, R29 ;  /* 0x000000ffff127224 */ /* 0x001fc400078e001d */
[----:B------:R-:W-:-:S07]  /*1cfc0*/  IMAD.MOV.U32 R19, RZ, RZ, R2 ;  /* 0x000000ffff137224 */ /* 0x000fce00078e0002 */
[----:B---3--:R-:W-:Y:S01]  /*1cfd0*/  HMMA.16816.F32 R8, R20, R18, R24 ;  /* 0x000000121408723c */ /* 0x008fe20000001818 */
[----:B--2---:R-:W-:Y:S01]  /*1cfe0*/  STL.64 [R1+0x1700], R16 ;  /* 0x0017001001007387 */ /* 0x004fe20000100a00 */
[----:B------:R-:W2:Y:S02]  /*1cff0*/  LDL.LU R29, [R1+0x17a0] ;  /* 0x0017a000011d7983 */ /* 0x000ea40000300800 */
[----:B------:R-:W3:Y:S02]  /*1d000*/  LDL.LU R2, [R1+0x179c] ;  /* 0x00179c0001027983 */ /* 0x000ee40000300800 */
[----:B------:R-:W4:Y:S11]  /*1d010*/  LDL.LU R24, [R1+0x320] ;  /* 0x0003200001187983 */ /* 0x000f360000300800 */
[----:B------:R-:W-:Y:S06]  /*1d020*/  @!UPT UIADD3 URZ, URZ, URZ, URZ ;  /* 0x0000003f3f3ff290 */ /* 0x000fec000fffe03f */
[----:B------:R-:W-:Y:S01]  /*1d030*/  STL.64 [R1+0x120], R8 ;  /* 0x0001200801007387 */ /* 0x000fe20000100a00 */
[----:B------:R0:W-:Y:S02]  /*1d040*/  STL.64 [R1+0x128], R10 ;  /* 0x0001280a01007387 */ /* 0x0001e40000100a00 */
[----:B------:R-:W4:Y:S02]  /*1d050*/  LDL.LU R25, [R1+0x324] ;  /* 0x0003240001197983 */ /* 0x000f240000300800 */
[----:B------:R-:W2:Y:S01]  /*1d060*/  LDL.LU R26, [R1+0x328] ;  /* 0x00032800011a7983 */ /* 0x000ea20000300800 */
[----:B------:R-:W2:Y:S01]  /*1d070*/  LDL.LU R27, [R1+0x32c] ;  /* 0x00032c00011b7983 */ /* 0x000ea20000300800 */
[----:B0-----:R-:W-:Y:S02]  /*1d080*/  IMAD.MOV.U32 R10, RZ, RZ, R28 ;  /* 0x000000ffff0a7224 */ /* 0x001fe400078e001c */
[----:B------:R-:W-:Y:S01]  /*1d090*/  IMAD.MOV.U32 R11, RZ, RZ, R5 ;  /* 0x000000ffff0b7224 */ /* 0x000fe200078e0005 */
[----:B--2---:R-:W-:Y:S01]  /*1d0a0*/  STL.64 [R1+0x1788], R26 ;  /* 0x0017881a01007387 */ /* 0x004fe20000100a00 */
[----:B----4-:R-:W-:Y:S02]  /*1d0b0*/  STL.64 [R1+0x1780], R24 ;  /* 0x0017801801007387 */ /* 0x010fe40000100a00 */
[----:B------:R-:W2:Y:S02]  /*1d0c0*/  LDL.LU R28, [R1+0x1798] ;  /* 0x00179800011c7983 */ /* 0x000ea40000300800 */
[----:B------:R0:W-:Y:S01]  /*1d0d0*/  STL.64 [R1+0x1790], R10 ;  /* 0x0017900a01007387 */ /* 0x0001e20000100a00 */
[----:B------:R-:W4:Y:S01]  /*1d0e0*/  LDL.LU R8, [R1+0x2f0] ;  /* 0x0002f00001087983 */ /* 0x000f220000300800 */
[----:B------:R-:W4:Y:S03]  /*1d0f0*/  LDL.LU R9, [R1+0x2f4] ;  /* 0x0002f40001097983 */ /* 0x000f260000300800 */
[----:B0-----:R-:W4:Y:S01]  /*1d100*/  LDL.LU R10, [R1+0x2f8] ;  /* 0x0002f800010a7983 */ /* 0x001f220000300800 */
[----:B------:R-:W4:Y:S02]  /*1d110*/  LDL.LU R11, [R1+0x2fc] ;  /* 0x0002fc00010b7983 */ /* 0x000f240000300800 */
[----:B------:R-:W2:Y:S02]  /*1d120*/  LDL.LU R24, [R1+0x300] ;  /* 0x0003000001187983 */ /* 0x000ea40000300800 */
[----:B------:R-:W2:Y:S01]  /*1d130*/  LDL.LU R25, [R1+0x304] ;  /* 0x0003040001197983 */ /* 0x000ea20000300800 */
[----:B------:R-:W2:Y:S01]  /*1d140*/  LDL.LU R26, [R1+0x308] ;  /* 0x00030800011a7983 */ /* 0x000ea20000300800 */
[----:B------:R-:W2:Y:S02]  /*1d150*/  LDL.LU R27, [R1+0x30c] ;  /* 0x00030c00011b7983 */ /* 0x000ea40000300800 */
[----:B------:R-:W2:Y:S02]  /*1d160*/  LDL.LU R4, [R1+0x330] ;  /* 0x0003300001047983 */ /* 0x000ea40000300800 */
[----:B------:R-:W2:Y:S01]  /*1d170*/  LDL.LU R5, [R1+0x334] ;  /* 0x0003340001057983 */ /* 0x000ea20000300800 */
[----:B------:R-:W2:Y:S01]  /*1d180*/  LDL.LU R6, [R1+0x338] ;  /* 0x0003380001067983 */ /* 0x000ea20000300800 */
[----:B------:R-:W2:Y:S02]  /*1d190*/  LDL.LU R7, [R1+0x33c] ;  /* 0x00033c0001077983 */ /* 0x000ea40000300800 */
[----:B------:R0:W-:Y:S02]  /*1d1a0*/  STL.64 [R1+0x1718], R18 ;  /* 0x0017181201007387 */ /* 0x0001e40000100a00 */
[----:B0-----:R-:W-:-:S02]  /*1d1b0*/  IMAD.MOV.U32 R18, RZ, RZ, R13 ;  /* 0x000000ffff127224 */ /* 0x001fc400078e000d */
[----:B------:R-:W-:-:S05]  /*1d1c0*/  IMAD.MOV.U32 R19, RZ, RZ, R12 ;  /* 0x000000ffff137224 */ /* 0x000fca00078e000c */
[----:B------:R0:W-:Y:S02]  /*1d1d0*/  STL.64 [R1+0x1730], R18 ;  /* 0x0017301201007387 */ /* 0x0001e40000100a00 */
[----:B0-----:R-:W-:Y:S02]  /*1d1e0*/  IMAD.MOV.U32 R18, RZ, RZ, R3 ;  /* 0x000000ffff127224 */ /* 0x001fe400078e0003 */
[----:B------:R-:W-:-:S05]  /*1d1f0*/  IMAD.MOV.U32 R19, RZ, RZ, R0 ;  /* 0x000000ffff137224 */ /* 0x000fca00078e0000 */
[----:B------:R0:W-:Y:S01]  /*1d200*/  STL.64 [R1+0x1748], R18 ;  /* 0x0017481201007387 */ /* 0x0001e20000100a00 */
[----:B------:R-:W2:Y:S02]  /*1d210*/  LDL.LU R16, [R1+0x3a0] ;  /* 0x0003a00001107983 */ /* 0x000ea40000300800 */
[----:B------:R-:W2:Y:S01]  /*1d220*/  LDL.LU R17, [R1+0x3a4] ;  /* 0x0003a40001117983 */ /* 0x000ea20000300800 */
[----:B0-----:R-:W2:Y:S01]  /*1d230*/  LDL.LU R18, [R1+0x3a8] ;  /* 0x0003a80001127983 */ /* 0x001ea20000300800 */
[----:B------:R-:W2:Y:S01]  /*1d240*/  LDL.LU R19, [R1+0x3ac] ;  /* 0x0003ac0001137983 */ /* 0x000ea20000300800 */
[C---:B----4-:R-:W-:Y:S11]  /*1d250*/  HMMA.16816.F32 R8, R20.reuse, R14, R8 ;  /* 0x0000000e1408723c */ /* 0x050ff60000001808 */
[----:B------:R-:W-:Y:S11]  /*1d260*/  @!UPT UIADD3 URZ, URZ, URZ, URZ ;  /* 0x0000003f3f3ff290 */ /* 0x000ff6000fffe03f */
[----:B------:R-:W-:Y:S01]  /*1d270*/  @!UPT UIADD3 URZ, URZ, URZ, URZ ;  /* 0x0000003f3f3ff290 */ /* 0x000fe2000fffe03f */
[----:B------:R-:W-:Y:S01]  /*1d280*/  STL.64 [R1+0x110], R8 ;  /* 0x0001100801007387 */ /* 0x000fe20000100a00 */
[----:B------:R0:W-:Y:S03]  /*1d290*/  STL.64 [R1+0x118], R10 ;  /* 0x0001180a01007387 */ /* 0x0001e60000100a00 */
[----:B0-----:R-:W2:Y:S01]  /*1d2a0*/  LDL.LU.64 R10, [R1+0x1790] ;  /* 0x00179000010a7983 */ /* 0x001ea20000300a00 */
        /* <DEDUP_REMOVED lines=10> */
[----:B------:R-:W4:Y:S01]  /*1d350*/  LDL.LU R15, [R1+0x38c] ;  /* 0x00038c00010f7983 */ /* 0x000f220000300800 */
[C---:B------:R-:W-:Y:S01]  /*1d360*/  HMMA.16816.F32 R8, R20.reuse, R10, R24 ;  /* 0x0000000a1408723c */ /* 0x040fe20000001818 */
[----:B----4-:R-:W-:Y:S01]  /*1d370*/  STL.64 [R1+0x1740], R14 ;  /* 0x0017400e01007387 */ /* 0x010fe20000100a00 */
[----:B--2---:R0:W-:Y:S03]  /*1d380*/  STL.64 [R1+0x1738], R12 ;  /* 0x0017380c01007387 */ /* 0x0041e60000100a00 */
[----:B0-----:R-:W2:Y:S01]  /*1d390*/  LDL.LU R12, [R1+0x390] ;  /* 0x00039000010c7983 */ /* 0x001ea20000300800 */
[----:B------:R-:W2:Y:S02]  /*1d3a0*/  LDL.LU R13, [R1+0x394] ;  /* 0x00039400010d7983 */ /* 0x000ea40000300800 */
[----:B------:R-:W2:Y:S02]  /*1d3b0*/  LDL.LU R14, [R1+0x398] ;  /* 0x00039800010e7983 */ /* 0x000ea40000300800 */
[----:B------:R-:W2:Y:S01]  /*1d3c0*/  LDL.LU R15, [R1+0x39c] ;  /* 0x00039c00010f7983 */ /* 0x000ea20000300800 */
[----:B------:R-:W4:Y:S01]  /*1d3d0*/  LDL.LU.64 R26, [R1+0x1788] ;  /* 0x00178800011a7983 */ /* 0x000f220000300a00 */
[----:B------:R-:W4:Y:S11]  /*1d3e0*/  LDL.LU.64 R24, [R1+0x1780] ;  /* 0x0017800001187983 */ /* 0x000f360000300a00 */
[----:B------:R-:W-:Y:S02]  /*1d3f0*/  STL.64 [R1+0x100], R8 ;  /* 0x0001000801007387 */ /* 0x000fe40000100a00 */
[----:B------:R0:W-:Y:S02]  /*1d400*/  STL.64 [R1+0x108], R10 ;  /* 0x0001080a01007387 */ /* 0x0001e40000100a00 */
[----:B0-----:R-:W2:Y:S01]  /*1d410*/  LDL.LU.64 R10, [R1+0x1778] ;  /* 0x00177800010a7983 */ /* 0x001ea20000300a00 */
[----:B------:R-:W3:Y:S01]  /*1d420*/  LDL.LU.64 R8, [R1+0x1770] ;  /* 0x0017700001087983 */ /* 0x000ee20000300a00 */
[C---:B--2---:R-:W-:Y:S11]  /*1d430*/  HMMA.16816.F32 R4, R20.reuse, R10, R4 ;  /* 0x0000000a1404723c */ /* 0x044ff60000001804 */
[----:B------:R-:W-:Y:S11]  /*1d440*/  @!UPT UIADD3 URZ, URZ, URZ, URZ ;  /* 0x0000003f3f3ff290 */ /* 0x000ff6000fffe03f */
[----:B------:R-:W-:Y:S01]  /*1d450*/  @!UPT UIADD3 URZ, URZ, URZ, URZ ;  /* 0x0000003f3f3ff290 */ /* 0x000fe2000fffe03f */
[----:B------:R-:W-:Y:S01]  /*1d460*/  STL.64 [R1+0xf0], R4 ;  /* 0x0000f00401007387 */ /* 0x000fe20000100a00 */
[----:B------:R0:W-:Y:S03]  /*1d470*/  STL.64 [R1+0xf8], R6 ;  /* 0x0000f80601007387 */ /* 0x0001e60000100a00 */
[----:B0-----:R-:W4:Y:S01]  /*1d480*/  LDL.LU.64 R6, [R1+0x1768] ;  /* 0x0017680001067983 */ /* 0x001f220000300a00 */
[----:B------:R-:W2:Y:S01]  /*1d490*/  LDL.LU R4, [R1+0x1760] ;  /* 0x0017600001047983 */ /* 0x000ea20000300800 */
[----:B----4-:R-:W-:Y:S02]  /*1d4a0*/  HMMA.16816.F32 R20, R20, R6, R24 ;  /* 0x000000061414723c */ /* 0x010fe40000001818 */
[----:B------:R-:W4:Y:S01]  /*1d4b0*/  LDL.LU.64 R26, [R1+0x1758] ;  /* 0x00175800011a7983 */ /* 0x000f220000300a00 */
[----:B------:R-:W4:Y:S11]  /*1d4c0*/  LDL.LU.64 R24, [R1+0x1750] ;  /* 0x0017500001187983 */ /* 0x000f360000300a00 */
[----:B------:R-:W-:Y:S09]  /*1d4d0*/  @!UPT UIADD3 URZ, URZ, URZ, URZ ;  /* 0x0000003f3f3ff290 */ /* 0x000ff2000fffe03f */
[----:B------:R-:W-:Y:S01]  /*1d4e0*/  STL.64 [R1+0xd0], R20 ;  /* 0x0000d01401007387 */ /* 0x000fe20000100a00 */
[----:B------:R0:W-:Y:S03]  /*1d4f0*/  STL.64 [R1+0xd8], R22 ;  /* 0x0000d81601007387 */ /* 0x0001e60000100a00 */
[----:B0-----:R-:W4:Y:S02]  /*1d500*/  LDL.LU.64 R22, [R1+0xc8] ;  /* 0x0000c80001167983 */ /* 0x001f240000300a00 */
[C---:B----4-:R-:W-:Y:S11]  /*1d510*/  HMMA.16816.F32 R16, R24.reuse, R22, R16 ;  /* 0x000000161810723c */ /* 0x050ff60000001810 */
[----:B------:R-:W-:Y:S11]  /*1d520*/  @!UPT UIADD3 URZ, URZ, URZ, URZ ;  /* 0x0000003f3f3ff290 */ /* 0x000ff6000fffe03f */
[----:B------:R-:W-:Y:S01]  /*1d530*/  @!UPT UIADD3 URZ, URZ, URZ, URZ ;  /* 0x0000003f3f3ff290 */ /* 0x000fe2000fffe03f */
[----:B------:R-:W-:Y:S01]  /*1d540*/  STL.64 [R1+0x5e0], R16 ;  /* 0x0005e01001007387 */ /* 0x000fe20000100a00 */
[----:B------:R0:W-:Y:S03]  /*1d550*/  STL.64 [R1+0x5e8], R18 ;  /* 0x0005e81201007387 */ /* 0x0001e60000100a00 */
[----:B0-----:R-:W4:Y:S02]  /*1d560*/  LDL.LU.64 R18, [R1+0x1748] ;  /* 0x0017480001127983 */ /* 0x001f240000300a00 */
[C---:B----4-:R-:W-:Y:S02]  /*1d570*/  HMMA.16816.F32 R16, R24.reuse, R18, R12 ;  /* 0x000000121810723c */ /* 0x050fe4000000180c */
[----:B------:R-:W4:Y:S01]  /*1d580*/  LDL.LU.64 R14, [R1+0x1740] ;  /* 0x00174000010e7983 */ /* 0x000f220000300a00 */
[----:B------:R-:W4:Y:S11]  /*1d590*/  LDL.LU.64 R12, [R1+0x1738] ;  /* 0x00173800010c7983 */ /* 0x000f360000300a00 */
[----:B------:R-:W-:Y:S09]  /*1d5a0*/  @!UPT UIADD3 URZ, URZ, URZ, URZ ;  /* 0x0000003f3f3ff290 */ /* 0x000ff2000fffe03f */
        /* <DEDUP_REMOVED lines=11> */
[----:B------:R-:W4:Y:S11]  /*1d660*/  LDL.LU.64 R14, [R1+0x1710] ;  /* 0x00171000010e7983 */ /* 0x000f360000300a00 */
[----:B------:R-:W-:Y:S10]  /*1d670*/  @!UPT UIADD3 URZ, URZ, URZ, URZ ;  /* 0x0000003f3f3ff290 */ /* 0x000ff4000fffe03f */
[----:B------:R-:W-:Y:S01]  /*1d680*/  STL.64 [R1+0x5b0], R16 ;  /* 0x0005b01001007387 */ /* 0x000fe20000100a00 */
[----:B------:R0:W-:Y:S03]  /*1d690*/  STL.64 [R1+0x5b8], R18 ;  /* 0x0005b81201007387 */ /* 0x0001e60000100a00 */
[----:B0-----:R-:W4:Y:S01]  /*1d6a0*/  LDL.LU.64 R18, [R1+0x1708] ;  /* 0x0017080001127983 */ /* 0x001f220000300a00 */
[----:B------:R-:W4:Y:S02]  /*1d6b0*/  LDL.LU.64 R16, [R1+0x1700] ;  /* 0x0017000001107983 */ /* 0x000f240000300a00 */
[----:B----4-:R-:W-:Y:S01]  /*1d6c0*/  HMMA.16816.F32 R12, R24, R14, R16 ;  /* 0x0000000e180c723c */ /* 0x010fe20000001810 */
[----:B------:R-:W4:Y:S01]  /*1d6d0*/  LDL.LU.64 R18, [R1+0x16f8] ;  /* 0x0016f80001127983 */ /* 0x000f220000300a00 */
[----:B------:R-:W4:Y:S11]  /*1d6e0*/  LDL.LU.64 R16, [R1+0x16f0] ;  /* 0x0016f00001107983 */ /* 0x000f360000300a00 */
[----:B------:R-:W-:Y:S10]  /*1d6f0*/  @!UPT UIADD3 URZ, URZ, URZ, URZ ;  /* 0x0000003f3f3ff290 */ /* 0x000ff4000fffe03f */
[----:B------:R0:W-:Y:S01]  /*1d700*/  STL.64 [R1+0x5a0], R12 ;  /* 0x0005a00c01007387 */ /* 0x0001e20000100a00 */
[----:B------:R1:W-:Y:S03]  /*1d710*/  STL.64 [R1+0x5a8], R14 ;  /* 0x0005a80e01007387 */ /* 0x0003e60000100a00 */
[----:B0-----:R-:W2:Y:S01]  /*1d720*/  LDL.LU R12, [R1+0x3c0] ;  /* 0x0003c000010c7983 */ /* 0x001ea20000300800 */
[----:B------:R-:W2:Y:S02]  /*1d730*/  LDL.LU R13, [R1+0x3c4] ;  /* 0x0003c400010d7983 */ /* 0x000ea40000300800 */
[----:B-1----:R-:W-:Y:S02]  /*1d740*/  IMAD.MOV.U32 R14, RZ, RZ, R28 ;  /* 0x000000ffff0e7224 */ /* 0x002fe400078e001c */
[----:B---3--:R-:W-:-:S05]  /*1d750*/  IMAD.MOV.U32 R15, RZ, RZ, R2 ;  /* 0x000000ffff0f7224 */ /* 0x008fca00078e0002 */
[----:B------:R0:W-:Y:S04]  /*1d760*/  STL.64 [R1+0x1660], R14 ;  /* 0x0016600e01007387 */ /* 0x0001e80000100a00 */
[----:B--2---:R-:W-:Y:S01]  /*1d770*/  STL.64 [R1+0x1658], R12 ;  /* 0x0016580c01007387 */ /* 0x004fe20000100a00 */
[----:B0-----:R-:W4:Y:S02]  /*1d780*/  LDL.LU.64 R14, [R1+0x28] ;  /* 0x00002800010e7983 */ /* 0x001f240000300a00 */
[C---:B----4-:R-:W-:Y:S11]  /*1d790*/  HMMA.16816.F32 R16, R24.reuse, R14, R16 ;  /* 0x0000000e1810723c */ /* 0x050ff60000001810 */
[----:B------:R-:W-:Y:S11]  /*1d7a0*/  @!UPT UIADD3 URZ, URZ, URZ, URZ ;  /* 0x0000003f3f3ff290 */ /* 0x000ff6000fffe03f */
[----:B------:R-:W-:Y:S01]  /*1d7b0*/  @!UPT UIADD3 URZ, URZ, URZ, URZ ;  /* 0x0000003f3f3ff290 */ /* 0x000fe2000fffe03f */
[----:B------:R0:W-:Y:S01]  /*1d7c0*/  STL.64 [R1+0x590], R16 ;  /* 0x0005901001007387 */ /* 0x0001e20000100a00 */
[----:B------:R-:W-:Y:S02]  /*1d7d0*/  IMAD.MOV.U32 R28, RZ, RZ, R18 ;  /* 0x000000ffff1c7224 */ /* 0x000fe400078e0012 */
[----:B------:R-:W-:Y:S02]  /*1d7e0*/  IMAD.MOV.U32 R2, RZ, RZ, R19 ;  /* 0x000000ffff027224 */ /* 0x000fe400078e0013 */
[----:B------:R-:W2:Y:S04]  /*1d7f0*/  LDL.LU.64 R18, [R1+0x16e8] ;  /* 0x0016e80001127983 */ /* 0x000ea80000300a00 */
[----:B0-----:R-:W2:Y:S01]  /*1d800*/  LDL.LU.64 R16, [R1+0x16e0] ;  /* 0x0016e00001107983 */ /* 0x001ea20000300a00 */
[----:B------:R0:W-:Y:S03]  /*1d810*/  STL.64 [R1+0x1678], R14 ;  /* 0x0016780e01007387 */ /* 0x0001e60000100a00 */
[----:B0-----:R-:W3:Y:S04]  /*1d820*/  LDL.LU.64 R14, [R1+0x38] ;  /* 0x00003800010e7983 */ /* 0x001ee80000300a00 */
[----:B---3--:R0:W-:Y:S04]  /*1d830*/  STL.64 [R1+0x1690], R14 ;  /* 0x0016900e01007387 */ /* 0x0081e80000100a00 */
[----:B0-----:R-:W3:Y:S01]  /*1d840*/  LDL.LU.64 R14, [R1+0x98] ;  /* 0x00009800010e7983 */ /* 0x001ee20000300a00 */
[----:B--2---:R-:W-:Y:S03]  /*1d850*/  HMMA.16816.F32 R16, R24, R10, R16 ;  /* 0x0000000a1810723c */ /* 0x004fe60000001810 */
[----:B---3--:R0:W-:Y:S04]  /*1d860*/  STL.64 [R1+0x16a8], R14 ;  /* 0x0016a80e01007387 */ /* 0x0081e80000100a00 */
[----:B0-----:R-:W2:Y:S04]  /*1d870*/  LDL.LU.64 R14, [R1+0xa8] ;  /* 0x0000a800010e7983 */ /* 0x001ea80000300a00 */
[----:B--2---:R-:W-:Y:S01]  /*1d880*/  STL.64 [R1+0x16b0], R14 ;  /* 0x0016b00e01007387 */ /* 0x004fe20000100a00 */
[----:B------:R0:W-:Y:S02]  /*1d890*/  STL [R1+0x1308], R2 ;  /* 0x0013080201007387 */ /* 0x0001e40000100800 */
[----:B------:R1:W-:Y:S09]  /*1d8a0*/  STL [R1+0x1304], R28 ;  /* 0x0013041c01007387 */ /* 0x0003f20000100800 */
[----:B------:R2:W-:Y:S02]  /*1d8b0*/  STL.64 [R1+0x580], R16 ;  /* 0x0005801001007387 */ /* 0x0005e40000100a00 */
[----:B0-----:R-:W-:-:S02]  /*1d8c0*/  IMAD.MOV.U32 R2, RZ, RZ, R19 ;  /* 0x000000ffff027224 */ /* 0x001fc400078e0013 */
[----:B-1----:R-:W-:Y:S01]  /*1d8d0*/  IMAD.MOV.U32 R28, RZ, RZ, R18 ;  /* 0x000000ffff1c7224 */ /* 0x002fe200078e0012 */
[----:B--2---:R-:W2:Y:S01]  /*1d8e0*/  LDL.LU R16, [R1+0x310] ;  /* 0x0003100001107983 */ /* 0x004ea20000300800 */
[----:B------:R-:W2:Y:S02]  /*1d8f0*/  LDL.LU R17, [R1+0x314] ;  /* 0x0003140001117983 */ /* 0x000ea40000300800 */
[----:B------:R-:W2:Y:S02]  /*1d900*/  LDL.LU R18, [R1+0x318] ;  /* 0x0003180001127983 */ /* 0x000ea40000300800 */
[----:B------:R-:W2:Y:S01]  /*1d910*/  LDL.LU R19, [R1+0x31c] ;  /* 0x00031c0001137983 */ /* 0x000ea20000300800 */
[----:B------:R-:W3:Y:S04]  /*1d920*/  LDL.LU.64 R14, [R1+0xb8] ;  /* 0x0000b800010e7983 */ /* 0x000ee80000300a00 */
[----:B---3--:R0:W-:Y:S01]  /*1d930*/  STL.64 [R1+0x16c8], R14 ;  /* 0x0016c80e01007387 */ /* 0x0081e20000100a00 */
[----:B------:R-:W3:Y:S02]  /*1d940*/  LDL.LU R12, [R1+0x420] ;  /* 0x00042000010c7983 */ /* 0x000ee40000300800 */
[----:B------:R-:W3:Y:S01]  /*1d950*/  LDL.LU R13, [R1+0x424] ;  /* 0x00042400010d7983 */ /* 0x000ee20000300800 */
[----:B0-----:R-:W3:Y:S01]  /*1d960*/  LDL.LU R14, [R1+0x428] ;  /* 0x00042800010e7983 */ /* 0x001ee20000300800 */
[----:B------:R-:W3:Y:S02]  /*1d970*/  LDL.LU R15, [R1+0x42c] ;  /* 0x00042c00010f7983 */ /* 0x000ee40000300800 */
[----:B------:R-:W-:Y:S02]  /*1d980*/  STL.64 [R1+0x1670], R10 ;  /* 0x0016700a01007387 */ /* 0x000fe40000100a00 */
[----:B------:R0:W-:Y:S02]  /*1d990*/  STL.64 [R1+0x1668], R8 ;  /* 0x0016680801007387 */ /* 0x0001e40000100a00 */
        /* <DEDUP_REMOVED lines=15> */
[----:B------:R-:W4:Y:S01]  /*1da90*/  LDL.LU R11, [R1+0x3fc] ;  /* 0x0003fc00010b7983 */ /* 0x000f220000300800 */
[----:B------:R-:W-:Y:S01]  /*1daa0*/  HMMA.16816.F32 R24, R24, R6, R16 ;  /* 0x000000061818723c */ /* 0x000fe20000001810 */
[----:B----4-:R-:W-:Y:S01]  /*1dab0*/  STL.64 [R1+0x16c0], R10 ;  /* 0x0016c00a01007387 */ /* 0x010fe20000100a00 */
[----:B--2---:R0:W-:Y:S03]  /*1dac0*/  STL.64 [R1+0x16b8], R8 ;  /* 0x0016b80801007387 */ /* 0x0041e60000100a00 */
[----:B0-----:R-:W2:Y:S01]  /*1dad0*/  LDL.LU R8, [R1+0x410] ;  /* 0x0004100001087983 */ /* 0x001ea20000300800 */
[----:B------:R-:W2:Y:S02]  /*1dae0*/  LDL.LU R9, [R1+0x414] ;  /* 0x0004140001097983 */ /* 0x000ea40000300800 */
[----:B------:R-:W2:Y:S02]  /*1daf0*/  LDL.LU R10, [R1+0x418] ;  /* 0x00041800010a7983 */ /* 0x000ea40000300800 */
[----:B------:R-:W2:Y:S01]  /*1db00*/  LDL.LU R11, [R1+0x41c] ;  /* 0x00041c00010b7983 */ /* 0x000ea20000300800 */
[----:B------:R-:W-:Y:S01]  /*1db10*/  STL [R1+0x144c], R2 ;  /* 0x00144c0201007387 */ /* 0x000fe20000100800 */
[----:B------:R-:W-:Y:S02]  /*1db20*/  STL [R1+0x1448], R28 ;  /* 0x0014481c01007387 */ /* 0x000fe40000100800 */
[----:B------:R-:W3:Y:S02]  /*1db30*/  LDL.LU.64 R18, [R1+0x16d8] ;  /* 0x0016d80001127983 */ /* 0x000ee40000300a00 */
[----:B------:R-:W3:Y:S07]  /*1db40*/  LDL.LU.64 R16, [R1+0x16d0] ;  /* 0x0016d00001107983 */ /* 0x000eee0000300a00 */
[----:B------:R0:W-:Y:S01]  /*1db50*/  STL.64 [R1+0x2c0], R24 ;  /* 0x0002c01801007387 */ /* 0x0001e20000100a00 */
[----:B------:R1:W-:Y:S03]  /*1db60*/  STL.64 [R1+0x2c8], R26 ;  /* 0x0002c81a01007387 */ /* 0x0003e60000100a00 */
[----:B0-----:R-:W4:Y:S01]  /*1db70*/  LDL.LU R24, [R1+0x400] ;  /* 0x0004000001187983 */ /* 0x001f220000300800 */
[----:B------:R-:W4:Y:S02]  /*1db80*/  LDL.LU R25, [R1+0x404] ;  /* 0x0004040001197983 */ /* 0x000f240000300800 */
[----:B-1----:R-:W4:Y:S02]  /*1db90*/  LDL.LU R26, [R1+0x408] ;  /* 0x00040800011a7983 */ /* 0x002f240000300800 */
[----:B------:R-:W4:Y:S01]  /*1dba0*/  LDL.LU R27, [R1+0x40c] ;  /* 0x00040c00011b7983 */ /* 0x000f220000300800 */
[----:B---3--:R-:W-:Y:S11]  /*1dbb0*/  HMMA.16816.F32 R12, R16, R22, R12 ;  /* 0x00000016100c723c */ /* 0x008ff6000000180c */
[----:B------:R-:W-:Y:S11]  /*1dbc0*/  @!UPT UIADD3 URZ, URZ, URZ, URZ ;  /* 0x0000003f3f3ff290 */ /* 0x000ff6000fffe03f */
[----:B------:R-:W-:Y:S01]  /*1dbd0*/  @!UPT UIADD3 URZ, URZ, URZ, URZ ;  /* 0x0000003f3f3ff290 */ /* 0x000fe2000fffe03f */
[----:B------:R-:W-:Y:S01]  /*1dbe0*/  STL.64 [R1+0x490], R12 ;  /* 0x0004900c01007387 */ /* 0x000fe20000100a00 */
[----:B------:R0:W-:Y:S03]  /*1dbf0*/  STL.64 [R1+0x498], R14 ;  /* 0x0004980e01007387 */ /* 0x0001e60000100a00 */
[----:B0-----:R-:W2:Y:S01]  /*1dc00*/  LDL.LU.64 R14, [R1+0x16c8] ;  /* 0x0016c800010e7983 */ /* 0x001ea20000300a00 */
[----:B------:R-:W-:-:S05]  /*1dc10*/  IMAD.MOV.U32 R3, RZ, RZ, R22 ;  /* 0x000000ffff037224 */ /* 0x000fca00078e0016 */
[----:B------:R-:W-:Y:S01]  /*1dc20*/  STL [R1+0x1654], R3 ;  /* 0x0016540301007387 */ /* 0x000fe20000100800 */
[----:B------:R-:W3:Y:S01]  /*1dc30*/  LDL R20, [R1+0x694] ;  /* 0x0006940001147983 */ /* 0x000ee20000100800 */
        /* <DEDUP_REMOVED lines=8> */
[----:B------:R-:W4:Y:S02]  /*1dcc0*/  LDL.LU.64 R14, [R1+0x16b0] ;  /* 0x0016b000010e7983 */ /* 0x000f240000300a00 */
[----:B------:R-:W-:Y:S01]  /*1dcd0*/  IMAD.MOV.U32 R2, RZ, RZ, R23 ;  /* 0x000000ffff027224 */ /* 0x000fe200078e0017 */
[C---:B----4-:R-:W-:Y:S01]  /*1dce0*/  HMMA.16816.F32 R24, R16.reuse, R14, R24 ;  /* 0x0000000e1018723c */ /* 0x050fe20000001818 */
[----:B------:R-:W-:Y:S11]  /*1dcf0*/  IMAD.MOV.U32 R23, RZ, RZ, R15 ;  /* 0x000000ffff177224 */ /* 0x000ff600078e000f */
[----:B------:R-:W-:Y:S11]  /*1dd00*/  @!UPT UIADD3 URZ, URZ, URZ, URZ ;  /* 0x0000003f3f3ff290 */ /* 0x000ff6000fffe03f */
[----:B------:R0:W-:Y:S01]  /*1dd10*/  STL.64 [R1+0x470], R24 ;  /* 0x0004701801007387 */ /* 0x0001e20000100a00 */
[----:B------:R1:W-:Y:S02]  /*1dd20*/  STL.64 [R1+0x478], R26 ;  /* 0x0004781a01007387 */ /* 0x0003e40000100a00 */
[----:B0-----:R-:W-:Y:S02]  /*1dd30*/  IMAD.MOV.U32 R24, RZ, RZ, R14 ;  /* 0x000000ffff187224 */ /* 0x001fe400078e000e */
[----:B------:R-:W2:Y:S02]  /*1dd40*/  LDL.LU.64 R14, [R1+0x16a8] ;  /* 0x0016a800010e7983 */ /* 0x000ea40000300a00 */
[C---:B--2---:R-:W-:Y:S01]  /*1dd50*/  HMMA.16816.F32 R8, R16.reuse, R14, R8 ;  /* 0x0000000e1008723c */ /* 0x044fe20000001808 */
[----:B-1----:R-:W-:Y:S02]  /*1dd60*/  IMAD.MOV.U32 R26, RZ, RZ, R14 ;  /* 0x000000ffff1a7224 */ /* 0x002fe400078e000e */
        /* <DEDUP_REMOVED lines=23> */
[----:B------:R-:W4:Y:S02]  /*1dee0*/  LDL.LU.64 R8, [R1+0x1668] ;  /* 0x0016680001087983 */ /* 0x000f240000300a00 */
[----:B------:R-:W2:Y:S02]  /*1def0*/  LDL.LU.64 R14, [R1+0x1660] ;  /* 0x00166000010e7983 */ /* 0x000ea40000300a00 */
[----:B------:R-:W2:Y:S02]  /*1df00*/  LDL.LU.64 R12, [R1+0x1658] ;  /* 0x00165800010c7983 */ /* 0x000ea40000300a00 */
[C---:B--2---:R-:W-:Y:S01]  /*1df10*/  HMMA.16816.F32 R12, R16.reuse, R10, R12 ;  /* 0x0000000a100c723c */ /* 0x044fe2000000180c */
[----:B------:R-:W-:Y:S01]  /*1df20*/  STL.64 [R1+0x15c0], R10 ;  /* 0x0015c00a01007387 */ /* 0x000fe20000100a00 */
[----:B----4-:R0:W-:Y:S11]  /*1df30*/  STL.64 [R1+0x15b8], R8 ;  /* 0x0015b80801007387 */ /* 0x0101f60000100a00 */
[----:B------:R-:W-:Y:S10]  /*1df40*/  @!UPT UIADD3 URZ, URZ, URZ, URZ ;  /* 0x0000003f3f3ff290 */ /* 0x000ff4000fffe03f */
[----:B------:R-:W-:Y:S01]  /*1df50*/  STL.64 [R1+0x410], R12 ;  /* 0x0004100c01007387 */ /* 0x000fe20000100a00 */
[----:B------:R-:W-:Y:S02]  /*1df60*/  STL.64 [R1+0x418], R14 ;  /* 0x0004180e01007387 */ /* 0x000fe40000100a00 */
[----:B0-----:R-:W2:Y:S02]  /*1df70*/  LDL.LU R8, [R1+0x3b0] ;  /* 0x0003b00001087983 */ /* 0x001ea40000300800 */
[----:B------:R-:W2:Y:S01]  /*1df80*/  LDL.LU R9, [R1+0x3b4] ;  /* 0x0003b40001097983 */ /* 0x000ea20000300800 */
[----:B------:R-:W2:Y:S01]  /*1df90*/  LDL.LU R10, [R1+0x3b8] ;  /* 0x0003b800010a7983 */ /* 0x000ea20000300800 */
[----:B------:R-:W2:Y:S03]  /*1dfa0*/  LDL.LU R11, [R1+0x3bc] ;  /* 0x0003bc00010b7983 */ /* 0x000ea60000300800 */
[----:B------:R-:W-:Y:S01]  /*1dfb0*/  LDSM.16.MT88.4 R12, [R4+0x9080] ;  /* 0x00908000040c783b */ /* 0x000fe20000004200 */
[----:B--2---:R-:W-:Y:S03]  /*1dfc0*/  HMMA.16816.F32 R16, R16, R6, R8 ;  /* 0x000000061010723c */ /* 0x004fe60000001808 */
[----:B------:R-:W0:Y:S11]  /*1dfd0*/  LDSM.16.MT88.4 R8, [R29+0xa000] ;  /* 0x00a000001d08783b */ /* 0x000e360000004200 */
[----:B------:R-:W-:Y:S09]  /*1dfe0*/  @!UPT UIADD3 URZ, URZ, URZ, URZ ;  /* 0x0000003f3f3ff290 */ /* 0x000ff2000fffe03f */
[----:B------:R-:W-:Y:S01]  /*1dff0*/  STL.64 [R1+0x3a0], R16 ;  /* 0x0003a01001007387 */ /* 0x000fe20000100a00 */
[----:B------:R-:W-:Y:S02]  /*1e000*/  STL.64 [R1+0x3a8], R18 ;  /* 0x0003a81201007387 */ /* 0x000fe40000100a00 */
[----:B---3--:R-:W-:Y:S04]  /*1e010*/  LDSM.16.M88.4 R16, [R20+0x1000] ;  /* 0x001000001410783b */ /* 0x008fe80000000200 */
[----:B0-----:R-:W-:Y:S01]  /*1e020*/  IMAD.MOV.U32 R4, RZ, RZ, R10 ;  /* 0x000000ffff047224 */ /* 0x001fe200078e000a */
[----:B------:R-:W-:Y:S01]  /*1e030*/  STL.64 [R1], R8 ;  /* 0x0000000801007387 */ /* 0x000fe20000100a00 */
[----:B------:R-:W-:Y:S02]  /*1e040*/  IMAD.MOV.U32 R5, RZ, RZ, R11 ;  /* 0x000000ffff057224 */ /* 0x000fe400078e000b */
[----:B------:R-:W0:Y:S04]  /*1e050*/  LDSM.16.M88.4 R8, [R20] ;  /* 0x000000001408783b */ /* 0x000e280000000200 */
[----:B------:R-:W-:Y:S01]  /*1e060*/  STL.64 [R1+0x15d0], R6 ;  /* 0x0015d00601007387 */ /* 0x000fe20000100a00 */
[----:B------:R-:W-:Y:S02]  /*1e070*/  STL.64 [R1+0x15c8], R4 ;  /* 0x0015c80401007387 */ /* 0x000fe40000100a00 */
[----:B------:R-:W1:Y:S02]  /*1e080*/  LDSM.16.M88.4 R4, [R20+0x2000] ;  /* 0x002000001404783b */ /* 0x000e640000000200 */
[----:B0-----:R-:W-:Y:S02]  /*1e090*/  STL.64 [R1+0x80], R8 ;  /* 0x0000800801007387 */ /* 0x001fe40000100a00 */
[----:B------:R0:W-:Y:S02]  /*1e0a0*/  STL.64 [R1+0x88], R10 ;  /* 0x0000880a01007387 */ /* 0x0001e40000100a00 */
[----:B------:R-:W-:Y:S02]  /*1e0b0*/  STL.64 [R1+0x70], R16 ;  /* 0x0000701001007387 */ /* 0x000fe40000100a00 */
[----:B------:R-:W-:Y:S02]  /*1e0c0*/  STL.64 [R1+0x78], R18 ;  /* 0x0000781201007387 */ /* 0x000fe40000100a00 */
[----:B------:R-:W2:Y:S01]  /*1e0d0*/  LDSM.16.M88.4 R16, [R20+0x3000] ;  /* 0x003000001410783b */ /* 0x000ea20000000200 */
[----:B0-----:R-:W-:-:S02]  /*1e0e0*/  IMAD.MOV.U32 R10, RZ, RZ, R3 ;  /* 0x000000ffff0a7224 */ /* 0x001fc400078e0003 */
[----:B------:R-:W-:Y:S01]  /*1e0f0*/  IMAD.MOV.U32 R11, RZ, RZ, R0 ;  /* 0x000000ffff0b7224 */ /* 0x000fe200078e0000 */
[----:B------:R-:W3:Y:S01]  /*1e100*/  LDL.LU R3, [R1+0x1654] ;  /* 0x0016540001037983 */ /* 0x000ee20000300800 */
[----:B-1----:R-:W-:Y:S02]  /*1e110*/  STL.64 [R1+0x60], R4 ;  /* 0x0000600401007387 */ /* 0x002fe40000100a00 */
[----:B------:R-:W-:Y:S02]  /*1e120*/  STL.64 [R1+0x68], R6 ;  /* 0x0000680601007387 */ /* 0x000fe40000100a00 */
[----:B------:R-:W4:Y:S01]  /*1e130*/  LDL.LU R0, [R1+0x1650] ;  /* 0x0016500001007983 */ /* 0x000f220000300800 */
[----:B------:R0:W-:Y:S02]  /*1e140*/  STL.64 [R1+0x15d8], R10 ;  /* 0x0015d80a01007387 */ /* 0x0001e40000100a00 */
[----:B0-----:R-:W-:Y:S02]  /*1e150*/  IMAD.MOV.U32 R10, RZ, RZ, R28 ;  /* 0x000000ffff0a7224 */ /* 0x001fe400078e001c */
[----:B------:R-:W-:-:S05]  /*1e160*/  IMAD.MOV.U32 R11, RZ, RZ, R27 ;  /* 0x000000ffff0b7224 */ /* 0x000fca00078e001b */
[----:B------:R0:W-:Y:S01]  /*1e170*/  STL.64 [R1+0x15f0], R10 ;  /* 0x0015f00a01007387 */ /* 0x0001e20000100a00 */
[----:B------:R-:W2:Y:S02]  /*1e180*/  LDL.LU R4, [R1+0x670] ;  /* 0x0006700001047983 */ /* 0x000ea40000300800 */
[----:B------:R-:W2:Y:S02]  /*1e190*/  LDL.LU R5, [R1+0x674] ;  /* 0x0006740001057983 */ /* 0x000ea40000300800 */
[----:B------:R-:W2:Y:S01]  /*1e1a0*/  LDL.LU R6, [R1+0x678] ;  /* 0x0006780001067983 */ /* 0x000ea20000300800 */
[----:B------:R-:W2:Y:S01]  /*1e1b0*/  LDL.LU R7, [R1+0x67c] ;  /* 0x00067c0001077983 */ /* 0x000ea20000300800 */
[----:B0-----:R-:W-:Y:S02]  /*1e1c0*/  IMAD.MOV.U32 R10, RZ, RZ, R26 ;  /* 0x000000ffff0a7224 */ /* 0x001fe400078e001a */
[----:B------:R-:W-:-:S05]  /*1e1d0*/  IMAD.MOV.U32 R11, RZ, RZ, R25 ;  /* 0x000000ffff0b7224 */ /* 0x000fca00078e0019 */
[----:B------:R-:W-:Y:S04]  /*1e1e0*/  STL.64 [R1+0x1608], R10 ;  /* 0x0016080a01007387 */ /* 0x000fe80000100a00 */
[----:B--2---:R-:W-:Y:S01]  /*1e1f0*/  STL.64 [R1+0x15e8], R6 ;  /* 0x0015e80601007387 */ /* 0x004fe20000100a00 */
[----:B------:R0:W-:Y:S03]  /*1e200*/  STL.64 [R1+0x15e0], R4 ;  /* 0x0015e00401007387 */ /* 0x0001e60000100a00 */
[----:B0-----:R-:W2:Y:S01]  /*1e210*/  LDL.LU R4, [R1+0x680] ;  /* 0x0006800001047983 */ /* 0x001ea20000300800 */
[----:B------:R-:W2:Y:S02]  /*1e220*/  LDL.LU R5, [R1+0x684] ;  /* 0x0006840001057983 */ /* 0x000ea40000300800 */
[----:B------:R-:W2:Y:S02]  /*1e230*/  LDL.LU R6, [R1+0x688] ;  /* 0x0006880001067983 */ /* 0x000ea40000300800 */
[----:B------:R-:W2:Y:S02]  /*1e240*/  LDL.LU R7, [R1+0x68c] ;  /* 0x00068c0001077983 */ /* 0x000ea40000300800 */
[----:B------:R-:W-:-:S02]  /*1e250*/  IMAD.MOV.U32 R10, RZ, RZ, R24 ;  /* 0x000000ffff0a7224 */ /* 0x000fc400078e0018 */
[----:B------:R-:W-:Y:S02]  /*1e260*/  IMAD.MOV.U32 R11, RZ, RZ, R23 ;  /* 0x000000ffff0b7224 */ /* 0x000fe400078e0017 */
[----:B------:R-:W-:Y:S01]  /*1e270*/  IMAD.MOV.U32 R28, RZ, RZ, R16 ;  /* 0x000000ffff1c7224 */ /* 0x000fe200078e0010 */
[----:B------:R-:W-:Y:S04]  /*1e280*/  LDSM.16.M88.4 R24, [R20+0x5000] ;  /* 0x005000001418783b */ /* 0x000fe80000000200 */
        /* <DEDUP_REMOVED lines=24> */
[----:B---3--:R-:W-:Y:S01]  /*1e410*/  IMAD.MOV.U32 R10, RZ, RZ, R3 ;  /* 0x000000ffff0a7224 */ /* 0x008fe200078e0003 */
[----:B--2---:R-:W-:Y:S01]  /*1e420*/  STL.64 [R1+0x1648], R6 ;  /* 0x0016480601007387 */ /* 0x004fe20000100a00 */
[----:B------:R0:W-:Y:S03]  /*1e430*/  STL.64 [R1+0x1640], R4 ;  /* 0x0016400401007387 */ /* 0x0001e60000100a00 */
[----:B0-----:R-:W2:Y:S01]  /*1e440*/  LDL.LU R4, [R1+0x520] ;  /* 0x0005200001047983 */ /* 0x001ea20000300800 */
[----:B------:R-:W2:Y:S02]  /*1e450*/  LDL.LU R5, [R1+0x524] ;  /* 0x0005240001057983 */ /* 0x000ea40000300800 */
[----:B------:R-:W2:Y:S02]  /*1e460*/  LDL.LU R6, [R1+0x528] ;  /* 0x0005280001067983 */ /* 0x000ea40000300800 */
[----:B------:R-:W2:Y:S01]  /*1e470*/  LDL.LU R7, [R1+0x52c] ;  /* 0x00052c0001077983 */ /* 0x000ea20000300800 */
[----:B------:R-:W-:Y:S01]  /*1e480*/  STL.64 [R1+0x50], R16 ;  /* 0x0000501001007387 */ /* 0x000fe20000100a00 */
[----:B------:R-:W-:Y:S02]  /*1e490*/  STL.64 [R1+0x58], R18 ;  /* 0x0000581201007387 */ /* 0x000fe40000100a00 */
[----:B------:R-:W0:Y:S02]  /*1e4a0*/  LDSM.16.M88.4 R16, [R20+0x4000] ;  /* 0x004000001410783b */ /* 0x000e240000000200 */
[----:B0-----:R-:W-:Y:S02]  /*1e4b0*/  STL.64 [R1+0x40], R16 ;  /* 0x0000401001007387 */ /* 0x001fe40000100a00 */
[----:B------:R-:W-:Y:S02]  /*1e4c0*/  STL.64 [R1+0x48], R18 ;  /* 0x0000481201007387 */ /* 0x000fe40000100a00 */
[----:B------:R-:W-:-:S02]  /*1e4d0*/  IMAD.MOV.U32 R3, RZ, RZ, R17 ;  /* 0x000000ffff037224 */ /* 0x000fc400078e0011 */
[----:B------:R-:W0:Y:S02]  /*1e4e0*/  LDSM.16.M88.4 R16, [R20+0x6000] ;  /* 0x006000001410783b */ /* 0x000e240000000200 */
[----:B------:R-:W1:Y:S02]  /*1e4f0*/  LDSM.16.M88.4 R20, [R20+0x7000] ;  /* 0x007000001414783b */ /* 0x000e640000000200 */
[----:B0-----:R-:W-:Y:S02]  /*1e500*/  STL [R1+0x11cc], R18 ;  /* 0x0011cc1201007387 */ /* 0x001fe40000100800 */
[----:B------:R-:W-:Y:S02]  /*1e510*/  STL.64 [R1+0x10], R24 ;  /* 0x0000101801007387 */ /* 0x000fe40000100a00 */
[----:B------:R-:W-:Y:S02]  /*1e520*/  STL.64 [R1+0x18], R26 ;  /* 0x0000181a01007387 */ /* 0x000fe40000100a00 */
[----:B------:R-:W0:Y:S04]  /*1e530*/  LDSM.16.MT88.4 R24, [R29+0xa080] ;  /* 0x00a080001d18783b */ /* 0x000e280000004200 */
[----:B------:R-:W-:Y:S01]  /*1e540*/  STL [R1+0x11c8], R19 ;  /* 0x0011c81301007387 */ /* 0x000fe20000100800 */
[----:B-1----:R-:W-:Y:S02]  /*1e550*/  STL [R1+0x10f4], R22 ;  /* 0x0010f41601007387 */ /* 0x002fe40000100800 */
[----:B------:R-:W-:Y:S02]  /*1e560*/  STL [R1+0x10f0], R23 ;  /* 0x0010f01701007387 */ /* 0x000fe40000100800 */
[----:B------:R1:W-:Y:S02]  /*1e570*/  STL.64 [R1+0x1548], R20 ;  /* 0x0015481401007387 */ /* 0x0003e40000100a00 */
[----:B-1----:R-:W3:Y:S01]  /*1e580*/  LDL.LU R20, [R1+0x540] ;  /* 0x0005400001147983 */ /* 0x002ee20000300800 */
[----:B------:R-:W3:Y:S02]  /*1e590*/  LDL.LU R21, [R1+0x544] ;  /* 0x0005440001157983 */ /* 0x000ee40000300800 */
[----:B------:R-:W3:Y:S02]  /*1e5a0*/  LDL.LU R22, [R1+0x548] ;  /* 0x0005480001167983 */ /* 0x000ee40000300800 */
[----:B------:R-:W3:Y:S01]  /*1e5b0*/  LDL.LU R23, [R1+0x54c] ;  /* 0x00054c0001177983 */ /* 0x000ee20000300800 */
[----:B0-----:R-:W-:Y:S01]  /*1e5c0*/  STL.64 [R1+0x1538], R26 ;  /* 0x0015381a01007387 */ /* 0x001fe20000100a00 */
[----:B------:R0:W-:Y:S03]  /*1e5d0*/  STL.64 [R1+0x1530], R24 ;  /* 0x0015301801007387 */ /* 0x0001e60000100a00 */
[----:B0-----:R-:W3:Y:S01]  /*1e5e0*/  LDL.LU R24, [R1+0x660] ;  /* 0x0006600001187983 */ /* 0x001ee20000300800 */
[----:B------:R-:W3:Y:S02]  /*1e5f0*/  LDL.LU R25, [R1+0x664] ;  /* 0x0006640001197983 */ /* 0x000ee40000300800 */
[----:B------:R-:W3:Y:S02]  /*1e600*/  LDL.LU R26, [R1+0x668] ;  /* 0x00066800011a7983 */ /* 0x000ee40000300800 */
        /* <DEDUP_REMOVED lines=36> */
[----:B--2---:R-:W-:Y:S02]  /*1e850*/  HMMA.16816.F32 R8, R12, R10, R4 ;  /* 0x0000000a0c08723c */ /* 0x004fe40000001804 */
[----:B------:R-:W2:Y:S01]  /*1e860*/  LDL.LU.64 R6, [R1+0x15d0] ;  /* 0x0015d00001067983 */ /* 0x000ea20000300a00 */
[----:B------:R-:W2:Y:S11]  /*1e870*/  LDL.LU.64 R4, [R1+0x15c8] ;  /* 0x0015c80001047983 */ /* 0x000eb60000300a00 */
[----:B------:R-:W-:Y:S09]  /*1e880*/  @!UPT UIADD3 URZ, URZ, URZ, URZ ;  /* 0x0000003f3f3ff290 */ /* 0x000ff2000fffe03f */
[----:B------:R-:W-:Y:S01]  /*1e890*/  STL.64 [R1+0x20], R8 ;  /* 0x0000200801007387 */ /* 0x000fe20000100a00 */
[----:B------:R0:W-:Y:S03]  /*1e8a0*/  STL.64 [R1+0x28], R10 ;  /* 0x0000280a01007387 */ /* 0x0001e60000100a00 */
[----:B0-----:R-:W3:Y:S01]  /*1e8b0*/  LDL.LU.64 R10, [R1+0x15c0] ;  /* 0x0015c000010a7983 */ /* 0x001ee20000300a00 */
[----:B------:R-:W2:Y:S02]  /*1e8c0*/  LDL.LU.64 R8, [R1+0x15b8] ;  /* 0x0015b80001087983 */ /* 0x000ea40000300a00 */
[----:B----4-:R-:W-:-:S07]  /*1e8d0*/  IMAD.MOV.U32 R27, RZ, RZ, R0 ;  /* 0x000000ffff1b7224 */ /* 0x010fce00078e0000 */
[----:B---3--:R-:W-:Y:S11]  /*1e8e0*/  HMMA.16816.F32 R24, R12, R10, R24 ;  /* 0x0000000a0c18723c */ /* 0x008ff60000001818 */
[----:B------:R-:W-:Y:S11]  /*1e8f0*/  @!UPT UIADD3 URZ, URZ, URZ, URZ ;  /* 0x0000003f3f3ff290 */ /* 0x000ff6000fffe03f */
[----:B------:R-:W-:Y:S02]  /*1e900*/  @!UPT UIADD3 URZ, URZ, URZ, URZ ;  /* 0x0000003f3f3ff290 */ /* 0x000fe4000fffe03f */
[----:B------:R-:W-:Y:S02]  /*1e910*/  IMAD.MOV.U32 R18, RZ, RZ, R25 ;  /* 0x000000ffff127224 */ /* 0x000fe400078e0019 */
[----:B------:R-:W-:-:S05]  /*1e920*/  IMAD.MOV.U32 R19, RZ, RZ, R26 ;  /* 0x000000ffff137224 */ /* 0x000fca00078e001a */
[----:B------:R-:W-:Y:S01]  /*1e930*/  STL.64 [R1+0x1558], R18 ;  /* 0x0015581201007387 */ /* 0x000fe20000100a00 */
[----:B------:R-:W-:Y:S02]  /*1e940*/  STL.64 [R1+0x1550], R16 ;  /* 0x0015501001007387 */ /* 0x000fe40000100a00 */
[----:B--2---:R0:W-:Y:S02]  /*1e950*/  STL.64 [R1+0x1498], R8 ;  /* 0x0014980801007387 */ /* 0x0041e40000100a00 */
[----:B0-----:R-:W2:Y:S01]  /*1e960*/  LDL.LU R8, [R1+0x1e0] ;  /* 0x0001e00001087983 */ /* 0x001ea20000300800 */
[----:B------:R-:W2:Y:S02]  /*1e970*/  LDL.LU R9, [R1+0x1e4] ;  /* 0x0001e40001097983 */ /* 0x000ea40000300800 */
[----:B------:R-:W3:Y:S02]  /*1e980*/  LDL.LU R10, [R1+0x1e8] ;  /* 0x0001e800010a7983 */ /* 0x000ee40000300800 */
[----:B------:R-:W3:Y:S02]  /*1e990*/  LDL.LU R11, [R1+0x1ec] ;  /* 0x0001ec00010b7983 */ /* 0x000ee40000300800 */
[----:B------:R-:W-:-:S02]  /*1e9a0*/  IMAD.MOV.U32 R29, RZ, RZ, R24 ;  /* 0x000000ffff1d7224 */ /* 0x000fc400078e0018 */
[----:B------:R-:W-:Y:S01]  /*1e9b0*/  IMAD.MOV.U32 R0, RZ, RZ, R27 ;  /* 0x000000ffff007224 */ /* 0x000fe200078e001b */
[----:B------:R-:W4:Y:S01]  /*1e9c0*/  LDL.LU R24, [R1] ;  /* 0x0000000001187983 */ /* 0x000f220000300800 */
[----:B------:R-:W4:Y:S02]  /*1e9d0*/  LDL.LU R25, [R1+0x4] ;  /* 0x0000040001197983 */ /* 0x000f240000300800 */
[----:B------:R-:W-:Y:S02]  /*1e9e0*/  IMAD.MOV.U32 R26, RZ, RZ, R4 ;  /* 0x000000ffff1a7224 */ /* 0x000fe400078e0004 */
[----:B------:R-:W-:Y:S01]  /*1e9f0*/  IMAD.MOV.U32 R27, RZ, RZ, R5 ;  /* 0x000000ffff1b7224 */ /* 0x000fe200078e0005 */
[----:B------:R-:W4:Y:S01]  /*1ea00*/  LDL.LU R4, [R1+0x15b0] ;  /* 0x0015b00001047983 */ /* 0x000f220000300800 */
[----:B------:R-:W4:Y:S03]  /*1ea10*/  LDL.LU R5, [R1+0x15ac] ;  /* 0x0015ac0001057983 */ /* 0x000f260000300800 */
[----:B---3--:R-:W-:Y:S01]  /*1ea20*/  STL.64 [R1+0x14a8], R10 ;  /* 0x0014a80a01007387 */ /* 0x008fe20000100a00 */
[----:B--2---:R0:W-:Y:S03]  /*1ea30*/  STL.64 [R1+0x14a0], R8 ;  /* 0x0014a00801007387 */ /* 0x0041e60000100a00 */
[----:B0-----:R-:W2:Y:S04]  /*1ea40*/  LDL.64 R8, [R1+0x10] ;  /* 0x0000100001087983 */ /* 0x001ea80000100a00 */
[----:B--2---:R0:W-:Y:S02]  /*1ea50*/  STL.64 [R1+0x1588], R8 ;  /* 0x0015880801007387 */ /* 0x0041e40000100a00 */
[----:B0-----:R-:W-:Y:S02]  /*1ea60*/  HMMA.16816.F32 R8, R12, R6, R20 ;  /* 0x000000060c08723c */ /* 0x001fe40000001814 */
[----:B------:R0:W-:Y:S05]  /*1ea70*/  STL [R1+0x1300], R29 ;  /* 0x0013001d01007387 */ /* 0x0001ea0000100800 */
[----:B----4-:R-:W-:Y:S01]  /*1ea80*/  IMAD.MOV.U32 R14, RZ, RZ, R5 ;  /* 0x000000ffff0e7224 */ /* 0x010fe200078e0005 */
[----:B0-----:R-:W2:Y:S01]  /*1ea90*/  LDL R29, [R1+0xcb8] ;  /* 0x000cb800011d7983 */ /* 0x001ea20000100800 */
[----:B------:R-:W3:Y:S02]  /*1eaa0*/  LDL.LU R12, [R1+0x1d0] ;  /* 0x0001d000010c7983 */ /* 0x000ee40000300800 */
[----:B------:R-:W-:Y:S11]  /*1eab0*/  IMAD.MOV.U32 R15, RZ, RZ, R4 ;  /* 0x000000ffff0f7224 */ /* 0x000ff600078e0004 */
[----:B------:R-:W-:Y:S01]  /*1eac0*/  @!UPT UIADD3 URZ, URZ, URZ, URZ ;  /* 0x0000003f3f3ff290 */ /* 0x000fe2000fffe03f */
[----:B------:R0:W-:Y:S01]  /*1ead0*/  STL.64 [R1+0x3c0], R8 ;  /* 0x0003c00801007387 */ /* 0x0001e20000100a00 */
[----:B------:R-:W-:Y:S02]  /*1eae0*/  STL.64 [R1+0x3c8], R10 ;  /* 0x0003c80a01007387 */ /* 0x000fe40000100a00 */
[----:B------:R-:W3:Y:S02]  /*1eaf0*/  LDL.LU R13, [R1+0x1d4] ;  /* 0x0001d400010d7983 */ /* 0x000ee40000300800 */
[----:B------:R-:W4:Y:S01]  /*1eb00*/  LDL.LU R5, [R1+0x15a8] ;  /* 0x0015a80001057983 */ /* 0x000f220000300800 */
[----:B------:R-:W4:Y:S04]  /*1eb10*/  LDL.LU R4, [R1+0x15a4] ;  /* 0x0015a40001047983 */ /* 0x000f280000300800 */
[----:B0-----:R-:W2:Y:S01]  /*1eb20*/  LDL.64 R8, [R1+0x80] ;  /* 0x0000800001087983 */ /* 0x001ea20000100a00 */
[----:B------:R-:W2:Y:S02]  /*1eb30*/  LDL.LU R16, [R1+0x510] ;  /* 0x0005100001107983 */ /* 0x000ea40000300800 */
[----:B------:R-:W2:Y:S02]  /*1eb40*/  LDL.LU R17, [R1+0x514] ;  /* 0x0005140001117983 */ /* 0x000ea40000300800 */
[----:B------:R-:W2:Y:S01]  /*1eb50*/  LDL.LU R18, [R1+0x518] ;  /* 0x0005180001127983 */ /* 0x000ea20000300800 */
[----:B------:R-:W2:Y:S04]  /*1eb60*/  LDL.LU R19, [R1+0x51c] ;  /* 0x00051c0001137983 */ /* 0x000ea80000300800 */
[----:B--2---:R-:W-:Y:S01]  /*1eb70*/  STL.64 [R1+0x1598], R18 ;  /* 0x0015981201007387 */ /* 0x004fe20000100a00 */
[----:B------:R0:W-:Y:S03]  /*1eb80*/  STL.64 [R1+0x1590], R16 ;  /* 0x0015901001007387 */ /* 0x0001e60000100a00 */
[----:B0-----:R-:W2:Y:S01]  /*1eb90*/  LDL.LU R16, [R1+0x530] ;  /* 0x0005300001107983 */ /* 0x001ea20000300800 */
[----:B------:R-:W2:Y:S02]  /*1eba0*/  LDL.LU R17, [R1+0x534] ;  /* 0x0005340001117983 */ /* 0x000ea40000300800 */
[----:B------:R-:W2:Y:S02]  /*1ebb0*/  LDL.LU R18, [R1+0x538] ;  /* 0x0005380001127983 */ /* 0x000ea40000300800 */
[----:B------:R-:W2:Y:S01]  /*1ebc0*/  LDL.LU R19, [R1+0x53c] ;  /* 0x00053c0001137983 */ /* 0x000ea20000300800 */
[----:B------:R-:W-:Y:S01]  /*1ebd0*/  STL.64 [R1+0x14b8], R14 ;  /* 0x0014b80e01007387 */ /* 0x000fe20000100a00 */
[----:B---3--:R0:W-:Y:S03]  /*1ebe0*/  STL.64 [R1+0x14b0], R12 ;  /* 0x0014b00c01007387 */ /* 0x0081e60000100a00 */
[----:B0-----:R-:W3:Y:S01]  /*1ebf0*/  LDL.LU R12, [R1+0x1f0] ;  /* 0x0001f000010c7983 */ /* 0x001ee20000300800 */
[----:B------:R-:W3:Y:S02]  /*1ec00*/  LDL.LU R13, [R1+0x1f4] ;  /* 0x0001f400010d7983 */ /* 0x000ee40000300800 */
[----:B------:R-:W2:Y:S02]  /*1ec10*/  LDL.LU R14, [R1+0x1f8] ;  /* 0x0001f800010e7983 */ /* 0x000ea40000300800 */
[----:B------:R-:W2:Y:S01]  /*1ec20*/  LDL.LU R15, [R1+0x1fc] ;  /* 0x0001fc00010f7983 */ /* 0x000ea20000300800 */
[----:B------:R-:W2:Y:S01]  /*1ec30*/  LDL.LU R6, [R1+0x228] ;  /* 0x0002280001067983 */ /* 0x000ea20000300800 */
[----:B------:R-:W2:Y:S03]  /*1ec40*/  LDL.LU R7, [R1+0x22c] ;  /* 0x00022c0001077983 */ /* 0x000ea60000300800 */
[----:B--2---:R-:W-:Y:S01]  /*1ec50*/  STL.64 [R1+0x14f8], R6 ;  /* 0x0014f80601007387 */ /* 0x004fe20000100a00 */
[----:B----4-:R0:W-:Y:S03]  /*1ec60*/  STL.64 [R1+0x14f0], R4 ;  /* 0x0014f00401007387 */ /* 0x0101e60000100a00 */
[----:B0-----:R-:W2:Y:S01]  /*1ec70*/  LDL.LU R4, [R1+0x240] ;  /* 0x0002400001047983 */ /* 0x001ea20000300800 */
[----:B------:R-:W2:Y:S02]  /*1ec80*/  LDL.LU R5, [R1+0x244] ;  /* 0x0002440001057983 */ /* 0x000ea40000300800 */
[----:B------:R-:W4:Y:S02]  /*1ec90*/  LDL.LU R6, [R1+0x248] ;  /* 0x0002480001067983 */ /* 0x000f240000300800 */
[----:B------:R-:W4:Y:S01]  /*1eca0*/  LDL.LU R7, [R1+0x24c] ;  /* 0x00024c0001077983 */ /* 0x000f220000300800 */
[----:B------:R-:W2:Y:S01]  /*1ecb0*/  LDL.64 R20, [R1+0x60] ;  /* 0x0000600001147983 */ /* 0x000ea20000100a00 */
[----:B------:R-:W-:Y:S03]  /*1ecc0*/  HMMA.16816.F32 R16, R24, R8, R16 ;  /* 0x000000081810723c */ /* 0x000fe60000001810 */
[----:B----4-:R-:W-:Y:S01]  /*1ecd0*/  STL.64 [R1+0x1508], R6 ;  /* 0x0015080601007387 */ /* 0x010fe20000100a00 */
[----:B--2---:R0:W-:Y:S03]  /*1ece0*/  STL.64 [R1+0x1500], R4 ;  /* 0x0015000401007387 */ /* 0x0041e60000100a00 */
[----:B0-----:R-:W2:Y:S04]  /*1ecf0*/  LDL R4, [R1+0x70] ;  /* 0x0000700001047983 */ /* 0x001ea80000100800 */
[----:B------:R-:W2:Y:S01]  /*1ed00*/  LDL R5, [R1+0x74] ;  /* 0x0000740001057983 */ /* 0x000ea20000100800 */
[----:B------:R-:W-:Y:S02]  /*1ed10*/  STL.64 [R1+0x14c8], R14 ;  /* 0x0014c80e01007387 */ /* 0x000fe40000100a00 */
[----:B---3--:R0:W-:Y:S02]  /*1ed20*/  STL.64 [R1+0x14c0], R12 ;  /* 0x0014c00c01007387 */ /* 0x0081e40000100a00 */
[----:B0-----:R-:W3:Y:S01]  /*1ed30*/  LDL R12, [R1+0x40] ;  /* 0x00004000010c7983 */ /* 0x001ee20000100800 */
[----:B------:R-:W-:-:S02]  /*1ed40*/  IMAD.MOV.U32 R13, RZ, RZ, R3 ;  /* 0x000000ffff0d7224 */ /* 0x000fc400078e0003 */
[----:B------:R-:W4:Y:S03]  /*1ed50*/  LDL.LU R3, [R1+0x15a0] ;  /* 0x0015a00001037983 */ /* 0x000f260000300800 */
[----:B---3--:R-:W-:Y:S01]  /*1ed60*/  STL.64 [R1+0x1570], R12 ;  /* 0x0015700c01007387 */ /* 0x008fe20000100a00 */
[----:B------:R-:W-:Y:S02]  /*1ed70*/  STL.64 [R1+0x520], R16 ;  /* 0x0005201001007387 */ /* 0x000fe40000100a00 */
[----:B------:R0:W-:Y:S02]  /*1ed80*/  STL.64 [R1+0x528], R18 ;  /* 0x0005281201007387 */ /* 0x0001e40000100a00 */
[----:B0-----:R-:W2:Y:S01]  /*1ed90*/  LDL.LU.64 R18, [R1+0x1598] ;  /* 0x0015980001127983 */ /* 0x001ea20000300a00 */
[----:B------:R-:W2:Y:S02]  /*1eda0*/  LDL.LU.64 R16, [R1+0x1590] ;  /* 0x0015900001107983 */ /* 0x000ea40000300a00 */
[----:B------:R-:W-:-:S02]  /*1edb0*/  IMAD.MOV.U32 R13, RZ, RZ, R2 ;  /* 0x000000ffff0d7224 */ /* 0x000fc400078e0002 */
[----:B------:R-:W-:Y:S02]  /*1edc0*/  IMAD.MOV.U32 R6, RZ, RZ, R8 ;  /* 0x000000ffff067224 */ /* 0x000fe400078e0008 */
[----:B------:R-:W-:Y:S02]  /*1edd0*/  IMAD.MOV.U32 R2, RZ, RZ, R9 ;  /* 0x000000ffff027224 */ /* 0x000fe400078e0009 */
[----:B------:R-:W3:Y:S01]  /*1ede0*/  LDL.LU.64 R8, [R1+0x1588] ;  /* 0x0015880001087983 */ /* 0x000ee20000300a00 */
[----:B--2---:R-:W-:Y:S11]  /*1edf0*/  HMMA.16816.F32 R16, R24, R4, R16 ;  /* 0x000000041810723c */ /* 0x004ff60000001810 */
[----:B------:R-:W-:Y:S11]  /*1ee00*/  @!UPT UIADD3 URZ, URZ, URZ, URZ ;  /* 0x0000003f3f3ff290 */ /* 0x000ff6000fffe03f */
[----:B------:R-:W-:Y:S01]  /*1ee10*/  @!UPT UIADD3 URZ, URZ, URZ, URZ ;  /* 0x0000003f3f3ff290 */ /* 0x000fe2000fffe03f */
[----:B------:R0:W-:Y:S01]  /*1ee20*/  STL.64 [R1+0x510], R16 ;  /* 0x0005101001007387 */ /* 0x0001e20000100a00 */
[----:B------:R1:W-:Y:S03]  /*1ee30*/  STL.64 [R1+0x518], R18 ;  /* 0x0005181201007387 */ /* 0x0003e60000100a00 */
[----:B0-----:R-:W2:Y:S01]  /*1ee40*/  LDL.LU R16, [R1+0x4d0] ;  /* 0x0004d00001107983 */ /* 0x001ea20000300800 */
[----:B------:R-:W2:Y:S02]  /*1ee50*/  LDL.LU R17, [R1+0x4d4] ;  /* 0x0004d40001117983 */ /* 0x000ea40000300800 */
[----:B-1----:R-:W2:Y:S02]  /*1ee60*/  LDL.LU R18, [R1+0x4d8] ;  /* 0x0004d80001127983 */ /* 0x002ea40000300800 */
[----:B------:R-:W2:Y:S02]  /*1ee70*/  LDL.LU R19, [R1+0x4dc] ;  /* 0x0004dc0001137983 */ /* 0x000ea40000300800 */
        /* <DEDUP_REMOVED lines=11> */
[----:B------:R-:W2:Y:S01]  /*1ef30*/  LDL.LU R19, [R1+0x4fc] ;  /* 0x0004fc0001137983 */ /* 0x000ea20000300800 */
[----:B------:R0:W-:Y:S02]  /*1ef40*/  STL.64 [R1+0x1518], R4 ;  /* 0x0015180401007387 */ /* 0x0001e40000100a00 */
[----:B0-----:R-:W-:-:S02]  /*1ef50*/  IMAD.MOV.U32 R4, RZ, RZ, R6 ;  /* 0x000000ffff047224 */ /* 0x001fc400078e0006 */
[----:B------:R-:W-:-:S05]  /*1ef60*/  IMAD.MOV.U32 R5, RZ, RZ, R2 ;  /* 0x000000ffff057224 */ /* 0x000fca00078e0002 */
[----:B------:R0:W-:Y:S04]  /*1ef70*/  STL.64 [R1+0x1540], R4 ;  /* 0x0015400401007387 */ /* 0x0001e80000100a00 */
[----:B0-----:R-:W3:Y:S01]  /*1ef80*/  LDL.LU R4, [R1+0x500] ;  /* 0x0005000001047983 */ /* 0x001ee20000300800 */
[----:B------:R-:W3:Y:S02]  /*1ef90*/  LDL.LU R5, [R1+0x504] ;  /* 0x0005040001057983 */ /* 0x000ee40000300800 */
[----:B------:R-:W3:Y:S02]  /*1efa0*/  LDL.LU R6, [R1+0x508] ;  /* 0x0005080001067983 */ /* 0x000ee40000300800 */
[----:B------:R-:W3:Y:S02]  /*1efb0*/  LDL.LU R7, [R1+0x50c] ;  /* 0x00050c0001077983 */ /* 0x000ee40000300800 */
[----:B------:R-:W-:-:S02]  /*1efc0*/  IMAD.MOV.U32 R12, RZ, RZ, R28 ;  /* 0x000000ffff0c7224 */ /* 0x000fc400078e001c */
[----:B------:R-:W-:Y:S02]  /*1efd0*/  IMAD.MOV.U32 R10, RZ, RZ, R20 ;  /* 0x000000ffff0a7224 */ /* 0x000fe400078e0014 */
[----:B------:R-:W-:-:S03]  /*1efe0*/  IMAD.MOV.U32 R2, RZ, RZ, R21 ;  /* 0x000000ffff027224 */ /* 0x000fc600078e0015 */
[C---:B--2---:R-:W-:Y:S08]  /*1eff0*/  HMMA.16816.F32 R12, R24.reuse, R12, R16 ;  /* 0x0000000c180c723c */ /* 0x044ff00000001810 */
[C---:B---3--:R-:W-:Y:S11]  /*1f000*/  HMMA.16816.F32 R4, R24.reuse, R20, R4 ;  /* 0x000000141804723c */ /* 0x048ff60000001804 */
[----:B------:R-:W-:Y:S11]  /*1f010*/  @!UPT UIADD3 URZ, URZ, URZ, URZ ;  /* 0x0000003f3f3ff290 */ /* 0x000ff6000fffe03f */
[----:B------:R-:W-:Y:S01]  /*1f020*/  @!UPT UIADD3 URZ, URZ, URZ, URZ ;  /* 0x0000003f3f3ff290 */ /* 0x000fe2000fffe03f */
[----:B------:R0:W-:Y:S01]  /*1f030*/  STL.64 [R1+0x500], R4 ;  /* 0x0005000401007387 */ /* 0x0001e20000100a00 */
[----:B------:R1:W-:Y:S02]  /*1f040*/  STL.64 [R1+0x508], R6 ;  /* 0x0005080601007387 */ /* 0x0003e40000100a00 */
[----:B------:R-:W2:Y:S02]  /*1f050*/  LDL.LU R20, [R1+0x4c0] ;  /* 0x0004c00001147983 */ /* 0x000ea40000300800 */
[----:B------:R-:W2:Y:S01]  /*1f060*/  LDL.LU R21, [R1+0x4c4] ;  /* 0x0004c40001157983 */ /* 0x000ea20000300800 */
[----:B------:R-:W2:Y:S01]  /*1f070*/  LDL.LU R22, [R1+0x4c8] ;  /* 0x0004c80001167983 */ /* 0x000ea20000300800 */
[----:B------:R-:W2:Y:S03]  /*1f080*/  LDL.LU R23, [R1+0x4cc] ;  /* 0x0004cc0001177983 */ /* 0x000ea60000300800 */
[----:B0-----:R-:W3:Y:S01]  /*1f090*/  LDL.LU R4, [R1+0x4b0] ;  /* 0x0004b00001047983 */ /* 0x001ee20000300800 */
[----:B------:R-:W3:Y:S02]  /*1f0a0*/  LDL.LU R5, [R1+0x4b4] ;  /* 0x0004b40001057983 */ /* 0x000ee40000300800 */
[----:B-1----:R-:W3:Y:S02]  /*1f0b0*/  LDL.LU R6, [R1+0x4b8] ;  /* 0x0004b80001067983 */ /* 0x002ee40000300800 */
[----:B------:R-:W2:Y:S01]  /*1f0c0*/  LDL.LU.64 R18, [R1+0x1580] ;  /* 0x0015800001127983 */ /* 0x000ea20000300a00 */
[----:B------:R-:W2:Y:S01]  /*1f0d0*/  LDL.LU.64 R16, [R1+0x1578] ;  /* 0x0015780001107983 */ /* 0x000ea20000300a00 */
[----:B------:R0:W-:Y:S02]  /*1f0e0*/  STL.64 [R1+0x4f0], R12 ;  /* 0x0004f00c01007387 */ /* 0x0001e40000100a00 */
[----:B------:R-:W-:Y:S01]  /*1f0f0*/  STL.64 [R1+0x4f8], R14 ;  /* 0x0004f80e01007387 */ /* 0x000fe20000100a00 */
[----:B0-----:R-:W2:Y:S01]  /*1f100*/  LDL.LU.64 R12, [R1+0x1570] ;  /* 0x00157000010c7983 */ /* 0x001ea20000300a00 */
[----:B----4-:R-:W-:Y:S01]  /*1f110*/  IMAD.MOV.U32 R7, RZ, RZ, R3 ;  /* 0x000000ffff077224 */ /* 0x010fe200078e0003 */
[----:B--2---:R-:W-:Y:S11]  /*1f120*/  HMMA.16816.F32 R16, R24, R12, R16 ;  /* 0x0000000c1810723c */ /* 0x004ff60000001810 */
[----:B------:R-:W-:Y:S11]  /*1f130*/  @!UPT UIADD3 URZ, URZ, URZ, URZ ;  /* 0x0000003f3f3ff290 */ /* 0x000ff6000fffe03f */
[----:B------:R-:W-:Y:S01]  /*1f140*/  @!UPT UIADD3 URZ, URZ, URZ, URZ ;  /* 0x0000003f3f3ff290 */ /* 0x000fe2000fffe03f */
[----:B------:R-:W-:Y:S01]  /*1f150*/  STL.64 [R1+0x4e0], R16 ;  /* 0x0004e01001007387 */ /* 0x000fe20000100a00 */
[----:B------:R0:W-:Y:S02]  /*1f160*/  STL [R1+0x4e8], R18 ;  /* 0x0004e81201007387 */ /* 0x0001e40000100800 */
[----:B------:R-:W-:Y:S02]  /*1f170*/  IMAD.MOV.U32 R3, RZ, RZ, R19 ;  /* 0x000000ffff037224 */ /* 0x000fe400078e0013 */
[----:B0-----:R-:W2:Y:S01]  /*1f180*/  LDL.LU.64 R18, [R1+0x1568] ;  /* 0x0015680001127983 */ /* 0x001ea20000300a00 */
[----:B------:R-:W2:Y:S02]  /*1f190*/  LDL.LU.64 R16, [R1+0x1560] ;  /* 0x0015600001107983 */ /* 0x000ea40000300a00 */
[----:B------:R0:W-:Y:S02]  /*1f1a0*/  STL.64 [R1+0x14d8], R12 ;  /* 0x0014d80c01007387 */ /* 0x0001e40000100a00 */
[----:B0-----:R-:W-:-:S02]  /*1f1b0*/  IMAD.MOV.U32 R12, RZ, RZ, R10 ;  /* 0x000000ffff0c7224 */ /* 0x001fc400078e000a */
[----:B------:R-:W-:-:S05]  /*1f1c0*/  IMAD.MOV.U32 R13, RZ, RZ, R2 ;  /* 0x000000ffff0d7224 */ /* 0x000fca00078e0002 */
[----:B------:R0:W-:Y:S04]  /*1f1d0*/  STL.64 [R1+0x1510], R12 ;  /* 0x0015100c01007387 */ /* 0x0001e80000100a00 */
[----:B0-----:R-:W4:Y:S01]  /*1f1e0*/  LDL.LU R12, [R1+0x430] ;  /* 0x00043000010c7983 */ /* 0x001f220000300800 */
[----:B------:R-:W4:Y:S02]  /*1f1f0*/  LDL.LU R13, [R1+0x434] ;  /* 0x00043400010d7983 */ /* 0x000f240000300800 */
[----:B------:R-:W3:Y:S02]  /*1f200*/  LDL.LU R14, [R1+0x438] ;  /* 0x00043800010e7983 */ /* 0x000ee40000300800 */
[----:B------:R-:W3:Y:S01]  /*1f210*/  LDL.LU R15, [R1+0x43c] ;  /* 0x00043c00010f7983 */ /* 0x000ee20000300800 */
[C---:B--2---:R-:W-:Y:S01]  /*1f220*/  HMMA.16816.F32 R16, R24.reuse, R8, R16 ;  /* 0x000000081810723c */ /* 0x044fe20000001810 */
[----:B---3--:R-:W-:Y:S01]  /*1f230*/  STL.64 [R1+0x1528], R14 ;  /* 0x0015280e01007387 */ /* 0x008fe20000100a00 */
[----:B----4-:R0:W-:Y:S03]  /*1f240*/  STL.64 [R1+0x1520], R12 ;  /* 0x0015200c01007387 */ /* 0x0101e60000100a00 */
[----:B0-----:R-:W2:Y:S01]  /*1f250*/  LDL.LU R12, [R1+0x440] ;  /* 0x00044000010c7983 */ /* 0x001ea20000300800 */
[----:B------:R-:W2:Y:S02]  /*1f260*/  LDL.LU R13, [R1+0x444] ;  /* 0x00044400010d7983 */ /* 0x000ea40000300800 */
[----:B------:R-:W2:Y:S02]  /*1f270*/  LDL.LU R14, [R1+0x448] ;  /* 0x00044800010e7983 */ /* 0x000ea40000300800 */
[----:B------:R-:W2:Y:S01]  /*1f280*/  LDL.LU R15, [R1+0x44c] ;  /* 0x00044c00010f7983 */ /* 0x000ea20000300800 */
[----:B------:R-:W-:Y:S11]  /*1f290*/  STL [R1+0x1138], R3 ;  /* 0x0011380301007387 */ /* 0x000ff60000100800 */
[----:B------:R-:W-:Y:S01]  /*1f2a0*/  @!UPT UIADD3 URZ, URZ, URZ, URZ ;  /* 0x0000003f3f3ff290 */ /* 0x000fe2000fffe03f */
[----:B------:R-:W-:Y:S02]  /*1f2b0*/  STL.64 [R1+0x4d0], R16 ;  /* 0x0004d01001007387 */ /* 0x000fe40000100a00 */
[----:B------:R0:W-:Y:S02]  /*1f2c0*/  STL.64 [R1+0x4d8], R18 ;  /* 0x0004d81201007387 */ /* 0x0001e40000100a00 */
[----:B0-----:R-:W3:Y:S01]  /*1f2d0*/  LDL.LU.64 R18, [R1+0x1558] ;  /* 0x0015580001127983 */ /* 0x001ee20000300a00 */
[----:B------:R-:W4:Y:S02]  /*1f2e0*/  LDL.LU.64 R16, [R1+0x1550] ;  /* 0x0015500001107983 */ /* 0x000f240000300a00 */
[----:B------:R0:W-:Y:S02]  /*1f2f0*/  STL.64 [R1+0x14d0], R8 ;  /* 0x0014d00801007387 */ /* 0x0001e40000100a00 */
[----:B0-----:R-:W2:Y:S01]  /*1f300*/  LDL.LU R8, [R1+0x210] ;  /* 0x0002100001087983 */ /* 0x001ea20000300800 */
[----:B------:R-:W2:Y:S02]  /*1f310*/  LDL.LU R9, [R1+0x214] ;  /* 0x0002140001097983 */ /* 0x000ea40000300800 */
[----:B------:R-:W2:Y:S02]  /*1f320*/  LDL.LU R10, [R1+0x218] ;  /* 0x00021800010a7983 */ /* 0x000ea40000300800 */
[----:B------:R-:W2:Y:S01]  /*1f330*/  LDL.LU R11, [R1+0x21c] ;  /* 0x00021c00010b7983 */ /* 0x000ea20000300800 */
[----:B----4-:R-:W-:Y:S01]  /*1f340*/  HMMA.16816.F32 R20, R24, R16, R20 ;  /* 0x000000101814723c */ /* 0x010fe20000001814 */
[----:B--2---:R-:W-:Y:S01]  /*1f350*/  STL.64 [R1+0x14e8], R10 ;  /* 0x0014e80a01007387 */ /* 0x004fe20000100a00 */
[----:B------:R0:W-:Y:S03]  /*1f360*/  STL.64 [R1+0x14e0], R8 ;  /* 0x0014e00801007387 */ /* 0x0001e60000100a00 */
[----:B0-----:R-:W2:Y:S11]  /*1f370*/  LDL.64 R8, [R1+0x50] ;  /* 0x0000500001087983 */ /* 0x001eb60000100a00 */
[----:B------:R-:W-:Y:S07]  /*1f380*/  @!UPT UIADD3 URZ, URZ, URZ, URZ ;  /* 0x0000003f3f3ff290 */ /* 0x000fee000fffe03f */
[----:B------:R0:W-:Y:S02]  /*1f390*/  STL.64 [R1+0x4c0], R20 ;  /* 0x0004c01401007387 */ /* 0x0001e40000100a00 */
[----:B------:R-:W-:Y:S01]  /*1f3a0*/  STL [R1+0x4c8], R22 ;  /* 0x0004c81601007387 */ /* 0x000fe20000100800 */
[----:B0-----:R-:W4:Y:S01]  /*1f3b0*/  LDL.LU.64 R20, [R1+0x1548] ;  /* 0x0015480001147983 */ /* 0x001f220000300a00 */
[----:B------:R-:W-:-:S05]  /*1f3c0*/  IMAD.MOV.U32 R3, RZ, RZ, R23 ;  /* 0x000000ffff037224 */ /* 0x000fca00078e0017 */
[----:B------:R-:W-:Y:S01]  /*1f3d0*/  STL [R1+0x113c], R3 ;  /* 0x00113c0301007387 */ /* 0x000fe20000100800 */
[----:B----4-:R-:W-:Y:S03]  /*1f3e0*/  HMMA.16816.F32 R24, R24, R20, R4 ;  /* 0x000000141818723c */ /* 0x010fe60000001804 */
[----:B------:R-:W4:Y:S11]  /*1f3f0*/  LDL.LU.64 R4, [R1+0x1540] ;  /* 0x0015400001047983 */ /* 0x000f360000300a00 */
[----:B------:R-:W-:Y:S09]  /*1f400*/  @!UPT UIADD3 URZ, URZ, URZ, URZ ;  /* 0x0000003f3f3ff290 */ /* 0x000ff2000fffe03f */
[----:B------:R-:W-:Y:S01]  /*1f410*/  STL.64 [R1+0x4b0], R24 ;  /* 0x0004b01801007387 */ /* 0x000fe20000100a00 */
[----:B------:R0:W-:Y:S03]  /*1f420*/  STL.64 [R1+0x4b8], R26 ;  /* 0x0004b81a01007387 */ /* 0x0001e60000100a00 */
[----:B0-----:R-:W4:Y:S01]  /*1f430*/  LDL.LU.64 R26, [R1+0x1538] ;  /* 0x00153800011a7983 */ /* 0x001f220000300a00 */
[----:B------:R-:W4:Y:S02]  /*1f440*/  LDL.LU.64 R24, [R1+0x1530] ;  /* 0x0015300001187983 */ /* 0x000f240000300a00 */
[C---:B----4-:R-:W-:Y:S01]  /*1f450*/  HMMA.16816.F32 R4, R24.reuse, R4, R12 ;  /* 0x000000041804723c */ /* 0x050fe2000000180c */
[----:B------:R-:W4:Y:S01]  /*1f460*/  LDL.LU.64 R14, [R1+0x1528] ;  /* 0x00152800010e7983 */ /* 0x000f220000300a00 */
[----:B------:R-:W4:Y:S11]  /*1f470*/  LDL.LU.64 R12, [R1+0x1520] ;  /* 0x00152000010c7983 */ /* 0x000f360000300a00 */
[----:B------:R-:W-:Y:S10]  /*1f480*/  @!UPT UIADD3 URZ, URZ, URZ, URZ ;  /* 0x0000003f3f3ff290 */ /* 0x000ff4000fffe03f */
[----:B------:R0:W-:Y:S04]  /*1f490*/  STL.64 [R1+0x440], R4 ;  /* 0x0004400401007387 */ /* 0x0001e80000100a00 */
[----:B0-----:R-:W4:Y:S01]  /*1f4a0*/  LDL.LU.64 R4, [R1+0x1518] ;  /* 0x0015180001047983 */ /* 0x001f220000300a00 */
[----:B------:R-:W-:Y:S02]  /*1f4b0*/  IMAD.MOV.U32 R22, RZ, RZ, R6 ;  /* 0x000000ffff167224 */ /* 0x000fe400078e0006 */
[----:B------:R-:W-:Y:S02]  /*1f4c0*/  IMAD.MOV.U32 R23, RZ, RZ, R7 ;  /* 0x000000ffff177224 */ /* 0x000fe400078e0007 */
[C---:B----4-:R-:W-:Y:S01]  /*1f4d0*/  HMMA.16816.F32 R4, R24.reuse, R4, R12 ;  /* 0x000000041804723c */ /* 0x050fe2000000180c */
[----:B------:R-:W4:Y:S11]  /*1f4e0*/  LDL.LU.64 R12, [R1+0x1510] ;  /* 0x00151000010c7983 */ /* 0x000f360000300a00 */
[----:B------:R-:W-:Y:S11]  /*1f4f0*/  @!UPT UIADD3 URZ, URZ, URZ, URZ ;  /* 0x0000003f3f3ff290 */ /* 0x000ff6000fffe03f */
[----:B------:R-:W-:Y:S01]  /*1f500*/  STL.64 [R1+0x400], R4 ;  /* 0x0004000401007387 */ /* 0x000fe20000100a00 */
[----:B------:R0:W-:Y:S03]  /*1f510*/  STL.64 [R1+0x408], R6 ;  /* 0x0004080601007387 */ /* 0x0001e60000100a00 */
[----:B0-----:R-:W4:Y:S01]  /*1f520*/  LDL.LU.64 R6, [R1+0x1508] ;  /* 0x0015080001067983 */ /* 0x001f220000300a00 */
[----:B------:R-:W4:Y:S02]  /*1f530*/  LDL.LU.64 R4, [R1+0x1500] ;  /* 0x0015000001047983 */ /* 0x000f240000300a00 */
[C---:B----4-:R-:W-:Y:S01]  /*1f540*/  HMMA.16816.F32 R12, R24.reuse, R12, R4 ;  /* 0x0000000c180c723c */ /* 0x050fe20000001804 */
[----:B------:R-:W2:Y:S01]  /*1f550*/  LDL.LU.64 R6, [R1+0x14f8] ;  /* 0x0014f80001067983 */ /* 0x000ea20000300a00 */
[----:B------:R-:W2:Y:S11]  /*1f560*/  LDL.LU.64 R4, [R1+0x14f0] ;  /* 0x0014f00001047983 */ /* 0x000eb60000300a00 */
[----:B------:R-:W-:Y:S10]  /*1f570*/  @!UPT UIADD3 URZ, URZ, URZ, URZ ;  /* 0x0000003f3f3ff290 */ /* 0x000ff4000fffe03f */
[----:B------:R-:W-:Y:S01]  /*1f580*/  STL.64 [R1+0x3f0], R12 ;  /* 0x0003f00c01007387 */ /* 0x000fe20000100a00 */
[----:B------:R2:W-:Y:S02]  /*1f590*/  STL.64 [R1+0x3f8], R14 ;  /* 0x0003f80e01007387 */ /* 0x0005e40000100a00 */
[----:B------:R-:W4:Y:S01]  /*1f5a0*/  LDL.LU.64 R10, [R1+0x14e8] ;  /* 0x0014e800010a7983 */ /* 0x000f220000300a00 */
[----:B--2---:R-:W-:Y:S07]  /*1f5b0*/  HMMA.16816.F32 R12, R24, R8, R4 ;  /* 0x00000008180c723c */ /* 0x004fee0000001804 */
[----:B------:R-:W-:-:S02]  /*1f5c0*/  IMAD.MOV.U32 R5, RZ, RZ, R8 ;  /* 0x000000ffff057224 */ /* 0x000fc400078e0008 */
[----:B------:R-:W-:Y:S02]  /*1f5d0*/  IMAD.MOV.U32 R4, RZ, RZ, R9 ;  /* 0x000000ffff047224 */ /* 0x000fe400078e0009 */
[----:B------:R-:W4:Y:S11]  /*1f5e0*/  LDL.LU.64 R8, [R1+0x14e0] ;  /* 0x0014e00001087983 */ /* 0x000f360000300a00 */
[----:B------:R-:W-:Y:S01]  /*1f5f0*/  @!UPT UIADD3 URZ, URZ, URZ, URZ ;  /* 0x0000003f3f3ff290 */ /* 0x000fe2000fffe03f */
[----:B------:R0:W-:Y:S01]  /*1f600*/  STL.64 [R1+0x3e0], R12 ;  /* 0x0003e00c01007387 */ /* 0x0001e20000100a00 */
[----:B------:R4:W-:Y:S03]  /*1f610*/  STL [R1+0x3e8], R14 ;  /* 0x0003e80e01007387 */ /* 0x0009e60000100800 */
[----:B0-----:R-:W4:Y:S01]  /*1f620*/  LDL.LU.64 R12, [R1+0x14d8] ;  /* 0x0014d800010c7983 */ /* 0x001f220000300a00 */
[----:B------:R-:W-:Y:S02]  /*1f630*/  IMAD.MOV.U32 R3, RZ, RZ, R15 ;  /* 0x000000ffff037224 */ /* 0x000fe400078e000f */
[C---:B----4-:R-:W-:Y:S01]  /*1f640*/  HMMA.16816.F32 R12, R24.reuse, R12, R8 ;  /* 0x0000000c180c723c */ /* 0x050fe20000001808 */
[----:B------:R-:W2:Y:S11]  /*1f650*/  LDL.LU.64 R8, [R1+0x14d0] ;  /* 0x0014d00001087983 */ /* 0x000eb60000300a00 */
[----:B------:R-:W-:Y:S11]  /*1f660*/  @!UPT UIADD3 URZ, URZ, URZ, URZ ;  /* 0x0000003f3f3ff290 */ /* 0x000ff6000fffe03f */
[----:B------:R-:W-:Y:S01]  /*1f670*/  STL.64 [R1+0x3b0], R12 ;  /* 0x0003b00c01007387 */ /* 0x000fe20000100a00 */
[----:B------:R0:W-:Y:S03]  /*1f680*/  STL.64 [R1+0x3b8], R14 ;  /* 0x0003b80e01007387 */ /* 0x0001e60000100a00 */
[----:B0-----:R-:W4:Y:S01]  /*1f690*/  LDL.LU.64 R14, [R1+0x14c8] ;  /* 0x0014c800010e7983 */ /* 0x001f220000300a00 */
[----:B------:R-:W4:Y:S02]  /*1f6a0*/  LDL.LU.64 R12, [R1+0x14c0] ;  /* 0x0014c000010c7983 */ /* 0x000f240000300a00 */
[----:B--2---:R-:W-:Y:S02]  /*1f6b0*/  IMAD.MOV.U32 R2, RZ, RZ, R8 ;  /* 0x000000ffff027224 */ /* 0x004fe400078e0008 */
[----:B------:R-:W-:Y:S01]  /*1f6c0*/  IMAD.MOV.U32 R28, RZ, RZ, R9 ;  /* 0x000000ffff1c7224 */ /* 0x000fe200078e0009 */
[C---:B----4-:R-:W-:Y:S11]  /*1f6d0*/  HMMA.16816.F32 R12, R24.reuse, R8, R12 ;  /* 0x00000008180c723c */ /* 0x050ff6000000180c */
        /* <DEDUP_REMOVED lines=8> */
[C---:B----4-:R-:W-:Y:S08]  /*1f760*/  HMMA.16816.F32 R8, R24.reuse, R16, R8 ;  /* 0x000000101808723c */ /* 0x050ff00000001808 */
[----:B--2---:R-:W-:Y:S11]  /*1f770*/  HMMA.16816.F32 R12, R24, R20, R12 ;  /* 0x00000014180c723c */ /* 0x004ff6000000180c */
[----:B------:R-:W-:Y:S04]  /*1f780*/  @!UPT UIADD3 URZ, URZ, URZ, URZ ;  /* 0x0000003f3f3ff290 */ /* 0x000fe8000fffe03f */
[----:B------:R0:W-:Y:S01]  /*1f790*/  STL.64 [R1+0x380], R8 ;  /* 0x0003800801007387 */ /* 0x0001e20000100a00 */
[----:B------:R-:W-:Y:S03]  /*1f7a0*/  STL.64 [R1+0x388], R10 ;  /* 0x0003880a01007387 */ /* 0x000fe60000100a00 */
[----:B0-----:R-:W2:Y:S01]  /*1f7b0*/  LDL.LU.64 R8, [R1+0x1498] ;  /* 0x0014980001087983 */ /* 0x001ea20000300a00 */
[----:B---3--:R-:W-:Y:S02]  /*1f7c0*/  STL.64 [R1+0x1430], R18 ;  /* 0x0014301201007387 */ /* 0x008fe40000100a00 */
[----:B------:R0:W-:Y:S02]  /*1f7d0*/  STL.64 [R1+0x1428], R16 ;  /* 0x0014281001007387 */ /* 0x0001e40000100a00 */
[----:B0-----:R-:W3:Y:S01]  /*1f7e0*/  LDL.LU R16, [R1+0x610] ;  /* 0x0006100001107983 */ /* 0x001ee20000300800 */
[----:B------:R-:W-:Y:S02]  /*1f7f0*/  STL.64 [R1+0x300], R12 ;  /* 0x0003000c01007387 */ /* 0x000fe40000100a00 */
[----:B------:R-:W-:Y:S02]  /*1f800*/  STL.64 [R1+0x308], R14 ;  /* 0x0003080e01007387 */ /* 0x000fe40000100a00 */
[----:B------:R-:W3:Y:S01]  /*1f810*/  LDL.LU R17, [R1+0x614] ;  /* 0x0006140001117983 */ /* 0x000ee20000300800 */
[----:B------:R-:W4:Y:S01]  /*1f820*/  LDL.LU R18, [R1+0x618] ;  /* 0x0006180001127983 */ /* 0x000f220000300800 */
[----:B------:R-:W4:Y:S02]  /*1f830*/  LDL.LU R19, [R1+0x61c] ;  /* 0x00061c0001137983 */ /* 0x000f240000300800 */
[----:B------:R-:W-:-:S02]  /*1f840*/  IMAD.MOV.U32 R24, RZ, RZ, R5 ;  /* 0x000000ffff187224 */ /* 0x000fc400078e0005 */
[----:B------:R-:W-:Y:S01]  /*1f850*/  IMAD.MOV.U32 R25, RZ, RZ, R4 ;  /* 0x000000ffff197224 */ /* 0x000fe200078e0004 */
[----:B------:R-:W-:Y:S04]  /*1f860*/  LDSM.16.MT88.4 R12, [R29+0xa000] ;  /* 0x00a000001d0c783b */ /* 0x000fe80000004200 */
[----:B--2---:R-:W-:Y:S04]  /*1f870*/  LDSM.16.MT88.4 R4, [R9+0xa000] ;  /* 0x00a000000904783b */ /* 0x004fe80000004200 */
[----:B----4-:R-:W-:Y:S01]  /*1f880*/  STL.64 [R1+0x1458], R18 ;  /* 0x0014581201007387 */ /* 0x010fe20000100a00 */
[----:B---3--:R0:W-:Y:S03]  /*1f890*/  STL.64 [R1+0x1450], R16 ;  /* 0x0014501001007387 */ /* 0x0081e60000100a00 */
[----:B0-----:R-:W2:Y:S04]  /*1f8a0*/  LDL.64 R16, [R1+0x60] ;  /* 0x0000600001107983 */ /* 0x001ea80000100a00 */
[----:B--2---:R0:W-:Y:S04]  /*1f8b0*/  STL.64 [R1+0x1470], R16 ;  /* 0x0014701001007387 */ /* 0x0041e80000100a00 */
[----:B0-----:R-:W2:Y:S04]  /*1f8c0*/  LDL.64 R16, [R1+0x70] ;  /* 0x0000700001107983 */ /* 0x001ea80000100a00 */
[----:B--2---:R0:W-:Y:S04]  /*1f8d0*/  STL.64 [R1+0x1488], R16 ;  /* 0x0014881001007387 */ /* 0x0041e80000100a00 */
[----:B0-----:R-:W2:Y:S01]  /*1f8e0*/  LDL.64 R16, [R1+0x80] ;  /* 0x0000800001107983 */ /* 0x001ea20000100a00 */
[----:B------:R-:W-:Y:S02]  /*1f8f0*/  STL.64 [R1+0x1420], R22 ;  /* 0x0014201601007387 */ /* 0x000fe40000100a00 */
[----:B------:R0:W-:Y:S02]  /*1f900*/  STL.64 [R1+0x1418], R20 ;  /* 0x0014181401007387 */ /* 0x0001e40000100a00 */
[----:B0-----:R-:W3:Y:S01]  /*1f910*/  LDL.LU R20, [R1+0x620] ;  /* 0x0006200001147983 */ /* 0x001ee20000300800 */
[----:B------:R-:W3:Y:S02]  /*1f920*/  LDL.LU R21, [R1+0x624] ;  /* 0x0006240001157983 */ /* 0x000ee40000300800 */
[----:B------:R-:W4:Y:S02]  /*1f930*/  LDL.LU R22, [R1+0x628] ;  /* 0x0006280001167983 */ /* 0x000f240000300800 */
[----:B------:R-:W-:-:S02]  /*1f940*/  IMAD.MOV.U32 R23, RZ, RZ, R8 ;  /* 0x000000ffff177224 */ /* 0x000fc400078e0008 */
[----:B------:R-:W2:Y:S04]  /*1f950*/  LDL.LU R8, [R1+0x1490] ;  /* 0x0014900001087983 */ /* 0x000ea80000300800 */
[----:B----4-:R-:W-:Y:S01]  /*1f960*/  STL.64 [R1+0x1468], R22 ;  /* 0x0014681601007387 */ /* 0x010fe20000100a00 */
[----:B---3--:R0:W-:Y:S03]  /*1f970*/  STL.64 [R1+0x1460], R20 ;  /* 0x0014601401007387 */ /* 0x0081e60000100a00 */
[----:B0-----:R-:W3:Y:S01]  /*1f980*/  LDL.LU R20, [R1+0x630] ;  /* 0x0006300001147983 */ /* 0x001ee20000300800 */
[----:B------:R-:W3:Y:S02]  /*1f990*/  LDL.LU R21, [R1+0x634] ;  /* 0x0006340001157983 */ /* 0x000ee40000300800 */
[----:B------:R-:W4:Y:S02]  /*1f9a0*/  LDL.LU R22, [R1+0x638] ;  /* 0x0006380001167983 */ /* 0x000f240000300800 */
[----:B------:R-:W4:Y:S02]  /*1f9b0*/  LDL.LU R23, [R1+0x63c] ;  /* 0x00063c0001177983 */ /* 0x000f240000300800 */
[----:B----4-:R2:W-:Y:S02]  /*1f9c0*/  STL.64 [R1+0x1480], R22 ;  /* 0x0014801601007387 */ /* 0x0105e40000100a00 */
[----:B--2---:R-:W-:-:S02]  /*1f9d0*/  IMAD.MOV.U32 R23, RZ, RZ, R8 ;  /* 0x000000ffff177224 */ /* 0x004fc400078e0008 */
[----:B------:R-:W0:Y:S04]  /*1f9e0*/  LDSM.16.MT88.4 R8, [R9+0xa080] ;  /* 0x00a080000908783b */ /* 0x000e280000004200 */
[----:B---3--:R1:W-:Y:S04]  /*1f9f0*/  STL.64 [R1+0x1478], R20 ;  /* 0x0014781401007387 */ /* 0x0083e80000100a00 */
[----:B-1----:R-:W2:Y:S01]  /*1fa00*/  LDL.LU R20, [R1+0x640] ;  /* 0x0006400001147983 */ /* 0x002ea20000300800 */
[----:B------:R-:W2:Y:S02]  /*1fa10*/  LDL.LU R21, [R1+0x644] ;  /* 0x0006440001157983 */ /* 0x000ea40000300800 */
[----:B------:R-:W2:Y:S01]  /*1fa20*/  LDL.LU R22, [R1+0x648] ;  /* 0x0006480001167983 */ /* 0x000ea20000300800 */
[----:B0-----:R-:W-:Y:S01]  /*1fa30*/  STL.64 [R1+0x1410], R10 ;  /* 0x0014100a01007387 */ /* 0x001fe20000100a00 */
[----:B------:R0:W-:Y:S03]  /*1fa40*/  STL.64 [R1+0x1408], R8 ;  /* 0x0014080801007387 */ /* 0x0001e60000100a00 */
[----:B0-----:R-:W3:Y:S01]  /*1fa50*/  LDL.LU R8, [R1+0x650] ;  /* 0x0006500001087983 */ /* 0x001ee20000300800 */
[----:B------:R-:W3:Y:S02]  /*1fa60*/  LDL.LU R9, [R1+0x654] ;  /* 0x0006540001097983 */ /* 0x000ee40000300800 */
[----:B------:R-:W3:Y:S02]  /*1fa70*/  LDL.LU R10, [R1+0x658] ;  /* 0x00065800010a7983 */ /* 0x000ee40000300800 */
[----:B------:R-:W3:Y:S01]  /*1fa80*/  LDL.LU R11, [R1+0x65c] ;  /* 0x00065c00010b7983 */ /* 0x000ee20000300800 */
[----:B------:R-:W-:Y:S01]  /*1fa90*/  STL.64 [R1+0x1390], R14 ;  /* 0x0013900e01007387 */ /* 0x000fe20000100a00 */
[----:B------:R0:W-:Y:S03]  /*1faa0*/  STL.64 [R1+0x1388], R12 ;  /* 0x0013880c01007387 */ /* 0x0001e60000100a00 */
[----:B0-----:R-:W4:Y:S01]  /*1fab0*/  LDL.LU R12, [R1+0x160] ;  /* 0x00016000010c7983 */ /* 0x001f220000300800 */
[----:B------:R-:W4:Y:S02]  /*1fac0*/  LDL.LU R13, [R1+0x164] ;  /* 0x00016400010d7983 */ /* 0x000f240000300800 */
[----:B------:R-:W2:Y:S02]  /*1fad0*/  LDL.LU R14, [R1+0x168] ;  /* 0x00016800010e7983 */ /* 0x000ea40000300800 */
[----:B------:R-:W2:Y:S01]  /*1fae0*/  LDL.LU R15, [R1+0x16c] ;  /* 0x00016c00010f7983 */ /* 0x000ea20000300800 */
[C---:B---3--:R-:W-:Y:S01]  /*1faf0*/  HMMA.16816.F32 R8, R4.reuse, R16, R8 ;  /* 0x000000100408723c */ /* 0x048fe20000001808 */
[----:B--2---:R-:W-:Y:S01]  /*1fb00*/  STL.64 [R1+0x13a0], R14 ;  /* 0x0013a00e01007387 */ /* 0x004fe20000100a00 */
[----:B----4-:R0:W-:Y:S03]  /*1fb10*/  STL.64 [R1+0x1398], R12 ;  /* 0x0013980c01007387 */ /* 0x0101e60000100a00 */
[----:B0-----:R-:W2:Y:S11]  /*1fb20*/  LDL.64 R12, [R1+0x40] ;  /* 0x00004000010c7983 */ /* 0x001eb60000100a00 */
[----:B------:R-:W-:Y:S07]  /*1fb30*/  @!UPT UIADD3 URZ, URZ, URZ, URZ ;  /* 0x0000003f3f3ff290 */ /* 0x000fee000fffe03f */
[----:B------:R0:W-:Y:S02]  /*1fb40*/  STL.64 [R1+0x370], R8 ;  /* 0x0003700801007387 */ /* 0x0001e40000100a00 */
[----:B------:R1:W-:Y:S02]  /*1fb50*/  STL.64 [R1+0x378], R10 ;  /* 0x0003780a01007387 */ /* 0x0003e40000100a00 */
[----:B0-----:R-:W-:Y:S02]  /*1fb60*/  IMAD.MOV.U32 R9, RZ, RZ, R16 ;  /* 0x000000ffff097224 */ /* 0x001fe400078e0010 */
[----:B------:R-:W-:Y:S02]  /*1fb70*/  IMAD.MOV.U32 R8, RZ, RZ, R17 ;  /* 0x000000ffff087224 */ /* 0x000fe400078e0011 */
[----:B------:R-:W3:Y:S02]  /*1fb80*/  LDL.LU.64 R16, [R1+0x1488] ;  /* 0x0014880001107983 */ /* 0x000ee40000300a00 */
[----:B---3--:R-:W-:Y:S01]  /*1fb90*/  HMMA.16816.F32 R20, R4, R16, R20 ;  /* 0x000000100414723c */ /* 0x008fe20000001814 */
[----:B-1----:R-:W-:-:S02]  /*1fba0*/  IMAD.MOV.U32 R11, RZ, RZ, R16 ;  /* 0x000000ffff0b7224 */ /* 0x002fc400078e0010 */
[----:B------:R-:W-:Y:S11]  /*1fbb0*/  IMAD.MOV.U32 R10, RZ, RZ, R17 ;  /* 0x000000ffff0a7224 */ /* 0x000ff600078e0011 */
[----:B------:R-:W-:Y:S09]  /*1fbc0*/  @!UPT UIADD3 URZ, URZ, URZ, URZ ;  /* 0x0000003f3f3ff290 */ /* 0x000ff2000fffe03f */
[----:B------:R-:W-:Y:S01]  /*1fbd0*/  STL.64 [R1+0x360], R20 ;  /* 0x0003601401007387 */ /* 0x000fe20000100a00 */
[----:B------:R0:W-:Y:S03]  /*1fbe0*/  STL.64 [R1+0x368], R22 ;  /* 0x0003681601007387 */ /* 0x0001e60000100a00 */
[----:B0-----:R-:W3:Y:S01]  /*1fbf0*/  LDL.LU.64 R22, [R1+0x1480] ;  /* 0x0014800001167983 */ /* 0x001ee20000300a00 */
[----:B------:R-:W3:Y:S02]  /*1fc00*/  LDL.LU.64 R20, [R1+0x1478] ;  /* 0x0014780001147983 */ /* 0x000ee40000300a00 */
        /* <DEDUP_REMOVED lines=9> */
[----:B------:R-:W-:Y:S01]  /*1fca0*/  IMAD.MOV.U32 R14, RZ, RZ, R17 ;  /* 0x000000ffff0e7224 */ /* 0x000fe200078e0011 */
[----:B------:R-:W2:Y:S01]  /*1fcb0*/  LDL.LU.64 R18, [R1+0x1458] ;  /* 0x0014580001127983 */ /* 0x000ea20000300a00 */
[----:B------:R-:W2:Y:S02]  /*1fcc0*/  LDL.LU.64 R16, [R1+0x1450] ;  /* 0x0014500001107983 */ /* 0x000ea40000300a00 */
[----:B------:R0:W-:Y:S01]  /*1fcd0*/  STL.64 [R1+0x13c0], R24 ;  /* 0x0013c01801007387 */ /* 0x0001e20000100a00 */
[----:B---3--:R-:W-:Y:S07]  /*1fce0*/  HMMA.16816.F32 R20, R4, R24, R20 ;  /* 0x000000180414723c */ /* 0x008fee0000001814 */
[----:B0-----:R-:W-:-:S02]  /*1fcf0*/  IMAD.MOV.U32 R24, RZ, RZ, R15 ;  /* 0x000000ffff187224 */ /* 0x001fc400078e000f */
[----:B------:R-:W-:Y:S11]  /*1fd00*/  IMAD.MOV.U32 R25, RZ, RZ, R14 ;  /* 0x000000ffff197224 */ /* 0x000ff600078e000e */
[----:B------:R-:W-:Y:S03]  /*1fd10*/  @!UPT UIADD3 URZ, URZ, URZ, URZ ;  /* 0x0000003f3f3ff290 */ /* 0x000fe6000fffe03f */
[----:B------:R-:W-:Y:S01]  /*1fd20*/  STL.64 [R1+0x340], R20 ;  /* 0x0003401401007387 */ /* 0x000fe20000100a00 */
[----:B------:R2:W-:Y:S02]  /*1fd30*/  STL.64 [R1+0x348], R22 ;  /* 0x0003481601007387 */ /* 0x0005e40000100a00 */
[----:B--2---:R-:W-:Y:S01]  /*1fd40*/  HMMA.16816.F32 R20, R4, R12, R16 ;  /* 0x0000000c0414723c */ /* 0x004fe20000001810 */
[----:B------:R0:W-:Y:S06]  /*1fd50*/  STL.64 [R1+0x13d8], R24 ;  /* 0x0013d81801007387 */ /* 0x0001ec0000100a00 */
[----:B------:R-:W-:-:S02]  /*1fd60*/  IMAD.MOV.U32 R16, RZ, RZ, R2 ;  /* 0x000000ffff107224 */ /* 0x000fc400078e0002 */
[----:B0-----:R-:W-:Y:S02]  /*1fd70*/  IMAD.MOV.U32 R24, RZ, RZ, R11 ;  /* 0x000000ffff187224 */ /* 0x001fe400078e000b */
[----:B------:R-:W-:Y:S02]  /*1fd80*/  IMAD.MOV.U32 R25, RZ, RZ, R10 ;  /* 0x000000ffff197224 */ /* 0x000fe400078e000a */
[----:B------:R-:W-:-:S03]  /*1fd90*/  IMAD.MOV.U32 R17, RZ, RZ, R28 ;  /* 0x000000ffff117224 */ /* 0x000fc600078e001c */
[----:B------:R-:W-:Y:S01]  /*1fda0*/  STL.64 [R1+0x13f0], R24 ;  /* 0x0013f01801007387 */ /* 0x000fe20000100a00 */
[----:B------:R-:W2:Y:S06]  /*1fdb0*/  LDL.LU R2, [R1+0x144c] ;  /* 0x00144c0001027983 */ /* 0x000eac0000300800 */
[----:B------:R0:W-:Y:S01]  /*1fdc0*/  STL.64 [R1+0x330], R20 ;  /* 0x0003301401007387 */ /* 0x0001e20000100a00 */
[----:B------:R1:W-:Y:S02]  /*1fdd0*/  STL.64 [R1+0x338], R22 ;  /* 0x0003381601007387 */ /* 0x0003e40000100a00 */
[----:B------:R-:W3:Y:S01]  /*1fde0*/  LDL.LU R28, [R1+0x1448] ;  /* 0x00144800011c7983 */ /* 0x000ee20000300800 */
[----:B0-----:R-:W4:Y:S01]  /*1fdf0*/  LDL.LU R20, [R1+0x5f0] ;  /* 0x0005f00001147983 */ /* 0x001f220000300800 */
[----:B------:R-:W4:Y:S02]  /*1fe00*/  LDL.LU R21, [R1+0x5f4] ;  /* 0x0005f40001157983 */ /* 0x000f240000300800 */
[----:B-1----:R-:W2:Y:S02]  /*1fe10*/  LDL.LU R22, [R1+0x5f8] ;  /* 0x0005f80001167983 */ /* 0x002ea40000300800 */
[----:B------:R-:W2:Y:S02]  /*1fe20*/  LDL.LU R23, [R1+0x5fc] ;  /* 0x0005fc0001177983 */ /* 0x000ea40000300800 */
[----:B------:R-:W-:-:S02]  /*1fe30*/  IMAD.MOV.U32 R25, RZ, RZ, R8 ;  /* 0x000000ffff197224 */ /* 0x000fc400078e0008 */
[----:B------:R-:W-:Y:S01]  /*1fe40*/  IMAD.MOV.U32 R24, RZ, RZ, R9 ;  /* 0x000000ffff187224 */ /* 0x000fe200078e0009 */
[----:B--2---:R-:W-:Y:S01]  /*1fe50*/  STL.64 [R1+0x1440], R22 ;  /* 0x0014401601007387 */ /* 0x004fe20000100a00 */
[----:B----4-:R0:W-:Y:S03]  /*1fe60*/  STL.64 [R1+0x1438], R20 ;  /* 0x0014381401007387 */ /* 0x0101e60000100a00 */
[----:B0-----:R-:W2:Y:S01]  /*1fe70*/  LDL.LU R20, [R1+0x600] ;  /* 0x0006000001147983 */ /* 0x001ea20000300800 */
[----:B------:R-:W2:Y:S02]  /*1fe80*/  LDL.LU R21, [R1+0x604] ;  /* 0x0006040001157983 */ /* 0x000ea40000300800 */
[----:B------:R-:W2:Y:S02]  /*1fe90*/  LDL.LU R22, [R1+0x608] ;  /* 0x0006080001167983 */ /* 0x000ea40000300800 */
[----:B------:R-:W2:Y:S01]  /*1fea0*/  LDL.LU R23, [R1+0x60c] ;  /* 0x00060c0001177983 */ /* 0x000ea20000300800 */
[----:B------:R-:W4:Y:S01]  /*1feb0*/  LDL.LU R8, [R1+0x4a0] ;  /* 0x0004a00001087983 */ /* 0x000f220000300800 */
[----:B------:R-:W4:Y:S02]  /*1fec0*/  LDL.LU R9, [R1+0x4a4] ;  /* 0x0004a40001097983 */ /* 0x000f240000300800 */
[----:B------:R-:W4:Y:S02]  /*1fed0*/  LDL.LU R10, [R1+0x4a8] ;  /* 0x0004a800010a7983 */ /* 0x000f240000300800 */
[----:B------:R-:W4:Y:S01]  /*1fee0*/  LDL.LU R11, [R1+0x4ac] ;  /* 0x0004ac00010b7983 */ /* 0x000f220000300800 */
[----:B------:R0:W-:Y:S04]  /*1fef0*/  STL.64 [R1+0x13b8], R12 ;  /* 0x0013b80c01007387 */ /* 0x0001e80000100a00 */
        /* <DEDUP_REMOVED lines=10> */
[C---:B------:R-:W-:Y:S01]  /*1ffa0*/  HMMA.16816.F32 R16, R4.reuse, R16, R20 ;  /* 0x000000100410723c */ /* 0x040fe20000001814 */
        /* <DEDUP_REMOVED lines=12> */
[----:B------:R-:W2:Y:S01]  /*20070*/  LDL.LU.64 R22, [R1+0x1440] ;  /* 0x0014400001167983 */ /* 0x000ea20000300a00 */
[----:B------:R-:W2:Y:S02]  /*20080*/  LDL.LU.64 R20, [R1+0x1438] ;  /* 0x0014380001147983 */ /* 0x000ea40000300a00 */
[----:B------:R-:W-:Y:S02]  /*20090*/  STL.64 [R1+0x320], R16 ;  /* 0x0003201001007387 */ /* 0x000fe40000100a00 */
[----:B------:R0:W-:Y:S02]  /*200a0*/  STL.64 [R1+0x328], R18 ;  /* 0x0003281201007387 */ /* 0x0001e40000100a00 */
[----:B0-----:R-:W2:Y:S01]  /*200b0*/  LDL.LU.64 R18, [R1+0x1430] ;  /* 0x0014300001127983 */ /* 0x001ea20000300a00 */
[----:B------:R-:W2:Y:S02]  /*200c0*/  LDL.LU.64 R16, [R1+0x1428] ;  /* 0x0014280001107983 */ /* 0x000ea40000300a00 */
[C---:B--2---:R-:W-:Y:S11]  /*200d0*/  HMMA.16816.F32 R20, R4.reuse, R16, R20 ;  /* 0x000000100414723c */ /* 0x044ff60000001814 */
[----:B------:R-:W-:Y:S11]  /*200e0*/  @!UPT UIADD3 URZ, URZ, URZ, URZ ;  /* 0x0000003f3f3ff290 */ /* 0x000ff6000fffe03f */
[----:B------:R-:W-:Y:S01]  /*200f0*/  @!UPT UIADD3 URZ, URZ, URZ, URZ ;  /* 0x0000003f3f3ff290 */ /* 0x000fe2000fffe03f */
[----:B------:R-:W-:Y:S01]  /*20100*/  STL.64 [R1+0x310], R20 ;  /* 0x0003101401007387 */ /* 0x000fe20000100a00 */
[----:B------:R0:W-:Y:S03]  /*20110*/  STL.64 [R1+0x318], R22 ;  /* 0x0003181601007387 */ /* 0x0001e60000100a00 */
[----:B0-----:R-:W2:Y:S01]  /*20120*/  LDL.LU.64 R22, [R1+0x1420] ;  /* 0x0014200001167983 */ /* 0x001ea20000300a00 */
[----:B------:R-:W4:Y:S02]  /*20130*/  LDL.LU.64 R20, [R1+0x1418] ;  /* 0x0014180001147983 */ /* 0x000f240000300a00 */
[----:B------:R-:W-:Y:S02]  /*20140*/  STL.64 [R1+0x13b0], R18 ;  /* 0x0013b01201007387 */ /* 0x000fe40000100a00 */
[----:B------:R0:W-:Y:S02]  /*20150*/  STL.64 [R1+0x13a8], R16 ;  /* 0x0013a81001007387 */ /* 0x0001e40000100a00 */
[----:B0-----:R-:W2:Y:S01]  /*20160*/  LDL.LU R16, [R1+0x180] ;  /* 0x0001800001107983 */ /* 0x001ea20000300800 */
[----:B------:R-:W2:Y:S02]  /*20170*/  LDL.LU R17, [R1+0x184] ;  /* 0x0001840001117983 */ /* 0x000ea40000300800 */
[----:B------:R-:W2:Y:S02]  /*20180*/  LDL.LU R18, [R1+0x188] ;  /* 0x0001880001127983 */ /* 0x000ea40000300800 */
[----:B------:R-:W2:Y:S01]  /*20190*/  LDL.LU R19, [R1+0x18c] ;  /* 0x00018c0001137983 */ /* 0x000ea20000300800 */
        /* <DEDUP_REMOVED lines=8> */
[----:B-1----:R-:W2:Y:S02]  /*20220*/  LDL.LU R6, [R1+0x178] ;  /* 0x0001780001067983 */ /* 0x002ea40000300800 */
[----:B------:R-:W2:Y:S01]  /*20230*/  LDL.LU R7, [R1+0x17c] ;  /* 0x00017c0001077983 */ /* 0x000ea20000300800 */
[C---:B----4-:R-:W-:Y:S01]  /*20240*/  HMMA.16816.F32 R24, R8.reuse, R24, R12 ;  /* 0x000000180818723c */ /* 0x050fe2000000180c */
[----:B------:R-:W4:Y:S01]  /*20250*/  LDL.LU.64 R14, [R1+0x1400] ;  /* 0x00140000010e7983 */ /* 0x000f220000300a00 */
[----:B------:R-:W4:Y:S11]  /*20260*/  LDL.LU.64 R12, [R1+0x13f8] ;  /* 0x0013f800010c7983 */ /* 0x000f360000300a00 */
[----:B------:R-:W-:Y:S10]  /*20270*/  @!UPT UIADD3 URZ, URZ, URZ, URZ ;  /* 0x0000003f3f3ff290 */ /* 0x000ff4000fffe03f */
[----:B------:R0:W-:Y:S01]  /*20280*/  STL.64 [R1+0x2e0], R24 ;  /* 0x0002e01801007387 */ /* 0x0001e20000100a00 */
[----:B------:R4:W-:Y:S03]  /*20290*/  STL.64 [R1+0x2e8], R26 ;  /* 0x0002e81a01007387 */ /* 0x0009e60000100a00 */
[----:B0-----:R-:W4:Y:S02]  /*202a0*/  LDL.LU.64 R24, [R1+0x13f0] ;  /* 0x0013f00001187983 */ /* 0x001f240000300a00 */
[C---:B----4-:R-:W-:Y:S02]  /*202b0*/  HMMA.16816.F32 R24, R8.reuse, R24, R12 ;  /* 0x000000180818723c */ /* 0x050fe4000000180c */
[----:B------:R-:W4:Y:S01]  /*202c0*/  LDL.LU.64 R14, [R1+0x13e8] ;  /* 0x0013e800010e7983 */ /* 0x000f220000300a00 */
[----:B------:R-:W4:Y:S11]  /*202d0*/  LDL.LU.64 R12, [R1+0x13e0] ;  /* 0x0013e000010c7983 */ /* 0x000f360000300a00 */
[----:B------:R-:W-:Y:S09]  /*202e0*/  @!UPT UIADD3 URZ, URZ, URZ, URZ ;  /* 0x0000003f3f3ff290 */ /* 0x000ff2000fffe03f */
        /* <DEDUP_REMOVED lines=10> */
[----:B----4-:R-:W-:Y:S02]  /*20390*/  HMMA.16816.F32 R24, R8, R24, R12 ;  /* 0x000000180818723c */ /* 0x010fe4000000180c */
[----:B------:R-:W2:Y:S11]  /*203a0*/  LDL.LU.64 R12, [R1+0x13b8] ;  /* 0x0013b800010c7983 */ /* 0x000eb60000300a00 */
[----:B------:R-:W-:Y:S10]  /*203b0*/  @!UPT UIADD3 URZ, URZ, URZ, URZ ;  /* 0x0000003f3f3ff290 */ /* 0x000ff4000fffe03f */
[----:B------:R0:W-:Y:S01]  /*203c0*/  STL.64 [R1+0x2a0], R24 ;  /* 0x0002a01801007387 */ /* 0x0001e20000100a00 */
[----:B------:R1:W-:Y:S03]  /*203d0*/  STL.64 [R1+0x2a8], R26 ;  /* 0x0002a81a01007387 */ /* 0x0003e60000100a00 */
[----:B0-----:R-:W4:Y:S01]  /*203e0*/  LDL.LU R24, [R1+0x2c0] ;  /* 0x0002c00001187983 */ /* 0x001f220000300800 */
[----:B------:R-:W4:Y:S02]  /*203f0*/  LDL.LU R25, [R1+0x2c4] ;  /* 0x0002c40001197983 */ /* 0x000f240000300800 */
[----:B-1----:R-:W2:Y:S02]  /*20400*/  LDL.LU R26, [R1+0x2c8] ;  /* 0x0002c800011a7983 */ /* 0x002ea40000300800 */
[----:B------:R-:W2:Y:S02]  /*20410*/  LDL.LU R27, [R1+0x2cc] ;  /* 0x0002cc00011b7983 */ /* 0x000ea40000300800 */
[----:B--2---:R-:W-:Y:S01]  /*20420*/  STL.64 [R1+0x1270], R26 ;  /* 0x0012701a01007387 */ /* 0x004fe20000100a00 */
[----:B----4-:R0:W-:Y:S03]  /*20430*/  STL.64 [R1+0x1268], R24 ;  /* 0x0012681801007387 */ /* 0x0101e60000100a00 */
[----:B0-----:R-:W2:Y:S01]  /*20440*/  LDL.LU R24, [R1+0x580] ;  /* 0x0005800001187983 */ /* 0x001ea20000300800 */
[----:B------:R-:W2:Y:S02]  /*20450*/  LDL.LU R25, [R1+0x584] ;  /* 0x0005840001197983 */ /* 0x000ea40000300800 */
[----:B---3--:R-:W-:-:S02]  /*20460*/  IMAD.MOV.U32 R26, RZ, RZ, R28 ;  /* 0x000000ffff1a7224 */ /* 0x008fc400078e001c */
[----:B------:R-:W-:Y:S01]  /*20470*/  IMAD.MOV.U32 R27, RZ, RZ, R2 ;  /* 0x000000ffff1b7224 */ /* 0x000fe200078e0002 */
[C---:B------:R-:W-:Y:S04]  /*20480*/  HMMA.16816.F32 R16, R8.reuse, R12, R16 ;  /* 0x0000000c0810723c */ /* 0x040fe80000001810 */
[----:B------:R-:W-:Y:S01]  /*20490*/  STL.64 [R1+0x1280], R26 ;  /* 0x0012801a01007387 */ /* 0x000fe20000100a00 */
[----:B------:R-:W-:Y:S02]  /*204a0*/  IMAD.MOV.U32 R28, RZ, RZ, R12 ;  /* 0x000000ffff1c7224 */ /* 0x000fe400078e000c */
[----:B------:R-:W-:Y:S01]  /*204b0*/  IMAD.MOV.U32 R2, RZ, RZ, R13 ;  /* 0x000000ffff027224 */ /* 0x000fe200078e000d */
[----:B--2---:R0:W-:Y:S04]  /*204c0*/  STL.64 [R1+0x1278], R24 ;  /* 0x0012781801007387 */ /* 0x0041e80000100a00 */
[----:B0-----:R-:W2:Y:S11]  /*204d0*/  LDL.LU.64 R24, [R1+0x10] ;  /* 0x0000100001187983 */ /* 0x001eb60000300a00 */
[----:B------:R-:W-:Y:S02]  /*204e0*/  STL.64 [R1+0x290], R16 ;  /* 0x0002901001007387 */ /* 0x000fe40000100a00 */
[----:B------:R0:W-:Y:S02]  /*204f0*/  STL.64 [R1+0x298], R18 ;  /* 0x0002981201007387 */ /* 0x0001e40000100a00 */
[----:B0-----:R-:W3:Y:S01]  /*20500*/  LDL.LU.64 R18, [R1+0x13b0] ;  /* 0x0013b00001127983 */ /* 0x001ee20000300a00 */
[----:B------:R-:W4:Y:S02]  /*20510*/  LDL.LU.64 R16, [R1+0x13a8] ;  /* 0x0013a80001107983 */ /* 0x000f240000300a00 */
[----:B------:R-:W4:Y:S02]  /*20520*/  LDL.LU.64 R14, [R1+0x13a0] ;  /* 0x0013a000010e7983 */ /* 0x000f240000300a00 */
[----:B------:R-:W4:Y:S01]  /*20530*/  LDL.LU.64 R12, [R1+0x1398] ;  /* 0x00139800010c7983 */ /* 0x000f220000300a00 */
[C---:B--2---:R-:W-:Y:S01]  /*20540*/  HMMA.16816.F32 R4, R8.reuse, R24, R4 ;  /* 0x000000180804723c */ /* 0x044fe20000001804 */
[----:B------:R-:W-:Y:S11]  /*20550*/  STL.64 [R1+0x1360], R24 ;  /* 0x0013601801007387 */ /* 0x000ff60000100a00 */
[----:B------:R-:W-:Y:S11]  /*20560*/  @!UPT UIADD3 URZ, URZ, URZ, URZ ;  /* 0x0000003f3f3ff290 */ /* 0x000ff6000fffe03f */
[----:B------:R-:W-:Y:S01]  /*20570*/  STL.64 [R1+0x270], R4 ;  /* 0x0002700401007387 */ /* 0x000fe20000100a00 */
[----:B------:R4:W-:Y:S02]  /*20580*/  STL.64 [R1+0x278], R6 ;  /* 0x0002780601007387 */ /* 0x0009e40000100a00 */
[----:B----4-:R-:W-:Y:S01]  /*20590*/  HMMA.16816.F32 R4, R8, R16, R12 ;  /* 0x000000100804723c */ /* 0x010fe2000000180c */
[----:B------:R-:W2:Y:S11]  /*205a0*/  LDL.LU R12, [R1+0xe0] ;  /* 0x0000e000010c7983 */ /* 0x000eb60000300800 */
[----:B------:R-:W-:Y:S11]  /*205b0*/  @!UPT UIADD3 URZ, URZ, URZ, URZ ;  /* 0x0000003f3f3ff290 */ /* 0x000ff6000fffe03f */
[----:B------:R-:W-:Y:S01]  /*205c0*/  STL.64 [R1+0x260], R4 ;  /* 0x0002600401007387 */ /* 0x000fe20000100a00 */
[----:B------:R-:W-:Y:S02]  /*205d0*/  STL.64 [R1+0x268], R6 ;  /* 0x0002680601007387 */ /* 0x000fe40000100a00 */
[----:B------:R-:W2:Y:S02]  /*205e0*/  LDL.LU R13, [R1+0xe4] ;  /* 0x0000e400010d7983 */ /* 0x000ea40000300800 */
[----:B------:R-:W2:Y:S01]  /*205f0*/  LDL.LU R14, [R1+0xe8] ;  /* 0x0000e800010e7983 */ /* 0x000ea20000300800 */
[----:B------:R-:W2:Y:S01]  /*20600*/  LDL.LU R15, [R1+0xec] ;  /* 0x0000ec00010f7983 */ /* 0x000ea20000300800 */
[----:B---3--:R-:W-:Y:S02]  /*20610*/  STL.64 [R1+0x1318], R18 ;  /* 0x0013181201007387 */ /* 0x008fe40000100a00 */
[----:B------:R0:W-:Y:S02]  /*20620*/  STL.64 [R1+0x1310], R16 ;  /* 0x0013101001007387 */ /* 0x0001e40000100a00 */
[----:B0-----:R-:W3:Y:S01]  /*20630*/  LDL.LU R16, [R1+0x100] ;  /* 0x0001000001107983 */ /* 0x001ee20000300800 */
[----:B------:R-:W3:Y:S02]  /*20640*/  LDL.LU R17, [R1+0x104] ;  /* 0x0001040001117983 */ /* 0x000ee40000300800 */
[----:B------:R-:W4:Y:S02]  /*20650*/  LDL.LU R18, [R1+0x108] ;  /* 0x0001080001127983 */ /* 0x000f240000300800 */
[----:B------:R-:W4:Y:S01]  /*20660*/  LDL.LU R19, [R1+0x10c] ;  /* 0x00010c0001137983 */ /* 0x000f220000300800 */
[----:B------:R-:W2:Y:S01]  /*20670*/  LDL.LU R24, [R1+0x130] ;  /* 0x0001300001187983 */ /* 0x000ea20000300800 */
[----:B------:R-:W2:Y:S02]  /*20680*/  LDL.LU R25, [R1+0x134] ;  /* 0x0001340001197983 */ /* 0x000ea40000300800 */
[----:B------:R-:W2:Y:S02]  /*20690*/  LDL.LU R26, [R1+0x138] ;  /* 0x00013800011a7983 */ /* 0x000ea40000300800 */
[----:B------:R-:W2:Y:S01]  /*206a0*/  LDL.LU R27, [R1+0x13c] ;  /* 0x00013c00011b7983 */ /* 0x000ea20000300800 */
[----:B------:R-:W3:Y:S01]  /*206b0*/  LDL.LU R4, [R1+0x150] ;  /* 0x0001500001047983 */ /* 0x000ee20000300800 */
[----:B------:R-:W3:Y:S02]  /*206c0*/  LDL.LU R5, [R1+0x154] ;  /* 0x0001540001057983 */ /* 0x000ee40000300800 */
[----:B------:R-:W3:Y:S02]  /*206d0*/  LDL.LU R6, [R1+0x158] ;  /* 0x0001580001067983 */ /* 0x000ee40000300800 */
[----:B------:R-:W3:Y:S01]  /*206e0*/  LDL.LU R7, [R1+0x15c] ;  /* 0x00015c0001077983 */ /* 0x000ee20000300800 */
[----:B--2---:R-:W-:Y:S01]  /*206f0*/  STL.64 [R1+0x1370], R26 ;  /* 0x0013701a01007387 */ /* 0x004fe20000100a00 */
[----:B------:R0:W-:Y:S03]  /*20700*/  STL.64 [R1+0x1368], R24 ;  /* 0x0013681801007387 */ /* 0x0001e60000100a00 */
[----:B0-----:R-:W2:Y:S04]  /*20710*/  LDL.64 R24, [R1+0x70] ;  /* 0x0000700001187983 */ /* 0x001ea80000100a00 */
[----:B--2---:R0:W-:Y:S04]  /*20720*/  STL.64 [R1+0x1380], R24 ;  /* 0x0013801801007387 */ /* 0x0041e80000100a00 */
[----:B0-----:R-:W2:Y:S01]  /*20730*/  LDL.64 R24, [R1+0x80] ;  /* 0x0000800001187983 */ /* 0x001ea20000100a00 */
[----:B----4-:R-:W-:Y:S02]  /*20740*/  STL.64 [R1+0x1328], R18 ;  /* 0x0013281201007387 */ /* 0x010fe40000100a00 */
[----:B---3--:R0:W-:Y:S02]  /*20750*/  STL.64 [R1+0x1320], R16 ;  /* 0x0013201001007387 */ /* 0x0081e40000100a00 */
[----:B0-----:R-:W-:-:S02]  /*20760*/  IMAD.MOV.U32 R16, RZ, RZ, R28 ;  /* 0x000000ffff107224 */ /* 0x001fc400078e001c */
[----:B------:R-:W-:-:S05]  /*20770*/  IMAD.MOV.U32 R17, RZ, RZ, R2 ;  /* 0x000000ffff117224 */ /* 0x000fca00078e0002 */
[----:B------:R0:W-:Y:S04]  /*20780*/  STL.64 [R1+0x1340], R16 ;  /* 0x0013401001007387 */ /* 0x0001e80000100a00 */
[----:B0-----:R-:W3:Y:S01]  /*20790*/  LDL.64 R16, [R1+0x50] ;  /* 0x0000500001107983 */ /* 0x001ee20000100a00 */
[----:B------:R-:W-:Y:S03]  /*207a0*/  HMMA.16816.F32 R8, R8, R20, R12 ;  /* 0x000000140808723c */ /* 0x000fe6000000180c */
[----:B---3--:R0:W-:Y:S04]  /*207b0*/  STL.64 [R1+0x1358], R16 ;  /* 0x0013581001007387 */ /* 0x0081e80000100a00 */
[----:B0-----:R-:W3:Y:S04]  /*207c0*/  LDL.64 R16, [R1+0x60] ;  /* 0x0000600001107983 */ /* 0x001ee80000100a00 */
[----:B---3--:R0:W-:Y:S04]  /*207d0*/  STL.64 [R1+0x1378], R16 ;  /* 0x0013781001007387 */ /* 0x0081e80000100a00 */
[----:B0-----:R-:W3:Y:S01]  /*207e0*/  LDL.LU R16, [R1+0x140] ;  /* 0x0001400001107983 */ /* 0x001ee20000300800 */
[----:B------:R-:W3:Y:S02]  /*207f0*/  LDL.LU R17, [R1+0x144] ;  /* 0x0001440001117983 */ /* 0x000ee40000300800 */
[----:B------:R-:W3:Y:S02]  /*20800*/  LDL.LU R18, [R1+0x148] ;  /* 0x0001480001127983 */ /* 0x000ee40000300800 */
[----:B------:R-:W3:Y:S01]  /*20810*/  LDL.LU R19, [R1+0x14c] ;  /* 0x00014c0001137983 */ /* 0x000ee20000300800 */
[----:B------:R-:W2:Y:S01]  /*20820*/  LDL.LU.64 R14, [R1+0x1390] ;  /* 0x00139000010e7983 */ /* 0x000ea20000300a00 */
[----:B------:R-:W2:Y:S02]  /*20830*/  LDL.LU.64 R12, [R1+0x1388] ;  /* 0x00138800010c7983 */ /* 0x000ea40000300a00 */
[----:B------:R-:W-:Y:S02]  /*20840*/  STL.64 [R1+0x1338], R22 ;  /* 0x0013381601007387 */ /* 0x000fe40000100a00 */
[----:B------:R0:W-:Y:S01]  /*20850*/  STL.64 [R1+0x1330], R20 ;  /* 0x0013301401007387 */ /* 0x0001e20000100a00 */
[----:B------:R-:W-:Y:S01]  /*20860*/  STL.64 [R1+0x240], R8 ;  /* 0x0002400801007387 */ /* 0x000fe20000100a00 */
[----:B------:R-:W-:Y:S03]  /*20870*/  STL.64 [R1+0x248], R10 ;  /* 0x0002480a01007387 */ /* 0x000fe60000100a00 */
[----:B0-----:R-:W4:Y:S01]  /*20880*/  LDL.LU R20, [R1+0x110] ;  /* 0x0001100001147983 */ /* 0x001f220000300800 */
[----:B------:R-:W4:Y:S02]  /*20890*/  LDL.LU R21, [R1+0x114] ;  /* 0x0001140001157983 */ /* 0x000f240000300800 */
[----:B------:R-:W3:Y:S02]  /*208a0*/  LDL.LU R22, [R1+0x118] ;  /* 0x0001180001167983 */ /* 0x000ee40000300800 */
[----:B------:R-:W3:Y:S01]  /*208b0*/  LDL.LU R23, [R1+0x11c] ;  /* 0x00011c0001177983 */ /* 0x000ee20000300800 */
[----:B--2---:R-:W-:Y:S01]  /*208c0*/  HMMA.16816.F32 R4, R12, R24, R4 ;  /* 0x000000180c04723c */ /* 0x004fe20000001804 */
[----:B---3--:R-:W-:Y:S01]  /*208d0*/  STL.64 [R1+0x1350], R22 ;  /* 0x0013501601007387 */ /* 0x008fe20000100a00 */
[----:B----4-:R0:W-:Y:S03]  /*208e0*/  STL.64 [R1+0x1348], R20 ;  /* 0x0013481401007387 */ /* 0x0101e60000100a00 */
[----:B0-----:R-:W2:Y:S01]  /*208f0*/  LDL.LU R20, [R1+0x120] ;  /* 0x0001200001147983 */ /* 0x001ea20000300800 */
[----:B------:R-:W2:Y:S02]  /*20900*/  LDL.LU R21, [R1+0x124] ;  /* 0x0001240001157983 */ /* 0x000ea40000300800 */
[----:B------:R-:W2:Y:S02]  /*20910*/  LDL.LU R22, [R1+0x128] ;  /* 0x0001280001167983 */ /* 0x000ea40000300800 */
[----:B------:R-:W2:Y:S01]  /*20920*/  LDL.LU R23, [R1+0x12c] ;  /* 0x00012c0001177983 */ /* 0x000ea20000300800 */
[----:B------:R-:W3:Y:S01]  /*20930*/  LDL.LU R8, [R1+0xf0] ;  /* 0x0000f00001087983 */ /* 0x000ee20000300800 */
[----:B------:R-:W3:Y:S02]  /*20940*/  LDL.LU R9, [R1+0xf4] ;  /* 0x0000f40001097983 */ /* 0x000ee40000300800 */
[----:B------:R-:W3:Y:S02]  /*20950*/  LDL.LU R10, [R1+0xf8] ;  /* 0x0000f800010a7983 */ /* 0x000ee40000300800 */
[----:B------:R-:W3:Y:S07]  /*20960*/  LDL.LU R11, [R1+0xfc] ;  /* 0x0000fc00010b7983 */ /* 0x000eee0000300800 */
[----:B------:R0:W-:Y:S01]  /*20970*/  STL.64 [R1+0x280], R4 ;  /* 0x0002800401007387 */ /* 0x0001e20000100a00 */
[----:B------:R1:W-:Y:S02]  /*20980*/  STL.64 [R1+0x288], R6 ;  /* 0x0002880601007387 */ /* 0x0003e40000100a00 */
[----:B0-----:R-:W-:-:S02]  /*20990*/  IMAD.MOV.U32 R5, RZ, RZ, R24 ;  /* 0x000000ffff057224 */ /* 0x001fc400078e0018 */
[----:B------:R-:W-:Y:S02]  /*209a0*/  IMAD.MOV.U32 R4, RZ, RZ, R25 ;  /* 0x000000ffff047224 */ /* 0x000fe400078e0019 */
[----:B------:R-:W4:Y:S02]  /*209b0*/  LDL.LU.64 R24, [R1+0x1380] ;  /* 0x0013800001187983 */ /* 0x000f240000300a00 */
[C---:B----4-:R-:W-:Y:S01]  /*209c0*/  HMMA.16816.F32 R16, R12.reuse, R24, R16 ;  /* 0x000000180c10723c */ /* 0x050fe20000001810 */
[----:B-1----:R-:W-:Y:S02]  /*209d0*/  IMAD.MOV.U32 R7, RZ, RZ, R24 ;  /* 0x000000ffff077224 */ /* 0x002fe400078e0018 */
[----:B------:R-:W-:Y:S11]  /*209e0*/  IMAD.MOV.U32 R6, RZ, RZ, R25 ;  /* 0x000000ffff067224 */ /* 0x000ff600078e0019 */
[----:B------:R-:W-:Y:S09]  /*209f0*/  @!UPT UIADD3 URZ, URZ, URZ, URZ ;  /* 0x0000003f3f3ff290 */ /* 0x000ff2000fffe03f */
[----:B------:R0:W-:Y:S01]  /*20a00*/  STL.64 [R1+0x250], R16 ;  /* 0x0002501001007387 */ /* 0x0001e20000100a00 */
[----:B------:R-:W-:Y:S03]  /*20a10*/  STL.64 [R1+0x258], R18 ;  /* 0x0002581201007387 */ /* 0x000fe60000100a00 */
[----:B0-----:R-:W4:Y:S01]  /*20a20*/  LDL.LU.64 R16, [R1+0x1378] ;  /* 0x0013780001107983 */ /* 0x001f220000300a00 */
[----:B------:R-:W4:Y:S02]  /*20a30*/  LDL.LU.64 R26, [R1+0x1370] ;  /* 0x00137000011a7983 */ /* 0x000f240000300a00 */
[----:B------:R-:W4:Y:S02]  /*20a40*/  LDL.LU.64 R24, [R1+0x1368] ;  /* 0x0013680001187983 */ /* 0x000f240000300a00 */
[C---:B----4-:R-:W-:Y:S11]  /*20a50*/  HMMA.16816.F32 R24, R12.reuse, R16, R24 ;  /* 0x000000100c18723c */ /* 0x050ff60000001818 */
[----:B------:R-:W-:Y:S11]  /*20a60*/  @!UPT UIADD3 URZ, URZ, URZ, URZ ;  /* 0x0000003f3f3ff290 */ /* 0x000ff6000fffe03f */
[----:B------:R-:W-:Y:S01]  /*20a70*/  @!UPT UIADD3 URZ, URZ, URZ, URZ ;  /* 0x0000003f3f3ff290 */ /* 0x000fe2000fffe03f */
[----:B------:R0:W-:Y:S01]  /*20a80*/  STL.64 [R1+0x230], R24 ;  /* 0x0002301801007387 */ /* 0x0001e20000100a00 */
[----:B------:R1:W-:Y:S03]  /*20a90*/  STL.64 [R1+0x238], R26 ;  /* 0x0002381a01007387 */ /* 0x0003e60000100a00 */
[----:B0-----:R-:W4:Y:S01]  /*20aa0*/  LDL.LU.64 R24, [R1+0x1360] ;  /* 0x0013600001187983 */ /* 0x001f220000300a00 */
[----:B-1----:R-:W-:Y:S02]  /*20ab0*/  IMAD.MOV.U32 R27, RZ, RZ, R16 ;  /* 0x000000ffff1b7224 */ /* 0x002fe400078e0010 */
[----:B------:R-:W-:Y:S02]  /*20ac0*/  IMAD.MOV.U32 R26, RZ, RZ, R17 ;  /* 0x000000ffff1a7224 */ /* 0x000fe400078e0011 */
        /* <DEDUP_REMOVED lines=16> */
[----:B0-----:R-:W4:Y:S01]  /*20bd0*/  LDL.LU.64 R18, [R1+0x1328] ;  /* 0x0013280001127983 */ /* 0x001f220000300a00 */
[----:B------:R-:W4:Y:S02]  /*20be0*/  LDL.LU.64 R16, [R1+0x1320] ;  /* 0x0013200001107983 */ /* 0x000f240000300a00 */
[C---:B----4-:R-:W-:Y:S11]  /*20bf0*/  HMMA.16816.F32 R16, R12.reuse, R24, R16 ;  /* 0x000000180c10723c */ /* 0x050ff60000001810 */
[----:B------:R-:W-:Y:S11]  /*20c00*/  @!UPT UIADD3 URZ, URZ, URZ, URZ ;  /* 0x0000003f3f3ff290 */ /* 0x000ff6000fffe03f */
[----:B------:R-:W-:Y:S01]  /*20c10*/  @!UPT UIADD3 URZ, URZ, URZ, URZ ;  /* 0x0000003f3f3ff290 */ /* 0x000fe2000fffe03f */
[----:B------:R-:W-:Y:S01]  /*20c20*/  STL.64 [R1+0x200], R16 ;  /* 0x0002001001007387 */ /* 0x000fe20000100a00 */
[----:B------:R0:W-:Y:S03]  /*20c30*/  STL.64 [R1+0x208], R18 ;  /* 0x0002081201007387 */ /* 0x0001e60000100a00 */
[----:B0-----:R-:W4:Y:S01]  /*20c40*/  LDL.LU.64 R18, [R1+0x1318] ;  /* 0x0013180001127983 */ /* 0x001f220000300a00 */
[----:B------:R-:W3:Y:S02]  /*20c50*/  LDL.LU.64 R16, [R1+0x1310] ;  /* 0x0013100001107983 */ /* 0x000ee40000300a00 */
[----:B------:R0:W-:Y:S02]  /*20c60*/  STL.64 [R1+0x1288], R24 ;  /* 0x0012881801007387 */ /* 0x0001e40000100a00 */
[----:B0-----:R-:W2:Y:S01]  /*20c70*/  LDL.LU.64 R24, [R1+0x40] ;  /* 0x0000400001187983 */ /* 0x001ea20000300a00 */
[----:B---3--:R-:W-:Y:S03]  /*20c80*/  HMMA.16816.F32 R8, R12, R16, R8 ;  /* 0x000000100c08723c */ /* 0x008fe60000001808 */
[----:B--2---:R0:W-:Y:S02]  /*20c90*/  STL.64 [R1+0x12a0], R24 ;  /* 0x0012a01801007387 */ /* 0x0041e40000100a00 */
[----:B0-----:R-:W-:-:S02]  /*20ca0*/  IMAD.MOV.U32 R24, RZ, RZ, R2 ;  /* 0x000000ffff187224 */ /* 0x001fc400078e0002 */
[----:B------:R-:W-:Y:S01]  /*20cb0*/  IMAD.MOV.U32 R25, RZ, RZ, R28 ;  /* 0x000000ffff197224 */ /* 0x000fe200078e001c */
[----:B------:R-:W2:Y:S01]  /*20cc0*/  LDL.LU R2, [R1+0x1308] ;  /* 0x0013080001027983 */ /* 0x000ea20000300800 */
[----:B------:R-:W3:Y:S03]  /*20cd0*/  LDL.LU R28, [R1+0x1304] ;  /* 0x00130400011c7983 */ /* 0x000ee60000300800 */
[----:B------:R0:W-:Y:S02]  /*20ce0*/  STL.64 [R1+0x12b8], R24 ;  /* 0x0012b81801007387 */ /* 0x0001e40000100a00 */
[----:B0-----:R-:W-:Y:S02]  /*20cf0*/  IMAD.MOV.U32 R24, RZ, RZ, R27 ;  /* 0x000000ffff187224 */ /* 0x001fe400078e001b */
[----:B------:R-:W-:-:S05]  /*20d00*/  IMAD.MOV.U32 R25, RZ, RZ, R26 ;  /* 0x000000ffff197224 */ /* 0x000fca00078e001a */
[----:B------:R0:W-:Y:S02]  /*20d10*/  STL.64 [R1+0x12d0], R24 ;  /* 0x0012d01801007387 */ /* 0x0001e40000100a00 */
[----:B0-----:R-:W-:Y:S02]  /*20d20*/  IMAD.MOV.U32 R24, RZ, RZ, R7 ;  /* 0x000000ffff187224 */ /* 0x001fe400078e0007 */
[----:B------:R-:W-:-:S05]  /*20d30*/  IMAD.MOV.U32 R25, RZ, RZ, R6 ;  /* 0x000000ffff197224 */ /* 0x000fca00078e0006 */
[----:B------:R-:W-:Y:S01]  /*20d40*/  STL.64 [R1+0x12e8], R24 ;  /* 0x0012e81801007387 */ /* 0x000fe20000100a00 */
[----:B------:R0:W-:Y:S02]  /*20d50*/  STL.64 [R1+0x1f0], R8 ;  /* 0x0001f00801007387 */ /* 0x0001e40000100a00 */
[----:B------:R1:W-:Y:S01]  /*20d60*/  STL.64 [R1+0x1f8], R10 ;  /* 0x0001f80a01007387 */ /* 0x0003e20000100a00 */
[----:B0-----:R-:W2:Y:S01]  /*20d70*/  LDL.LU R8, [R1+0xd0] ;  /* 0x0000d00001087983 */ /* 0x001ea20000300800 */
[----:B------:R-:W2:Y:S02]  /*20d80*/  LDL.LU R9, [R1+0xd4] ;  /* 0x0000d40001097983 */ /* 0x000ea40000300800 */
[----:B-1----:R-:W2:Y:S02]  /*20d90*/  LDL.LU R10, [R1+0xd8] ;  /* 0x0000d800010a7983 */ /* 0x002ea40000300800 */
[----:B------:R-:W2:Y:S01]  /*20da0*/  LDL.LU R11, [R1+0xdc] ;  /* 0x0000dc00010b7983 */ /* 0x000ea20000300800 */
[----:B------:R-:W2:Y:S01]  /*20db0*/  LDL R7, [R1+0xcb4] ;  /* 0x000cb40001077983 */ /* 0x000ea20000100800 */
[----:B----4-:R-:W-:Y:S02]  /*20dc0*/  STL.64 [R1+0x1298], R18 ;  /* 0x0012981201007387 */ /* 0x010fe40000100a00 */
        /* <DEDUP_REMOVED lines=24> */
[----:B------:R-:W-:Y:S01]  /*20f50*/  LDSM.16.MT88.4 R8, [R29+0xa080] ;  /* 0x00a080001d08783b */ /* 0x000fe20000004200 */
[----:B------:R-:W-:-:S02]  /*20f60*/  IMAD.MOV.U32 R24, RZ, RZ, R5 ;  /* 0x000000ffff187224 */ /* 0x000fc400078e0005 */
[----:B------:R-:W-:Y:S01]  /*20f70*/  IMAD.MOV.U32 R25, RZ, RZ, R4 ;  /* 0x000000ffff197224 */ /* 0x000fe200078e0004 */
[----:B----4-:R-:W-:Y:S01]  /*20f80*/  STL.64 [R1+0x12f8], R18 ;  /* 0x0012f81201007387 */ /* 0x010fe20000100a00 */
[----:B--2---:R0:W-:Y:S03]  /*20f90*/  STL.64 [R1+0x12f0], R16 ;  /* 0x0012f01001007387 */ /* 0x0041e60000100a00 */
[----:B0-----:R-:W2:Y:S01]  /*20fa0*/  LDL.LU R16, [R1+0x5e0] ;  /* 0x0005e00001107983 */ /* 0x001ea20000300800 */
[----:B------:R-:W2:Y:S02]  /*20fb0*/  LDL.LU R17, [R1+0x5e4] ;  /* 0x0005e40001117983 */ /* 0x000ea40000300800 */
[----:B------:R-:W2:Y:S02]  /*20fc0*/  LDL.LU R18, [R1+0x5e8] ;  /* 0x0005e80001127983 */ /* 0x000ea40000300800 */
[----:B------:R-:W2:Y:S01]  /*20fd0*/  LDL.LU R19, [R1+0x5ec] ;  /* 0x0005ec0001137983 */ /* 0x000ea20000300800 */
[----:B------:R-:W4:Y:S08]  /*20fe0*/  LDL.LU R29, [R1+0x1300] ;  /* 0x00130000011d7983 */ /* 0x000f300000300800 */
[----:B------:R-:W-:Y:S02]  /*20ff0*/  STL.64 [R1+0x1e0], R12 ;  /* 0x0001e00c01007387 */ /* 0x000fe40000100a00 */
[----:B------:R-:W-:Y:S02]  /*21000*/  STL.64 [R1+0x1e8], R14 ;  /* 0x0001e80e01007387 */ /* 0x000fe40000100a00 */
[----:B------:R-:W-:Y:S04]  /*21010*/  LDSM.16.MT88.4 R12, [R7+0xa000] ;  /* 0x00a00000070c783b */ /* 0x000fe80000004200 */
[----:B------:R-:W0:Y:S04]  /*21020*/  LDSM.16.MT88.4 R4, [R7+0xa080] ;  /* 0x00a080000704783b */ /* 0x000e280000004200 */
[----:B0-----:R-:W-:Y:S01]  /*21030*/  STL.64 [R1+0x11e0], R6 ;  /* 0x0011e00601007387 */ /* 0x001fe20000100a00 */
[----:B------:R0:W-:Y:S03]  /*21040*/  STL.64 [R1+0x11d8], R4 ;  /* 0x0011d80401007387 */ /* 0x0001e60000100a00 */
[----:B0-----:R-:W3:Y:S01]  /*21050*/  LDL.LU R4, [R1+0x590] ;  /* 0x0005900001047983 */ /* 0x001ee20000300800 */
[----:B------:R-:W3:Y:S01]  /*21060*/  LDL.LU R5, [R1+0x594] ;  /* 0x0005940001057983 */ /* 0x000ee20000300800 */
        /* <DEDUP_REMOVED lines=27> */
[----:B0-----:R-:W2:Y:S01]  /*21220*/  LDL.LU.64 R24, [R1+0x12a0] ;  /* 0x0012a00001187983 */ /* 0x001ea20000300a00 */
[----:B---3--:R-:W-:Y:S02]  /*21230*/  IMAD.MOV.U32 R6, RZ, RZ, R28 ;  /* 0x000000ffff067224 */ /* 0x008fe400078e001c */
        /* <DEDUP_REMOVED lines=8> */
[----:B------:R-:W3:Y:S02]  /*212c0*/  LDL.LU.64 R16, [R1+0x1290] ;  /* 0x0012900001107983 */ /* 0x000ee40000300a00 */
[----:B------:R-:W2:Y:S02]  /*212d0*/  LDL.LU.64 R24, [R1+0x1288] ;  /* 0x0012880001187983 */ /* 0x000ea40000300a00 */
[C---:B--2---:R-:W-:Y:S11]  /*212e0*/  HMMA.16816.F32 R4, R8.reuse, R24, R4 ;  /* 0x000000180804723c */ /* 0x044ff60000001804 */
[----:B------:R-:W-:Y:S11]  /*212f0*/  @!UPT UIADD3 URZ, URZ, URZ, URZ ;  /* 0x0000003f3f3ff290 */ /* 0x000ff6000fffe03f */
[----:B------:R-:W-:Y:S01]  /*21300*/  @!UPT UIADD3 URZ, URZ, URZ, URZ ;  /* 0x0000003f3f3ff290 */ /* 0x000fe2000fffe03f */
[----:B------:R0:W-:Y:S01]  /*21310*/  STL.64 [R1+0x180], R4 ;  /* 0x0001800401007387 */ /* 0x0001e20000100a00 */
[----:B------:R-:W-:Y:S02]  /*21320*/  STL.64 [R1+0x188], R6 ;  /* 0x0001880601007387 */ /* 0x000fe40000100a00 */
[----:B------:R-:W3:Y:S02]  /*21330*/  LDL.LU.64 R26, [R1+0x1280] ;  /* 0x00128000011a7983 */ /* 0x000ee40000300a00 */
[----:B0-----:R-:W-:Y:S02]  /*21340*/  IMAD.MOV.U32 R5, RZ, RZ, R24 ;  /* 0x000000ffff057224 */ /* 0x001fe400078e0018 */
[----:B------:R-:W-:Y:S02]  /*21350*/  IMAD.MOV.U32 R4, RZ, RZ, R25 ;  /* 0x000000ffff047224 */ /* 0x000fe400078e0019 */
[----:B------:R-:W3:Y:S02]  /*21360*/  LDL.LU.64 R24, [R1+0x1278] ;  /* 0x0012780001187983 */ /* 0x000ee40000300a00 */
[C---:B---3--:R-:W-:Y:S11]  /*21370*/  HMMA.16816.F32 R24, R8.reuse, R16, R24 ;  /* 0x000000100818723c */ /* 0x048ff60000001818 */
[----:B------:R-:W-:Y:S11]  /*21380*/  @!UPT UIADD3 URZ, URZ, URZ, URZ ;  /* 0x0000003f3f3ff290 */ /* 0x000ff6000fffe03f */
[----:B------:R-:W-:Y:S01]  /*21390*/  @!UPT UIADD3 URZ, URZ, URZ, URZ ;  /* 0x0000003f3f3ff290 */ /* 0x000fe2000fffe03f */
[----:B------:R-:W-:Y:S01]  /*213a0*/  STL.64 [R1+0x170], R24 ;  /* 0x0001701801007387 */ /* 0x000fe20000100a00 */
[----:B------:R0:W-:Y:S03]  /*213b0*/  STL.64 [R1+0x178], R26 ;  /* 0x0001781a01007387 */ /* 0x0001e60000100a00 */
[----:B0-----:R-:W2:Y:S01]  /*213c0*/  LDL.LU.64 R26, [R1+0x1270] ;  /* 0x00127000011a7983 */ /* 0x001ea20000300a00 */
[----:B------:R-:W2:Y:S02]  /*213d0*/  LDL.LU.64 R24, [R1+0x1268] ;  /* 0x0012680001187983 */ /* 0x000ea40000300a00 */
[----:B------:R-:W-:Y:S02]  /*213e0*/  STL.64 [R1+0x1200], R18 ;  /* 0x0012001201007387 */ /* 0x000fe40000100a00 */
[----:B------:R-:W-:Y:S01]  /*213f0*/  STL.64 [R1+0x11f8], R16 ;  /* 0x0011f81001007387 */ /* 0x000fe20000100a00 */
[----:B------:R-:W-:Y:S01]  /*21400*/  STL.64 [R1+0x11f0], R22 ;  /* 0x0011f01601007387 */ /* 0x000fe20000100a00 */
[----:B------:R-:W-:Y:S01]  /*21410*/  STL.64 [R1+0x11e8], R20 ;  /* 0x0011e81401007387 */ /* 0x000fe20000100a00 */
[----:B--2---:R-:W-:Y:S11]  /*21420*/  HMMA.16816.F32 R8, R8, R20, R24 ;  /* 0x000000140808723c */ /* 0x004ff60000001818 */
[----:B------:R-:W-:Y:S11]  /*21430*/  @!UPT UIADD3 URZ, URZ, URZ, URZ ;  /* 0x0000003f3f3ff290 */ /* 0x000ff6000fffe03f */
[----:B------:R-:W-:Y:S01]  /*21440*/  @!UPT UIADD3 URZ, URZ, URZ, URZ ;  /* 0x0000003f3f3ff290 */ /* 0x000fe2000fffe03f */
[----:B------:R0:W-:Y:S01]  /*21450*/  STL.64 [R1+0xf0], R8 ;  /* 0x0000f00801007387 */ /* 0x0001e20000100a00 */
[----:B------:R-:W-:Y:S02]  /*21460*/  STL.64 [R1+0xf8], R10 ;  /* 0x0000f80a01007387 */ /* 0x000fe40000100a00 */
[----:B0-----:R-:W-:Y:S02]  /*21470*/  IMAD.MOV.U32 R8, RZ, RZ, R5 ;  /* 0x000000ffff087224 */ /* 0x001fe400078e0005 */
[----:B------:R-:W-:-:S05]  /*21480*/  IMAD.MOV.U32 R9, RZ, RZ, R4 ;  /* 0x000000ffff097224 */ /* 0x000fca00078e0004 */
[----:B------:R0:W-:Y:S01]  /*21490*/  STL.64 [R1+0x1260], R8 ;  /* 0x0012600801007387 */ /* 0x0001e20000100a00 */
[----:B------:R-:W2:Y:S02]  /*214a0*/  LDL.LU R24, [R1+0x3c0] ;  /* 0x0003c00001187983 */ /* 0x000ea40000300800 */
[----:B------:R-:W2:Y:S02]  /*214b0*/  LDL.LU R25, [R1+0x3c4] ;  /* 0x0003c40001197983 */ /* 0x000ea40000300800 */
[----:B------:R-:W3:Y:S01]  /*214c0*/  LDL.LU R26, [R1+0x3c8] ;  /* 0x0003c800011a7983 */ /* 0x000ee20000300800 */
[----:B------:R-:W3:Y:S01]  /*214d0*/  LDL.LU R27, [R1+0x3cc] ;  /* 0x0003cc00011b7983 */ /* 0x000ee20000300800 */
[----:B------:R-:W2:Y:S02]  /*214e0*/  LDL.LU R16, [R1+0x450] ;  /* 0x0004500001107983 */ /* 0x000ea40000300800 */
[----:B------:R-:W2:Y:S02]  /*214f0*/  LDL.LU R17, [R1+0x454] ;  /* 0x0004540001117983 */ /* 0x000ea40000300800 */
[----:B------:R-:W2:Y:S01]  /*21500*/  LDL.LU R18, [R1+0x458] ;  /* 0x0004580001127983 */ /* 0x000ea20000300800 */
[----:B------:R-:W2:Y:S01]  /*21510*/  LDL.LU R19, [R1+0x45c] ;  /* 0x00045c0001137983 */ /* 0x000ea20000300800 */
[----:B------:R-:W2:Y:S02]  /*21520*/  LDL.LU R20, [R1+0x480] ;  /* 0x0004800001147983 */ /* 0x000ea40000300800 */
[----:B------:R-:W2:Y:S02]  /*21530*/  LDL.LU R21, [R1+0x484] ;  /* 0x0004840001157983 */ /* 0x000ea40000300800 */
[----:B------:R-:W2:Y:S01]  /*21540*/  LDL.LU R22, [R1+0x488] ;  /* 0x0004880001167983 */ /* 0x000ea20000300800 */
[----:B------:R-:W2:Y:S01]  /*21550*/  LDL.LU R23, [R1+0x48c] ;  /* 0x00048c0001177983 */ /* 0x000ea20000300800 */
[----:B0-----:R-:W3:Y:S02]  /*21560*/  LDL.LU R8, [R1+0x490] ;  /* 0x0004900001087983 */ /* 0x001ee40000300800 */
[----:B------:R-:W3:Y:S02]  /*21570*/  LDL.LU R9, [R1+0x494] ;  /* 0x0004940001097983 */ /* 0x000ee40000300800 */
[----:B------:R-:W3:Y:S01]  /*21580*/  LDL.LU R10, [R1+0x498] ;  /* 0x00049800010a7983 */ /* 0x000ee20000300800 */
[----:B------:R-:W3:Y:S04]  /*21590*/  LDL.LU R11, [R1+0x49c] ;  /* 0x00049c00010b7983 */ /* 0x000ee80000300800 */
[----:B--2---:R-:W-:Y:S01]  /*215a0*/  STL.64 [R1+0x1258], R22 ;  /* 0x0012581601007387 */ /* 0x004fe20000100a00 */
[----:B------:R0:W-:Y:S03]  /*215b0*/  STL.64 [R1+0x1250], R20 ;  /* 0x0012501401007387 */ /* 0x0001e60000100a00 */
[----:B0-----:R-:W3:Y:S01]  /*215c0*/  LDL.LU.64 R20, [R1+0x80] ;  /* 0x0000800001147983 */ /* 0x001ee20000300a00 */
[----:B------:R-:W-:Y:S02]  /*215d0*/  STL.64 [R1+0x1210], R18 ;  /* 0x0012101201007387 */ /* 0x000fe40000100a00 */
[----:B------:R0:W-:Y:S02]  /*215e0*/  STL.64 [R1+0x1208], R16 ;  /* 0x0012081001007387 */ /* 0x0001e40000100a00 */
[----:B0-----:R-:W2:Y:S04]  /*215f0*/  LDL.LU.64 R16, [R1+0x50] ;  /* 0x0000500001107983 */ /* 0x001ea80000300a00 */
[----:B--2---:R0:W-:Y:S04]  /*21600*/  STL.64 [R1+0x1228], R16 ;  /* 0x0012281001007387 */ /* 0x0041e80000100a00 */
[----:B0-----:R-:W2:Y:S01]  /*21610*/  LDL.LU R16, [R1+0x470] ;  /* 0x0004700001107983 */ /* 0x001ea20000300800 */
[----:B------:R-:W2:Y:S02]  /*21620*/  LDL.LU R17, [R1+0x474] ;  /* 0x0004740001117983 */ /* 0x000ea40000300800 */
[----:B------:R-:W2:Y:S02]  /*21630*/  LDL.LU R18, [R1+0x478] ;  /* 0x0004780001127983 */ /* 0x000ea40000300800 */
[----:B------:R-:W2:Y:S02]  /*21640*/  LDL.LU R19, [R1+0x47c] ;  /* 0x00047c0001137983 */ /* 0x000ea40000300800 */
[----:B--2---:R-:W-:Y:S01]  /*21650*/  STL.64 [R1+0x1248], R18 ;  /* 0x0012481201007387 */ /* 0x004fe20000100a00 */
[----:B------:R0:W-:Y:S03]  /*21660*/  STL.64 [R1+0x1240], R16 ;  /* 0x0012401001007387 */ /* 0x0001e60000100a00 */
[----:B0-----:R-:W2:Y:S01]  /*21670*/  LDL.LU.64 R16, [R1+0x70] ;  /* 0x0000700001107983 */ /* 0x001ea20000300a00 */
        /* <DEDUP_REMOVED lines=10> */
[----:B---3--:R-:W-:Y:S01]  /*21720*/  HMMA.16816.F32 R8, R12, R20, R8 ;  /* 0x000000140c08723c */ /* 0x008fe20000001808 */
[----:B--2---:R-:W-:Y:S01]  /*21730*/  STL.64 [R1+0x1238], R6 ;  /* 0x0012380601007387 */ /* 0x004fe20000100a00 */
[----:B------:R0:W-:Y:S03]  /*21740*/  STL.64 [R1+0x1230], R4 ;  /* 0x0012300401007387 */ /* 0x0001e60000100a00 */
[----:B0-----:R-:W2:Y:S01]  /*21750*/  LDL.LU.64 R4, [R1+0x60] ;  /* 0x0000600001047983 */ /* 0x001ea20000300a00 */
[----:B------:R-:W-:Y:S02]  /*21760*/  STL.64 [R1+0x1148], R26 ;  /* 0x0011481a01007387 */ /* 0x000fe40000100a00 */
[----:B------:R0:W-:Y:S02]  /*21770*/  STL.64 [R1+0x1140], R24 ;  /* 0x0011401801007387 */ /* 0x0001e40000100a00 */
[----:B0-----:R-:W3:Y:S01]  /*21780*/  LDL.LU R24, [R1+0x20] ;  /* 0x0000200001187983 */ /* 0x001ee20000300800 */
[----:B------:R-:W3:Y:S02]  /*21790*/  LDL.LU R25, [R1+0x24] ;  /* 0x0000240001197983 */ /* 0x000ee40000300800 */
[----:B------:R-:W2:Y:S02]  /*217a0*/  LDL.LU R26, [R1+0x28] ;  /* 0x00002800011a7983 */ /* 0x000ea40000300800 */
[----:B------:R-:W2:Y:S02]  /*217b0*/  LDL.LU R27, [R1+0x2c] ;  /* 0x00002c00011b7983 */ /* 0x000ea40000300800 */
[----:B--2---:R-:W-:Y:S01]  /*217c0*/  STL.64 [R1+0x1158], R26 ;  /* 0x0011581a01007387 */ /* 0x004fe20000100a00 */
[----:B---3--:R-:W-:Y:S05]  /*217d0*/  STL.64 [R1+0x1150], R24 ;  /* 0x0011501801007387 */ /* 0x008fea0000100a00 */
[----:B------:R0:W-:Y:S02]  /*217e0*/  STL.64 [R1+0x160], R8 ;  /* 0x0001600801007387 */ /* 0x0001e40000100a00 */
[----:B------:R1:W-:Y:S01]  /*217f0*/  STL.64 [R1+0x168], R10 ;  /* 0x0001680a01007387 */ /* 0x0003e20000100a00 */
[----:B0-----:R-:W2:Y:S01]  /*21800*/  LDL.LU.64 R8, [R1+0x1260] ;  /* 0x0012600001087983 */ /* 0x001ea20000300a00 */
[----:B-1----:R-:W-:-:S02]  /*21810*/  IMAD.MOV.U32 R11, RZ, RZ, R20 ;  /* 0x000000ffff0b7224 */ /* 0x002fc400078e0014 */
[----:B------:R-:W-:Y:S02]  /*21820*/  IMAD.MOV.U32 R10, RZ, RZ, R21 ;  /* 0x000000ffff0a7224 */ /* 0x000fe400078e0015 */
[----:B------:R-:W3:Y:S01]  /*21830*/  LDL.LU.64 R22, [R1+0x1258] ;  /* 0x0012580001167983 */ /* 0x000ee20000300a00 */
[----:B------:R-:W3:Y:S02]  /*21840*/  LDL.LU.64 R20, [R1+0x1250] ;  /* 0x0012500001147983 */ /* 0x000ee40000300a00 */
[----:B---3--:R-:W-:Y:S11]  /*21850*/  HMMA.16816.F32 R20, R12, R16, R20 ;  /* 0x000000100c14723c */ /* 0x008ff60000001814 */
[----:B------:R-:W-:Y:S11]  /*21860*/  @!UPT UIADD3 URZ, URZ, URZ, URZ ;  /* 0x0000003f3f3ff290 */ /* 0x000ff6000fffe03f */
[----:B------:R-:W-:Y:S01]  /*21870*/  @!UPT UIADD3 URZ, URZ, URZ, URZ ;  /* 0x0000003f3f3ff290 */ /* 0x000fe2000fffe03f */
[----:B------:R0:W-:Y:S01]  /*21880*/  STL.64 [R1+0x150], R20 ;  /* 0x0001501401007387 */ /* 0x0001e20000100a00 */
[----:B------:R1:W-:Y:S02]  /*21890*/  STL.64 [R1+0x158], R22 ;  /* 0x0001581601007387 */ /* 0x0003e40000100a00 */
[----:B------:R-:W3:Y:S02]  /*218a0*/  LDL.LU.64 R18, [R1+0x1248] ;  /* 0x0012480001127983 */ /* 0x000ee40000300a00 */
[----:B0-----:R-:W-:Y:S02]  /*218b0*/  IMAD.MOV.U32 R21, RZ, RZ, R16 ;  /* 0x000000ffff157224 */ /* 0x001fe400078e0010 */
[----:B------:R-:W-:Y:S02]  /*218c0*/  IMAD.MOV.U32 R20, RZ, RZ, R17 ;  /* 0x000000ffff147224 */ /* 0x000fe400078e0011 */
[----:B------:R-:W3:Y:S01]  /*218d0*/  LDL.LU.64 R16, [R1+0x1240] ;  /* 0x0012400001107983 */ /* 0x000ee20000300a00 */
[----:B-1----:R-:W-:-:S02]  /*218e0*/  IMAD.MOV.U32 R23, RZ, RZ, R4 ;  /* 0x000000ffff177224 */ /* 0x002fc400078e0004 */
[----:B------:R-:W-:Y:S02]  /*218f0*/  IMAD.MOV.U32 R22, RZ, RZ, R5 ;  /* 0x000000ffff167224 */ /* 0x000fe400078e0005 */
[----:B------:R-:W2:Y:S01]  /*21900*/  LDL.LU.64 R6, [R1+0x1238] ;  /* 0x0012380001067983 */ /* 0x000ea20000300a00 */
[----:B---3--:R-:W-:Y:S01]  /*21910*/  HMMA.16816.F32 R16, R12, R4, R16 ;  /* 0x000000040c10723c */ /* 0x008fe20000001810 */
[----:B------:R-:W2:Y:S11]  /*21920*/  LDL.LU.64 R4, [R1+0x1230] ;  /* 0x0012300001047983 */ /* 0x000eb60000300a00 */
[----:B------:R-:W-:Y:S11]  /*21930*/  @!UPT UIADD3 URZ, URZ, URZ, URZ ;  /* 0x0000003f3f3ff290 */ /* 0x000ff6000fffe03f */
[----:B------:R0:W-:Y:S04]  /*21940*/  STL.64 [R1+0x140], R16 ;  /* 0x0001401001007387 */ /* 0x0001e80000100a00 */
[----:B0-----:R-:W2:Y:S01]  /*21950*/  LDL.LU.64 R16, [R1+0x1228] ;  /* 0x0012280001107983 */ /* 0x001ea20000300a00 */
[----:B------:R-:W-:Y:S02]  /*21960*/  IMAD.MOV.U32 R25, RZ, RZ, R2 ;  /* 0x000000ffff197224 */ /* 0x000fe400078e0002 */
[----:B------:R-:W-:Y:S02]  /*21970*/  IMAD.MOV.U32 R24, RZ, RZ, R28 ;  /* 0x000000ffff187224 */ /* 0x000fe400078e001c */
[----:B------:R-:W-:Y:S02]  /*21980*/  IMAD.MOV.U32 R2, RZ, RZ, R19 ;  /* 0x000000ffff027224 */ /* 0x000fe400078e0013 */
[----:B------:R-:W-:-:S03]  /*21990*/  IMAD.MOV.U32 R28, RZ, RZ, R18 ;  /* 0x000000ffff1c7224 */ /* 0x000fc600078e0012 */
[----:B------:R0:W-:Y:S02]  /*219a0*/  STL [R1+0xe44], R2 ;  /* 0x000e440201007387 */ /* 0x0001e40000100800 */
[----:B------:R-:W-:Y:S01]  /*219b0*/  STL [R1+0xe40], R28 ;  /* 0x000e401c01007387 */ /* 0x000fe20000100800 */
[C---:B--2---:R-:W-:Y:S01]  /*219c0*/  HMMA.16816.F32 R4, R12.reuse, R16, R4 ;  /* 0x000000100c04723c */ /* 0x044fe20000001804 */
[----:B------:R-:W-:Y:S02]  /*219d0*/  IMAD.MOV.U32 R26, RZ, RZ, R16 ;  /* 0x000000ffff1a7224 */ /* 0x000fe400078e0010 */
[----:B0-----:R-:W-:Y:S11]  /*219e0*/  IMAD.MOV.U32 R2, RZ, RZ, R17 ;  /* 0x000000ffff027224 */ /* 0x001ff600078e0011 */
[----:B------:R-:W-:Y:S09]  /*219f0*/  @!UPT UIADD3 URZ, URZ, URZ, URZ ;  /* 0x0000003f3f3ff290 */ /* 0x000ff2000fffe03f */
[----:B------:R-:W-:Y:S01]  /*21a00*/  STL.64 [R1+0x130], R4 ;  /* 0x0001300401007387 */ /* 0x000fe20000100a00 */
[----:B------:R0:W-:Y:S03]  /*21a10*/  STL.64 [R1+0x138], R6 ;  /* 0x0001380601007387 */ /* 0x0001e60000100a00 */
[----:B0-----:R-:W2:Y:S01]  /*21a20*/  LDL.LU.64 R6, [R1+0x1220] ;  /* 0x0012200001067983 */ /* 0x001ea20000300a00 */
[----:B------:R-:W2:Y:S02]  /*21a30*/  LDL.LU.64 R4, [R1+0x1218] ;  /* 0x0012180001047983 */ /* 0x000ea40000300a00 */
[----:B------:R-:W3:Y:S02]  /*21a40*/  LDL.LU.64 R18, [R1+0x1210] ;  /* 0x0012100001127983 */ /* 0x000ee40000300a00 */
[----:B------:R-:W3:Y:S02]  /*21a50*/  LDL.LU.64 R16, [R1+0x1208] ;  /* 0x0012080001107983 */ /* 0x000ee40000300a00 */
[C---:B---3--:R-:W-:Y:S08]  /*21a60*/  HMMA.16816.F32 R16, R12.reuse, R24, R16 ;  /* 0x000000180c10723c */ /* 0x048ff00000001810 */
[----:B--2---:R-:W-:Y:S11]  /*21a70*/  HMMA.16816.F32 R4, R12, R8, R4 ;  /* 0x000000080c04723c */ /* 0x004ff60000001804 */
[----:B------:R-:W-:Y:S04]  /*21a80*/  @!UPT UIADD3 URZ, URZ, URZ, URZ ;  /* 0x0000003f3f3ff290 */ /* 0x000fe8000fffe03f */
[----:B------:R-:W-:Y:S01]  /*21a90*/  STL.64 [R1+0x120], R16 ;  /* 0x0001201001007387 */ /* 0x000fe20000100a00 */
[----:B------:R0:W-:Y:S03]  /*21aa0*/  STL.64 [R1+0x128], R18 ;  /* 0x0001281201007387 */ /* 0x0001e60000100a00 */
[----:B0-----:R-:W2:Y:S01]  /*21ab0*/  LDL.LU.64 R18, [R1+0x1200] ;  /* 0x0012000001127983 */ /* 0x001ea20000300a00 */
[----:B------:R-:W3:Y:S02]  /*21ac0*/  LDL.LU.64 R16, [R1+0x11f8] ;  /* 0x0011f80001107983 */ /* 0x000ee40000300a00 */
        /* <DEDUP_REMOVED lines=8> */
[----:B------:R-:W-:-:S05]  /*21b50*/  IMAD.MOV.U32 R25, RZ, RZ, R20 ;  /* 0x000000ffff197224 */ /* 0x000fca00078e0014 */
[----:B------:R-:W-:Y:S01]  /*21b60*/  STL.64 [R1+0x11b0], R24 ;  /* 0x0011b01801007387 */ /* 0x000fe20000100a00 */
[----:B------:R-:W3:Y:S02]  /*21b70*/  LDL.LU R20, [R1+0x410] ;  /* 0x0004100001147983 */ /* 0x000ee40000300800 */
[----:B------:R0:W-:Y:S02]  /*21b80*/  STL.64 [R1+0x110], R4 ;  /* 0x0001100401007387 */ /* 0x0001e40000100a00 */
[----:B------:R1:W-:Y:S01]  /*21b90*/  STL.64 [R1+0x118], R6 ;  /* 0x0001180601007387 */ /* 0x0003e20000100a00 */
[----:B------:R-:W3:Y:S01]  /*21ba0*/  LDL.LU R21, [R1+0x414] ;  /* 0x0004140001157983 */ /* 0x000ee20000300800 */
[----:B------:R-:W3:Y:S02]  /*21bb0*/  LDL.LU R22, [R1+0x418] ;  /* 0x0004180001167983 */ /* 0x000ee40000300800 */
[----:B------:R-:W3:Y:S01]  /*21bc0*/  LDL.LU R23, [R1+0x41c] ;  /* 0x00041c0001177983 */ /* 0x000ee20000300800 */
[----:B0-----:R-:W2:Y:S01]  /*21bd0*/  LDL.LU R4, [R1+0x3a0] ;  /* 0x0003a00001047983 */ /* 0x001ea20000300800 */
[----:B------:R-:W2:Y:S02]  /*21be0*/  LDL.LU R5, [R1+0x3a4] ;  /* 0x0003a40001057983 */ /* 0x000ea40000300800 */
[----:B-1----:R-:W2:Y:S02]  /*21bf0*/  LDL.LU R6, [R1+0x3a8] ;  /* 0x0003a80001067983 */ /* 0x002ea40000300800 */
[----:B------:R-:W2:Y:S01]  /*21c00*/  LDL.LU R7, [R1+0x3ac] ;  /* 0x0003ac0001077983 */ /* 0x000ea20000300800 */
[----:B------:R0:W-:Y:S01]  /*21c10*/  STL.64 [R1+0x1160], R8 ;  /* 0x0011600801007387 */ /* 0x0001e20000100a00 */
[----:B------:R-:W-:-:S02]  /*21c20*/  IMAD.MOV.U32 R25, RZ, RZ, R10 ;  /* 0x000000ffff197224 */ /* 0x000fc400078e000a */
[----:B------:R-:W-:Y:S01]  /*21c30*/  IMAD.MOV.U32 R24, RZ, RZ, R11 ;  /* 0x000000ffff187224 */ /* 0x000fe200078e000b */
        /* <DEDUP_REMOVED lines=16> */
[C---:B---3--:R-:W-:Y:S01]  /*21d40*/  HMMA.16816.F32 R20, R12.reuse, R16, R20 ;  /* 0x000000100c14723c */ /* 0x048fe20000001814 */
[----:B--2---:R-:W-:Y:S01]  /*21d50*/  STL.64 [R1+0x11a8], R10 ;  /* 0x0011a80a01007387 */ /* 0x004fe20000100a00 */
[----:B------:R0:W-:Y:S03]  /*21d60*/  STL.64 [R1+0x11a0], R8 ;  /* 0x0011a00801007387 */ /* 0x0001e60000100a00 */
        /* <DEDUP_REMOVED lines=8> */
[----:B------:R-:W2:Y:S02]  /*21df0*/  LDL.LU R10, [R1+0xc8] ;  /* 0x0000c800010a7983 */ /* 0x000ea40000300800 */
[----:B------:R-:W2:Y:S02]  /*21e00*/  LDL.LU R11, [R1+0xcc] ;  /* 0x0000cc00010b7983 */ /* 0x000ea40000300800 */
[----:B------:R-:W-:Y:S01]  /*21e10*/  STL.64 [R1+0x100], R20 ;  /* 0x0001001401007387 */ /* 0x000fe20000100a00 */
[----:B------:R0:W-:Y:S03]  /*21e20*/  STL.64 [R1+0x108], R22 ;  /* 0x0001081601007387 */ /* 0x0001e60000100a00 */
[----:B0-----:R-:W3:Y:S01]  /*21e30*/  LDL.LU.64 R22, [R1+0x11f0] ;  /* 0x0011f00001167983 */ /* 0x001ee20000300a00 */
[----:B------:R-:W2:Y:S02]  /*21e40*/  LDL.LU.64 R20, [R1+0x11e8] ;  /* 0x0011e80001147983 */ /* 0x000ea40000300a00 */
[----:B--2---:R-:W-:Y:S01]  /*21e50*/  HMMA.16816.F32 R12, R12, R20, R4 ;  /* 0x000000140c0c723c */ /* 0x004fe20000001804 */
[----:B------:R-:W2:Y:S01]  /*21e60*/  LDL.LU.64 R6, [R1+0x11e0] ;  /* 0x0011e00001067983 */ /* 0x000ea20000300a00 */
[----:B------:R-:W2:Y:S11]  /*21e70*/  LDL.LU.64 R4, [R1+0x11d8] ;  /* 0x0011d80001047983 */ /* 0x000eb60000300a00 */
[----:B------:R-:W-:Y:S10]  /*21e80*/  @!UPT UIADD3 URZ, URZ, URZ, URZ ;  /* 0x0000003f3f3ff290 */ /* 0x000ff4000fffe03f */
[----:B------:R4:W-:Y:S01]  /*21e90*/  STL.64 [R1+0xe0], R12 ;  /* 0x0000e00c01007387 */ /* 0x0009e20000100a00 */
[----:B------:R0:W-:Y:S02]  /*21ea0*/  STL.64 [R1+0xe8], R14 ;  /* 0x0000e80e01007387 */ /* 0x0001e40000100a00 */
[----:B----4-:R-:W-:Y:S02]  /*21eb0*/  IMAD.MOV.U32 R12, RZ, RZ, R29 ;  /* 0x000000ffff0c7224 */ /* 0x010fe400078e001d */
[----:B------:R-:W-:Y:S01]  /*21ec0*/  IMAD.MOV.U32 R13, RZ, RZ, R18 ;  /* 0x000000ffff0d7224 */ /* 0x000fe200078e0012 */
[----:B------:R-:W4:Y:S01]  /*21ed0*/  LDL.LU R29, [R1+0x11d0] ;  /* 0x0011d000011d7983 */ /* 0x000f220000300800 */
[----:B------:R-:W3:Y:S02]  /*21ee0*/  LDL.LU R18, [R1+0x11cc] ;  /* 0x0011cc0001127983 */ /* 0x000ee40000300800 */
[----:B0-----:R-:W-:Y:S02]  /*21ef0*/  IMAD.MOV.U32 R14, RZ, RZ, R19 ;  /* 0x000000ffff0e7224 */ /* 0x001fe400078e0013 */
[----:B------:R-:W3:Y:S01]  /*21f00*/  LDL.LU R19, [R1+0x11c8] ;  /* 0x0011c80001137983 */ /* 0x000ee20000300800 */
        /* <DEDUP_REMOVED lines=28> */
[----:B--2---:R-:W-:Y:S02]  /*220d0*/  HMMA.16816.F32 R24, R4, R24, R8 ;  /* 0x000000180418723c */ /* 0x004fe40000001808 */
[----:B------:R-:W2:Y:S11]  /*220e0*/  LDL.LU.64 R8, [R1+0x1160] ;  /* 0x0011600001087983 */ /* 0x000eb60000300a00 */
[----:B------:R-:W-:Y:S10]  /*220f0*/  @!UPT UIADD3 URZ, URZ, URZ, URZ ;  /* 0x0000003f3f3ff290 */ /* 0x000ff4000fffe03f */
[----:B------:R-:W-:Y:S01]  /*22100*/  STL.64 [R1+0x90], R24 ;  /* 0x0000901801007387 */ /* 0x000fe20000100a00 */
[----:B------:R0:W-:Y:S03]  /*22110*/  STL.64 [R1+0x98], R26 ;  /* 0x0000981a01007387 */ /* 0x0001e60000100a00 */
[----:B0-----:R-:W2:Y:S01]  /*22120*/  LDL.LU.64 R26, [R1+0x1158] ;  /* 0x00115800011a7983 */ /* 0x001ea20000300a00 */
[----:B------:R-:W2:Y:S02]  /*22130*/  LDL.LU.64 R24, [R1+0x1150] ;  /* 0x0011500001187983 */ /* 0x000ea40000300a00 */
[----:B------:R-:W-:-:S07]  /*22140*/  IMAD.MOV.U32 R15, RZ, RZ, R0 ;  /* 0x000000ffff0f7224 */ /* 0x000fce00078e0000 */
[C---:B------:R-:W-:Y:S08]  /*22150*/  HMMA.16816.F32 R12, R4.reuse, R16, R12 ;  /* 0x00000010040c723c */ /* 0x040ff0000000180c */
[----:B--2---:R-:W-:Y:S01]  /*22160*/  HMMA.16816.F32 R8, R4, R8, R24 ;  /* 0x000000080408723c */ /* 0x004fe20000001818 */
[----:B------:R-:W2:Y:S01]  /*22170*/  LDL.LU.64 R26, [R1+0x1148] ;  /* 0x00114800011a7983 */ /* 0x000ea20000300a00 */
[----:B------:R-:W2:Y:S11]  /*22180*/  LDL.LU.64 R24, [R1+0x1140] ;  /* 0x0011400001187983 */ /* 0x000eb60000300a00 */
[----:B------:R-:W-:Y:S11]  /*22190*/  @!UPT UIADD3 URZ, URZ, URZ, URZ ;  /* 0x0000003f3f3ff290 */ /* 0x000ff6000fffe03f */
[----:B------:R-:W-:Y:S01]  /*221a0*/  IMAD.MOV.U32 R28, RZ, RZ, R11 ;  /* 0x000000ffff1c7224 */ /* 0x000fe200078e000b */
[----:B------:R-:W-:Y:S04]  /*221b0*/  STL.64 [R1+0x30], R8 ;  /* 0x0000300801007387 */ /* 0x000fe80000100a00 */
[----:B------:R0:W-:Y:S04]  /*221c0*/  STL [R1+0x106c], R28 ;  /* 0x00106c1c01007387 */ /* 0x0001e80000100800 */
[----:B0-----:R-:W2:Y:S01]  /*221d0*/  LDL R28, [R1+0xcbc] ;  /* 0x000cbc00011c7983 */ /* 0x001ea20000100800 */
[----:B------:R-:W-:-:S02]  /*221e0*/  IMAD.MOV.U32 R2, RZ, RZ, R10 ;  /* 0x000000ffff027224 */ /* 0x000fc400078e000a */
[----:B----4-:R-:W-:Y:S03]  /*221f0*/  LDSM.16.MT88.4 R8, [R29+0xb000] ;  /* 0x00b000001d08783b */ /* 0x010fe60000004200 */
[----:B------:R-:W-:Y:S01]  /*22200*/  STL [R1+0x1068], R2 ;  /* 0x0010680201007387 */ /* 0x000fe20000100800 */
[----:B---3--:R-:W-:Y:S02]  /*22210*/  STL.64 [R1+0x10c0], R18 ;  /* 0x0010c01201007387 */ /* 0x008fe40000100a00 */
[----:B------:R-:W-:Y:S02]  /*22220*/  STL.64 [R1+0x20], R12 ;  /* 0x0000200c01007387 */ /* 0x000fe40000100a00 */
[----:B------:R-:W-:Y:S02]  /*22230*/  STL.64 [R1+0x28], R14 ;  /* 0x0000280e01007387 */ /* 0x000fe40000100a00 */
[----:B------:R-:W0:Y:S04]  /*22240*/  LDSM.16.MT88.4 R12, [R29+0xb080] ;  /* 0x00b080001d0c783b */ /* 0x000e280000004200 */
[----:B0-----:R-:W-:Y:S01]  /*22250*/  STL.64 [R1+0x10a8], R14 ;  /* 0x0010a80e01007387 */ /* 0x001fe20000100a00 */
[----:B------:R-:W-:Y:S02]  /*22260*/  STL.64 [R1+0x10a0], R12 ;  /* 0x0010a00c01007387 */ /* 0x000fe40000100a00 */
[----:B------:R0:W-:Y:S01]  /*22270*/  STL [R1+0xd00], R29 ;  /* 0x000d001d01007387 */ /* 0x0001e20000100800 */
[----:B--2---:R-:W-:Y:S11]  /*22280*/  HMMA.16816.F32 R24, R4, R20, R24 ;  /* 0x000000140418723c */ /* 0x004ff60000001818 */
[----:B------:R-:W-:Y:S11]  /*22290*/  @!UPT UIADD3 URZ, URZ, URZ, URZ ;  /* 0x0000003f3f3ff290 */ /* 0x000ff6000fffe03f */
[----:B------:R-:W-:Y:S01]  /*222a0*/  @!UPT UIADD3 URZ, URZ, URZ, URZ ;  /* 0x0000003f3f3ff290 */ /* 0x000fe2000fffe03f */
[----:B------:R-:W-:Y:S01]  /*222b0*/  STL.64 [R1], R24 ;  /* 0x0000001801007387 */ /* 0x000fe20000100a00 */
[----:B------:R-:W-:Y:S02]  /*222c0*/  IMAD.MOV.U32 R0, RZ, RZ, R26 ;  /* 0x000000ffff007224 */ /* 0x000fe400078e001a */
[----:B0-----:R-:W-:Y:S02]  /*222d0*/  IMAD.MOV.U32 R29, RZ, RZ, R27 ;  /* 0x000000ffff1d7224 */ /* 0x001fe400078e001b */
[----:B------:R-:W0:Y:S01]  /*222e0*/  LDSM.16.MT88.4 R24, [R28+0xb000] ;  /* 0x00b000001c18783b */ /* 0x000e220000004200 */
[----:B------:R-:W-:Y:S02]  /*222f0*/  STL.64 [R1+0x1130], R22 ;  /* 0x0011301601007387 */ /* 0x000fe40000100a00 */
[----:B------:R-:W-:Y:S01]  /*22300*/  STL [R1+0xdb8], R0 ;  /* 0x000db80001007387 */ /* 0x000fe20000100800 */
[----:B------:R-:W1:Y:S04]  /*22310*/  LDSM.16.MT88.4 R4, [R28+0xb080] ;  /* 0x00b080001c04783b */ /* 0x000e680000004200 */
[----:B0-----:R0:W-:Y:S01]  /*22320*/  STL.64 [R1+0x1038], R26 ;  /* 0x0010381a01007387 */ /* 0x0011e20000100a00 */
[----:B------:R-:W-:Y:S03]  /*22330*/  STL.64 [R1+0x1030], R24 ;  /* 0x0010301801007387 */ /* 0x000fe60000100a00 */
[----:B0-----:R-:W2:Y:S04]  /*22340*/  LDL R26, [R1+0x58] ;  /* 0x00005800011a7983 */ /* 0x001ea80000100800 */
[----:B------:R-:W2:Y:S04]  /*22350*/  LDL R27, [R1+0x5c] ;  /* 0x00005c00011b7983 */ /* 0x000ea80000100800 */
[----:B--2---:R-:W-:Y:S01]  /*22360*/  STL.64 [R1+0x1100], R26 ;  /* 0x0011001a01007387 */ /* 0x004fe20000100a00 */
[----:B-1----:R-:W-:Y:S02]  /*22370*/  STL.64 [R1+0xfb8], R6 ;  /* 0x000fb80601007387 */ /* 0x002fe40000100a00 */
[----:B------:R0:W-:Y:S02]  /*22380*/  STL.64 [R1+0xfb0], R4 ;  /* 0x000fb00401007387 */ /* 0x0001e40000100a00 */
[----:B0-----:R-:W2:Y:S01]  /*22390*/  LDL.LU R4, [R1+0x3e0] ;  /* 0x0003e00001047983 */ /* 0x001ea20000300800 */
[----:B------:R-:W2:Y:S02]  /*223a0*/  LDL.LU R5, [R1+0x3e4] ;  /* 0x0003e40001057983 */ /* 0x000ea40000300800 */
[----:B------:R-:W3:Y:S02]  /*223b0*/  LDL.LU R6, [R1+0x3e8] ;  /* 0x0003e80001067983 */ /* 0x000ee40000300800 */
[----:B------:R-:W-:-:S02]  /*223c0*/  IMAD.MOV.U32 R7, RZ, RZ, R3 ;  /* 0x000000ffff077224 */ /* 0x000fc400078e0003 */
[----:B------:R-:W4:Y:S01]  /*223d0*/  LDL.LU R3, [R1+0x113c] ;  /* 0x00113c0001037983 */ /* 0x000f220000300800 */
        /* <DEDUP_REMOVED lines=9> */
[----:B----4-:R-:W-:-:S02]  /*22470*/  IMAD.MOV.U32 R15, RZ, RZ, R3 ;  /* 0x000000ffff0f7224 */ /* 0x010fc400078e0003 */
[----:B------:R-:W4:Y:S04]  /*22480*/  LDL.LU R3, [R1+0x1138] ;  /* 0x0011380001037983 */ /* 0x000f280000300800 */
[----:B--2---:R-:W-:Y:S01]  /*22490*/  STL.64 [R1+0x10d0], R14 ;  /* 0x0010d00e01007387 */ /* 0x004fe20000100a00 */
[----:B------:R-:W-:Y:S02]  /*224a0*/  STL.64 [R1+0x10c8], R12 ;  /* 0x0010c80c01007387 */ /* 0x000fe40000100a00 */
[----:B------:R-:W2:Y:S02]  /*224b0*/  LDL.64 R26, [R1+0x68] ;  /* 0x00006800011a7983 */ /* 0x000ea40000100a00 */
[----:B------:R-:W3:Y:S01]  /*224c0*/  LDL R18, [R1+0x18] ;  /* 0x0000180001127983 */ /* 0x000ee20000100800 */
[----:B------:R-:W3:Y:S04]  /*224d0*/  LDL R19, [R1+0x1c] ;  /* 0x00001c0001137983 */ /* 0x000ee80000100800 */
[----:B------:R-:W3:Y:S04]  /*224e0*/  LDL.64 R22, [R1+0x88] ;  /* 0x0000880001167983 */ /* 0x000ee80000100a00 */
[----:B--2---:R0:W-:Y:S01]  /*224f0*/  STL.64 [R1+0x1118], R26 ;  /* 0x0011181a01007387 */ /* 0x0041e20000100a00 */
[----:B------:R-:W2:Y:S02]  /*22500*/  LDL.LU R24, [R1+0x510] ;  /* 0x0005100001187983 */ /* 0x000ea40000300800 */
[----:B------:R-:W2:Y:S01]  /*22510*/  LDL.LU R25, [R1+0x514] ;  /* 0x0005140001197983 */ /* 0x000ea20000300800 */
[----:B0-----:R-:W2:Y:S01]  /*22520*/  LDL.LU R26, [R1+0x518] ;  /* 0x00051800011a7983 */ /* 0x001ea20000300800 */
[----:B------:R-:W2:Y:S03]  /*22530*/  LDL.LU R27, [R1+0x51c] ;  /* 0x00051c00011b7983 */ /* 0x000ea60000300800 */
[----:B--2---:R-:W-:Y:S01]  /*22540*/  STL.64 [R1+0x1128], R26 ;  /* 0x0011281a01007387 */ /* 0x004fe20000100a00 */
[----:B------:R0:W-:Y:S03]  /*22550*/  STL.64 [R1+0x1120], R24 ;  /* 0x0011201801007387 */ /* 0x0001e60000100a00 */
[----:B0-----:R-:W2:Y:S01]  /*22560*/  LDL.LU R24, [R1+0x520] ;  /* 0x0005200001187983 */ /* 0x001ea20000300800 */
[----:B------:R-:W2:Y:S02]  /*22570*/  LDL.LU R25, [R1+0x524] ;  /* 0x0005240001197983 */ /* 0x000ea40000300800 */
[----:B------:R-:W2:Y:S02]  /*22580*/  LDL.LU R26, [R1+0x528] ;  /* 0x00052800011a7983 */ /* 0x000ea40000300800 */
[----:B------:R-:W2:Y:S01]  /*22590*/  LDL.LU R27, [R1+0x52c] ;  /* 0x00052c00011b7983 */ /* 0x000ea20000300800 */
[----:B---3--:R0:W-:Y:S04]  /*225a0*/  STL.64 [R1+0x10d8], R18 ;  /* 0x0010d81201007387 */ /* 0x0081e80000100a00 */
[----:B0-----:R-:W3:Y:S04]  /*225b0*/  LDL.64 R18, [R1+0x48] ;  /* 0x0000480001127983 */ /* 0x001ee80000100a00 */
[----:B---3--:R0:W-:Y:S01]  /*225c0*/  STL.64 [R1+0x10f8], R18 ;  /* 0x0010f81201007387 */ /* 0x0081e20000100a00 */
[----:B------:R-:W3:Y:S02]  /*225d0*/  LDL.LU R16, [R1+0x4f0] ;  /* 0x0004f00001107983 */ /* 0x000ee40000300800 */
[----:B------:R-:W3:Y:S01]  /*225e0*/  LDL.LU R17, [R1+0x4f4] ;  /* 0x0004f40001117983 */ /* 0x000ee20000300800 */
[----:B0-----:R-:W3:Y:S01]  /*225f0*/  LDL.LU R18, [R1+0x4f8] ;  /* 0x0004f80001127983 */ /* 0x001ee20000300800 */
[----:B------:R-:W3:Y:S01]  /*22600*/  LDL.LU R19, [R1+0x4fc] ;  /* 0x0004fc0001137983 */ /* 0x000ee20000300800 */
[----:B--2---:R-:W-:Y:S02]  /*22610*/  HMMA.16816.F32 R24, R8, R22, R24 ;  /* 0x000000160818723c */ /* 0x004fe40000001818 */
[----:B---3--:R-:W-:Y:S01]  /*22620*/  STL.64 [R1+0x1110], R18 ;  /* 0x0011101201007387 */ /* 0x008fe20000100a00 */
[----:B------:R0:W-:Y:S03]  /*22630*/  STL.64 [R1+0x1108], R16 ;  /* 0x0011081001007387 */ /* 0x0001e60000100a00 */
[----:B0-----:R-:W2:Y:S01]  /*22640*/  LDL.LU R16, [R1+0x500] ;  /* 0x0005000001107983 */ /* 0x001ea20000300800 */
[----:B------:R-:W2:Y:S02]  /*22650*/  LDL.LU R17, [R1+0x504] ;  /* 0x0005040001117983 */ /* 0x000ea40000300800 */
[----:B------:R-:W2:Y:S02]  /*22660*/  LDL.LU R18, [R1+0x508] ;  /* 0x0005080001127983 */ /* 0x000ea40000300800 */
[----:B------:R-:W2:Y:S01]  /*22670*/  LDL.LU R19, [R1+0x50c] ;  /* 0x00050c0001137983 */ /* 0x000ea20000300800 */
[----:B------:R-:W3:Y:S01]  /*22680*/  LDL.LU R12, [R1+0x4d0] ;  /* 0x0004d000010c7983 */ /* 0x000ee20000300800 */
[----:B------:R-:W3:Y:S02]  /*22690*/  LDL.LU R13, [R1+0x4d4] ;  /* 0x0004d400010d7983 */ /* 0x000ee40000300800 */
[----:B------:R-:W2:Y:S02]  /*226a0*/  LDL.LU R14, [R1+0x4d8] ;  /* 0x0004d800010e7983 */ /* 0x000ea40000300800 */
[----:B------:R-:W2:Y:S02]  /*226b0*/  LDL.LU R15, [R1+0x4dc] ;  /* 0x0004dc00010f7983 */ /* 0x000ea40000300800 */
[----:B------:R-:W-:-:S02]  /*226c0*/  IMAD.MOV.U32 R2, RZ, RZ, R22 ;  /* 0x000000ffff027224 */ /* 0x000fc400078e0016 */
[----:B------:R-:W-:-:S03]  /*226d0*/  IMAD.MOV.U32 R0, RZ, RZ, R23 ;  /* 0x000000ffff007224 */ /* 0x000fc600078e0017 */
[----:B------:R-:W-:Y:S01]  /*226e0*/  IMAD.MOV.U32 R20, RZ, RZ, R26 ;  /* 0x000000ffff147224 */ /* 0x000fe200078e001a */
[----:B--2---:R-:W-:Y:S01]  /*226f0*/  STL.64 [R1+0x10e8], R14 ;  /* 0x0010e80e01007387 */ /* 0x004fe20000100a00 */
[----:B---3--:R0:W-:Y:S03]  /*22700*/  STL.64 [R1+0x10e0], R12 ;  /* 0x0010e00c01007387 */ /* 0x0081e60000100a00 */
[----:B0-----:R-:W2:Y:S01]  /*22710*/  LDL.LU R12, [R1+0x4e0] ;  /* 0x0004e000010c7983 */ /* 0x001ea20000300800 */
[----:B------:R-:W2:Y:S02]  /*22720*/  LDL.LU R13, [R1+0x4e4] ;  /* 0x0004e400010d7983 */ /* 0x000ea40000300800 */
[----:B------:R-:W2:Y:S02]  /*22730*/  LDL.LU R14, [R1+0x4e8] ;  /* 0x0004e800010e7983 */ /* 0x000ea40000300800 */
[----:B------:R0:W-:Y:S01]  /*22740*/  STL.64 [R1+0x1078], R6 ;  /* 0x0010780601007387 */ /* 0x0001e20000100a00 */
[----:B------:R-:W-:Y:S01]  /*22750*/  STL.64 [R1+0x1070], R4 ;  /* 0x0010700401007387 */ /* 0x000fe20000100a00 */
[----:B----4-:R-:W-:-:S02]  /*22760*/  IMAD.MOV.U32 R15, RZ, RZ, R3 ;  /* 0x000000ffff0f7224 */ /* 0x010fc400078e0003 */
[----:B------:R-:W-:Y:S01]  /*22770*/  IMAD.MOV.U32 R3, RZ, RZ, R24 ;  /* 0x000000ffff037224 */ /* 0x000fe200078e0018 */
[----:B0-----:R-:W3:Y:S01]  /*22780*/  LDL.64 R6, [R1+0x78] ;  /* 0x0000780001067983 */ /* 0x001ee20000100a00 */
[----:B------:R-:W4:Y:S02]  /*22790*/  LDL.LU.64 R22, [R1+0x1130] ;  /* 0x0011300001167983 */ /* 0x000f240000300a00 */
[----:B------:R-:W-:Y:S02]  /*227a0*/  STL.64 [R1+0x630], R24 ;  /* 0x0006301801007387 */ /* 0x000fe40000100a00 */
[----:B------:R0:W-:Y:S02]  /*227b0*/  STL.64 [R1+0x638], R26 ;  /* 0x0006381a01007387 */ /* 0x0001e40000100a00 */
[----:B0-----:R-:W3:Y:S01]  /*227c0*/  LDL.LU.64 R26, [R1+0x1128] ;  /* 0x00112800011a7983 */ /* 0x001ee20000300a00 */
[----:B------:R-:W3:Y:S02]  /*227d0*/  LDL.LU.64 R24, [R1+0x1120] ;  /* 0x0011200001187983 */ /* 0x000ee40000300a00 */
[----:B------:R-:W-:Y:S02]  /*227e0*/  STL [R1+0xd08], R3 ;  /* 0x000d080301007387 */ /* 0x000fe40000100800 */
[----:B------:R-:W-:Y:S01]  /*227f0*/  STL [R1+0xd04], R20 ;  /* 0x000d041401007387 */ /* 0x000fe20000100800 */
[C---:B---3--:R-:W-:Y:S11]  /*22800*/  HMMA.16816.F32 R24, R8.reuse, R6, R24 ;  /* 0x000000060818723c */ /* 0x048ff60000001818 */
[----:B------:R-:W-:Y:S11]  /*22810*/  @!UPT UIADD3 URZ, URZ, URZ, URZ ;  /* 0x0000003f3f3ff290 */ /* 0x000ff6000fffe03f */
[----:B------:R-:W-:Y:S01]  /*22820*/  @!UPT UIADD3 URZ, URZ, URZ, URZ ;  /* 0x0000003f3f3ff290 */ /* 0x000fe2000fffe03f */
[----:B------:R-:W-:Y:S01]  /*22830*/  STL.64 [R1+0x620], R24 ;  /* 0x0006201801007387 */ /* 0x000fe20000100a00 */
[----:B------:R0:W-:Y:S02]  /*22840*/  STL.64 [R1+0x628], R26 ;  /* 0x0006281a01007387 */ /* 0x0001e40000100a00 */
[----:B------:R-:W-:Y:S02]  /*22850*/  IMAD.MOV.U32 R21, RZ, RZ, R26 ;  /* 0x000000ffff157224 */ /* 0x000fe400078e001a */
[----:B0-----:R-:W3:Y:S01]  /*22860*/  LDL.LU.64 R26, [R1+0x1118] ;  /* 0x00111800011a7983 */ /* 0x001ee20000300a00 */
[----:B------:R0:W-:Y:S02]  /*22870*/  STL.64 [R1+0x1088], R6 ;  /* 0x0010880601007387 */ /* 0x0001e40000100a00 */
[----:B------:R-:W-:Y:S02]  /*22880*/  STL [R1+0xd0c], R21 ;  /* 0x000d0c1501007387 */ /* 0x000fe40000100800 */
[----:B0-----:R-:W-:Y:S01]  /*22890*/  IMAD.MOV.U32 R7, RZ, RZ, R0 ;  /* 0x000000ffff077224 */ /* 0x001fe200078e0000 */
[----:B---3--:R-:W-:Y:S01]  /*228a0*/  HMMA.16816.F32 R16, R8, R26, R16 ;  /* 0x0000001a0810723c */ /* 0x008fe20000001810 */
[----:B------:R-:W-:-:S02]  /*228b0*/  IMAD.MOV.U32 R3, RZ, RZ, R26 ;  /* 0x000000ffff037224 */ /* 0x000fc400078e001a */
        /* <DEDUP_REMOVED lines=12> */
[----:B0-----:R-:W2:Y:S01]  /*22980*/  LDL.LU.64 R18, [R1+0x10f8] ;  /* 0x0010f80001127983 */ /* 0x001ea20000300a00 */
[----:B------:R0:W-:Y:S02]  /*22990*/  STL.64 [R1+0x1080], R26 ;  /* 0x0010801a01007387 */ /* 0x0001e40000100a00 */
[----:B------:R-:W3:Y:S02]  /*229a0*/  LDL.LU R24, [R1+0x400] ;  /* 0x0004000001187983 */ /* 0x000ee40000300800 */
[----:B------:R-:W3:Y:S01]  /*229b0*/  LDL.LU R25, [R1+0x404] ;  /* 0x0004040001197983 */ /* 0x000ee20000300800 */
[----:B0-----:R-:W3:Y:S01]  /*229c0*/  LDL.LU R26, [R1+0x408] ;  /* 0x00040800011a7983 */ /* 0x001ee20000300800 */
[----:B------:R-:W3:Y:S02]  /*229d0*/  LDL.LU R27, [R1+0x40c] ;  /* 0x00040c00011b7983 */ /* 0x000ee40000300800 */
[----:B------:R-:W-:Y:S01]  /*229e0*/  IMAD.MOV.U32 R6, RZ, RZ, R2 ;  /* 0x000000ffff067224 */ /* 0x000fe200078e0002 */
[----:B--2---:R-:W-:Y:S01]  /*229f0*/  HMMA.16816.F32 R12, R8, R18, R12 ;  /* 0x00000012080c723c */ /* 0x004fe2000000180c */
[----:B------:R-:W-:-:S02]  /*22a00*/  IMAD.MOV.U32 R28, RZ, RZ, R18 ;  /* 0x000000ffff1c7224 */ /* 0x000fc400078e0012 */
[----:B------:R-:W-:Y:S01]  /*22a10*/  IMAD.MOV.U32 R2, RZ, RZ, R19 ;  /* 0x000000ffff027224 */ /* 0x000fe200078e0013 */
[----:B---3--:R4:W-:Y:S01]  /*22a20*/  STL.64 [R1+0x1098], R26 ;  /* 0x0010981a01007387 */ /* 0x0089e20000100a00 */
[----:B------:R0:W-:Y:S02]  /*22a30*/  STL.64 [R1+0x1090], R24 ;  /* 0x0010901801007387 */ /* 0x0001e40000100a00 */
[----:B----4-:R-:W-:Y:S01]  /*22a40*/  IMAD.MOV.U32 R26, RZ, RZ, R22 ;  /* 0x000000ffff1a7224 */ /* 0x010fe200078e0016 */
[----:B0-----:R-:W2:Y:S01]  /*22a50*/  LDL.LU R24, [R1+0x440] ;  /* 0x0004400001187983 */ /* 0x001ea20000300800 */
[----:B------:R-:W2:Y:S02]  /*22a60*/  LDL.LU R25, [R1+0x444] ;  /* 0x0004440001197983 */ /* 0x000ea40000300800 */
[----:B------:R-:W3:Y:S02]  /*22a70*/  LDL.LU R22, [R1+0x10f4] ;  /* 0x0010f40001167983 */ /* 0x000ee40000300800 */
[----:B------:R-:W-:-:S02]  /*22a80*/  IMAD.MOV.U32 R27, RZ, RZ, R23 ;  /* 0x000000ffff1b7224 */ /* 0x000fc400078e0017 */
[----:B------:R-:W3:Y:S08]  /*22a90*/  LDL.LU R23, [R1+0x10f0] ;  /* 0x0010f00001177983 */ /* 0x000ef00000300800 */
[----:B------:R-:W-:Y:S02]  /*22aa0*/  STL.64 [R1+0x480], R12 ;  /* 0x0004800c01007387 */ /* 0x000fe40000100a00 */
[----:B------:R0:W-:Y:S02]  /*22ab0*/  STL.64 [R1+0x488], R14 ;  /* 0x0004880e01007387 */ /* 0x0001e40000100a00 */
[----:B0-----:R-:W4:Y:S01]  /*22ac0*/  LDL.LU.64 R14, [R1+0x10e8] ;  /* 0x0010e800010e7983 */ /* 0x001f220000300a00 */
[----:B------:R-:W4:Y:S02]  /*22ad0*/  LDL.LU.64 R12, [R1+0x10e0] ;  /* 0x0010e000010c7983 */ /* 0x000f240000300a00 */
[----:B------:R-:W4:Y:S02]  /*22ae0*/  LDL.LU.64 R18, [R1+0x10d8] ;  /* 0x0010d80001127983 */ /* 0x000f240000300a00 */
[C---:B----4-:R-:W-:Y:S01]  /*22af0*/  HMMA.16816.F32 R16, R8.reuse, R18, R12 ;  /* 0x000000120810723c */ /* 0x050fe2000000180c */
[----:B------:R-:W4:Y:S01]  /*22b00*/  LDL.LU.64 R14, [R1+0x10d0] ;  /* 0x0010d000010e7983 */ /* 0x000f220000300a00 */
[----:B------:R-:W4:Y:S11]  /*22b10*/  LDL.LU.64 R12, [R1+0x10c8] ;  /* 0x0010c800010c7983 */ /* 0x000f360000300a00 */
[----:B------:R-:W-:Y:S10]  /*22b20*/  @!UPT UIADD3 URZ, URZ, URZ, URZ ;  /* 0x0000003f3f3ff290 */ /* 0x000ff4000fffe03f */
        /* <DEDUP_REMOVED lines=8> */
[----:B0-----:R-:W3:Y:S01]  /*22bb0*/  LDL.LU.64 R14, [R1+0x10b8] ;  /* 0x0010b800010e7983 */ /* 0x001ee20000300a00 */
[----:B------:R-:W3:Y:S02]  /*22bc0*/  LDL.LU.64 R12, [R1+0x10b0] ;  /* 0x0010b000010c7983 */ /* 0x000ee40000300a00 */
[----:B------:R-:W-:Y:S01]  /*22bd0*/  STL.64 [R1+0x1050], R18 ;  /* 0x0010501201007387 */ /* 0x000fe20000100a00 */
[----:B---3--:R-:W-:Y:S01]  /*22be0*/  HMMA.16816.F32 R8, R8, R22, R12 ;  /* 0x000000160808723c */ /* 0x008fe2000000180c */
[----:B------:R-:W2:Y:S01]  /*22bf0*/  LDL.LU.64 R14, [R1+0x10a8] ;  /* 0x0010a800010e7983 */ /* 0x000ea20000300a00 */
[----:B------:R-:W2:Y:S11]  /*22c00*/  LDL.LU.64 R12, [R1+0x10a0] ;  /* 0x0010a000010c7983 */ /* 0x000eb60000300a00 */
[----:B------:R-:W-:Y:S10]  /*22c10*/  @!UPT UIADD3 URZ, URZ, URZ, URZ ;  /* 0x0000003f3f3ff290 */ /* 0x000ff4000fffe03f */
[----:B------:R0:W-:Y:S01]  /*22c20*/  STL.64 [R1+0x3c0], R8 ;  /* 0x0003c00801007387 */ /* 0x0001e20000100a00 */
[----:B------:R1:W-:Y:S03]  /*22c30*/  STL.64 [R1+0x3c8], R10 ;  /* 0x0003c80a01007387 */ /* 0x0003e60000100a00 */
[----:B0-----:R-:W3:Y:S01]  /*22c40*/  LDL.LU R8, [R1+0x3f0] ;  /* 0x0003f00001087983 */ /* 0x001ee20000300800 */
[----:B------:R-:W3:Y:S02]  /*22c50*/  LDL.LU R9, [R1+0x3f4] ;  /* 0x0003f40001097983 */ /* 0x000ee40000300800 */
[----:B-1----:R-:W3:Y:S02]  /*22c60*/  LDL.LU R10, [R1+0x3f8] ;  /* 0x0003f800010a7983 */ /* 0x002ee40000300800 */
[----:B------:R-:W3:Y:S01]  /*22c70*/  LDL.LU R11, [R1+0x3fc] ;  /* 0x0003fc00010b7983 */ /* 0x000ee20000300800 */
        /* <DEDUP_REMOVED lines=18> */
[----:B------:R-:W4:Y:S01]  /*22da0*/  LDL R20, [R1+0xcb8] ;  /* 0x000cb80001147983 */ /* 0x000f220000100800 */
[C---:B---3--:R-:W-:Y:S01]  /*22db0*/  HMMA.16816.F32 R8, R12.reuse, R18, R8 ;  /* 0x000000120c08723c */ /* 0x048fe20000001808 */
[----:B------:R-:W-:Y:S11]  /*22dc0*/  STL.64 [R1+0x1048], R22 ;  /* 0x0010481601007387 */ /* 0x000ff60000100a00 */
[----:B------:R-:W-:Y:S11]  /*22dd0*/  @!UPT UIADD3 URZ, URZ, URZ, URZ ;  /* 0x0000003f3f3ff290 */ /* 0x000ff6000fffe03f */
[----:B------:R0:W-:Y:S01]  /*22de0*/  STL.64 [R1+0x510], R8 ;  /* 0x0005100801007387 */ /* 0x0001e20000100a00 */
[----:B------:R1:W-:Y:S01]  /*22df0*/  STL.64 [R1+0x518], R10 ;  /* 0x0005180a01007387 */ /* 0x0003e20000100a00 */
[----:B--2---:R-:W-:Y:S02]  /*22e00*/  HMMA.16816.F32 R4, R12, R26, R4 ;  /* 0x0000001a0c04723c */ /* 0x004fe40000001804 */
[----:B----4-:R-:W-:Y:S01]  /*22e10*/  STL [R1+0x1040], R20 ;  /* 0x0010401401007387 */ /* 0x010fe20000100800 */
[----:B0-----:R-:W2:Y:S11]  /*22e20*/  LDL.LU R8, [R1+0x260] ;  /* 0x0002600001087983 */ /* 0x001eb60000300800 */
[----:B------:R-:W-:Y:S09]  /*22e30*/  @!UPT UIADD3 URZ, URZ, URZ, URZ ;  /* 0x0000003f3f3ff290 */ /* 0x000ff2000fffe03f */
[----:B------:R-:W-:Y:S01]  /*22e40*/  STL.64 [R1+0x500], R4 ;  /* 0x0005000401007387 */ /* 0x000fe20000100a00 */
[----:B------:R-:W-:Y:S02]  /*22e50*/  STL.64 [R1+0x508], R6 ;  /* 0x0005080601007387 */ /* 0x000fe40000100a00 */
[----:B------:R-:W2:Y:S02]  /*22e60*/  LDL.LU R9, [R1+0x264] ;  /* 0x0002640001097983 */ /* 0x000ea40000300800 */
[----:B-1----:R-:W3:Y:S01]  /*22e70*/  LDL.LU R10, [R1+0x268] ;  /* 0x00026800010a7983 */ /* 0x002ee20000300800 */
[----:B------:R-:W3:Y:S01]  /*22e80*/  LDL.LU R11, [R1+0x26c] ;  /* 0x00026c00010b7983 */ /* 0x000ee20000300800 */
[----:B------:R-:W4:Y:S02]  /*22e90*/  LDL.LU R24, [R1+0x300] ;  /* 0x0003000001187983 */ /* 0x000f240000300800 */
[----:B------:R-:W4:Y:S02]  /*22ea0*/  LDL.LU R25, [R1+0x304] ;  /* 0x0003040001197983 */ /* 0x000f240000300800 */
[----:B------:R-:W2:Y:S01]  /*22eb0*/  LDL.LU R26, [R1+0x308] ;  /* 0x00030800011a7983 */ /* 0x000ea20000300800 */
[----:B------:R-:W2:Y:S04]  /*22ec0*/  LDL.LU R27, [R1+0x30c] ;  /* 0x00030c00011b7983 */ /* 0x000ea80000300800 */
        /* <DEDUP_REMOVED lines=10> */
[----:B------:R-:W2:Y:S01]  /*22f70*/  LDL.LU R20, [R1+0x380] ;  /* 0x0003800001147983 */ /* 0x000ea20000300800 */
[----:B------:R-:W2:Y:S02]  /*22f80*/  LDL.LU R21, [R1+0x384] ;  /* 0x0003840001157983 */ /* 0x000ea40000300800 */
[----:B------:R-:W2:Y:S02]  /*22f90*/  LDL.LU R22, [R1+0x388] ;  /* 0x0003880001167983 */ /* 0x000ea40000300800 */
[----:B------:R-:W2:Y:S01]  /*22fa0*/  LDL.LU R23, [R1+0x38c] ;  /* 0x00038c0001177983 */ /* 0x000ea20000300800 */
[----:B---3--:R-:W-:Y:S01]  /*22fb0*/  STL.64 [R1+0xf30], R10 ;  /* 0x000f300a01007387 */ /* 0x008fe20000100a00 */
[----:B------:R0:W-:Y:S03]  /*22fc0*/  STL.64 [R1+0xf28], R8 ;  /* 0x000f280801007387 */ /* 0x0001e60000100a00 */
[----:B0-----:R-:W3:Y:S01]  /*22fd0*/  LDL.LU R8, [R1+0x270] ;  /* 0x0002700001087983 */ /* 0x001ee20000300800 */
[----:B------:R-:W3:Y:S02]  /*22fe0*/  LDL.LU R9, [R1+0x274] ;  /* 0x0002740001097983 */ /* 0x000ee40000300800 */
[----:B------:R-:W2:Y:S02]  /*22ff0*/  LDL.LU R10, [R1+0x278] ;  /* 0x00027800010a7983 */ /* 0x000ea40000300800 */
[----:B------:R-:W2:Y:S01]  /*23000*/  LDL.LU R11, [R1+0x27c] ;  /* 0x00027c00010b7983 */ /* 0x000ea20000300800 */
[----:B------:R-:W2:Y:S01]  /*23010*/  LDL.LU R4, [R1+0x320] ;  /* 0x0003200001047983 */ /* 0x000ea20000300800 */
[----:B------:R-:W2:Y:S02]  /*23020*/  LDL.LU R5, [R1+0x324] ;  /* 0x0003240001057983 */ /* 0x000ea40000300800 */
[----:B------:R-:W2:Y:S02]  /*23030*/  LDL.LU R6, [R1+0x328] ;  /* 0x0003280001067983 */ /* 0x000ea40000300800 */
[----:B------:R-:W2:Y:S02]  /*23040*/  LDL.LU R7, [R1+0x32c] ;  /* 0x00032c0001077983 */ /* 0x000ea40000300800 */
[----:B--2---:R0:W-:Y:S01]  /*23050*/  STL.64 [R1+0xfd8], R6 ;  /* 0x000fd80601007387 */ /* 0x0041e20000100a00 */
[----:B------:R-:W-:Y:S03]  /*23060*/  STL.64 [R1+0xfd0], R4 ;  /* 0x000fd00401007387 */ /* 0x000fe60000100a00 */
[----:B0-----:R-:W2:Y:S04]  /*23070*/  LDL.64 R6, [R1+0x58] ;  /* 0x0000580001067983 */ /* 0x001ea80000100a00 */
[----:B--2---:R0:W-:Y:S04]  /*23080*/  STL.64 [R1+0xff0], R6 ;  /* 0x000ff00601007387 */ /* 0x0041e80000100a00 */
[----:B0-----:R-:W2:Y:S04]  /*23090*/  LDL.64 R6, [R1+0x68] ;  /* 0x0000680001067983 */ /* 0x001ea80000100a00 */
[----:B--2---:R0:W-:Y:S01]  /*230a0*/  STL.64 [R1+0x1008], R6 ;  /* 0x0010080601007387 */ /* 0x0041e20000100a00 */
[----:B------:R1:W-:Y:S02]  /*230b0*/  STL.64 [R1+0xf40], R10 ;  /* 0x000f400a01007387 */ /* 0x0003e40000100a00 */
[----:B---3--:R-:W-:Y:S02]  /*230c0*/  STL.64 [R1+0xf38], R8 ;  /* 0x000f380801007387 */ /* 0x008fe40000100a00 */
[----:B0-----:R-:W-:-:S02]  /*230d0*/  IMAD.MOV.U32 R6, RZ, RZ, R3 ;  /* 0x000000ffff067224 */ /* 0x001fc400078e0003 */
[----:B------:R-:W-:Y:S02]  /*230e0*/  IMAD.MOV.U32 R7, RZ, RZ, R0 ;  /* 0x000000ffff077224 */ /* 0x000fe400078e0000 */
[----:B-1----:R-:W-:Y:S02]  /*230f0*/  IMAD.MOV.U32 R10, RZ, RZ, R28 ;  /* 0x000000ffff0a7224 */ /* 0x002fe400078e001c */
[----:B------:R-:W-:Y:S01]  /*23100*/  IMAD.MOV.U32 R11, RZ, RZ, R2 ;  /* 0x000000ffff0b7224 */ /* 0x000fe200078e0002 */
[----:B------:R-:W2:Y:S01]  /*23110*/  LDL.LU R28, [R1+0x106c] ;  /* 0x00106c00011c7983 */ /* 0x000ea20000300800 */
[----:B------:R-:W3:Y:S02]  /*23120*/  LDL.LU R2, [R1+0x1068] ;  /* 0x0010680001027983 */ /* 0x000ee40000300800 */
[----:B------:R0:W-:Y:S02]  /*23130*/  STL.64 [R1+0x1020], R6 ;  /* 0x0010200601007387 */ /* 0x0001e40000100a00 */
[----:B------:R-:W2:Y:S01]  /*23140*/  LDL R0, [R1+0xcb4] ;  /* 0x000cb40001007983 */ /* 0x000ea20000100800 */
[----:B0-----:R-:W4:Y:S01]  /*23150*/  LDL.64 R6, [R1+0x18] ;  /* 0x0000180001067983 */ /* 0x001f220000100a00 */
[C---:B------:R-:W-:Y:S11]  /*23160*/  HMMA.16816.F32 R24, R12.reuse, R10, R24 ;  /* 0x0000000a0c18723c */ /* 0x040ff60000001818 */
[----:B------:R-:W-:Y:S11]  /*23170*/  @!UPT UIADD3 URZ, URZ, URZ, URZ ;  /* 0x0000003f3f3ff290 */ /* 0x000ff6000fffe03f */
[----:B------:R-:W-:Y:S01]  /*23180*/  @!UPT UIADD3 URZ, URZ, URZ, URZ ;  /* 0x0000003f3f3ff290 */ /* 0x000fe2000fffe03f */
[----:B------:R-:W-:Y:S01]  /*23190*/  STL.64 [R1+0x3a0], R24 ;  /* 0x0003a01801007387 */ /* 0x000fe20000100a00 */
[----:B------:R0:W-:Y:S03]  /*231a0*/  STL.64 [R1+0x3a8], R26 ;  /* 0x0003a81a01007387 */ /* 0x0001e60000100a00 */
[----:B0-----:R-:W2:Y:S01]  /*231b0*/  LDL.LU.64 R26, [R1+0x1060] ;  /* 0x00106000011a7983 */ /* 0x001ea20000300a00 */
[----:B------:R-:W2:Y:S01]  /*231c0*/  LDL.LU.64 R24, [R1+0x1058] ;  /* 0x0010580001187983 */ /* 0x000ea20000300a00 */
[C---:B----4-:R-:W-:Y:S11]  /*231d0*/  HMMA.16816.F32 R16, R12.reuse, R6, R16 ;  /* 0x000000060c10723c */ /* 0x050ff60000001810 */
[----:B------:R-:W-:Y:S11]  /*231e0*/  @!UPT UIADD3 URZ, URZ, URZ, URZ ;  /* 0x0000003f3f3ff290 */ /* 0x000ff6000fffe03f */
[----:B------:R-:W-:Y:S01]  /*231f0*/  @!UPT UIADD3 URZ, URZ, URZ, URZ ;  /* 0x0000003f3f3ff290 */ /* 0x000fe2000fffe03f */
[----:B------:R-:W-:Y:S01]  /*23200*/  STL.64 [R1+0x390], R16 ;  /* 0x0003901001007387 */ /* 0x000fe20000100a00 */
[----:B------:R0:W-:Y:S03]  /*23210*/  STL.64 [R1+0x398], R18 ;  /* 0x0003981201007387 */ /* 0x0001e60000100a00 */
[----:B0-----:R-:W4:Y:S01]  /*23220*/  LDL.LU.64 R18, [R1+0x1050] ;  /* 0x0010500001127983 */ /* 0x001f220000300a00 */
[----:B------:R-:W2:Y:S02]  /*23230*/  LDL.LU R4, [R1+0x370] ;  /* 0x0003700001047983 */ /* 0x000ea40000300800 */
[----:B------:R-:W-:Y:S02]  /*23240*/  IMAD.MOV.U32 R8, RZ, RZ, R6 ;  /* 0x000000ffff087224 */ /* 0x000fe400078e0006 */
[----:B------:R-:W2:Y:S02]  /*23250*/  LDL.LU R5, [R1+0x374] ;  /* 0x0003740001057983 */ /* 0x000ea40000300800 */
[----:B------:R-:W-:Y:S01]  /*23260*/  IMAD.MOV.U32 R3, RZ, RZ, R7 ;  /* 0x000000ffff037224 */ /* 0x000fe200078e0007 */
[----:B------:R-:W2:Y:S01]  /*23270*/  LDL.LU R6, [R1+0x378] ;  /* 0x0003780001067983 */ /* 0x000ea20000300800 */
[----:B------:R-:W2:Y:S01]  /*23280*/  LDL.LU R7, [R1+0x37c] ;  /* 0x00037c0001077983 */ /* 0x000ea20000300800 */
[C---:B----4-:R-:W-:Y:S11]  /*23290*/  HMMA.16816.F32 R20, R12.reuse, R18, R20 ;  /* 0x000000120c14723c */ /* 0x050ff60000001814 */
[----:B------:R-:W-:Y:S11]  /*232a0*/  @!UPT UIADD3 URZ, URZ, URZ, URZ ;  /* 0x0000003f3f3ff290 */ /* 0x000ff6000fffe03f */
[----:B------:R-:W-:Y:S01]  /*232b0*/  @!UPT UIADD3 URZ, URZ, URZ, URZ ;  /* 0x0000003f3f3ff290 */ /* 0x000fe2000fffe03f */
[----:B------:R-:W-:Y:S01]  /*232c0*/  STL.64 [R1+0x380], R20 ;  /* 0x0003801401007387 */ /* 0x000fe20000100a00 */
[----:B------:R0:W-:Y:S03]  /*232d0*/  STL.64 [R1+0x388], R22 ;  /* 0x0003881601007387 */ /* 0x0001e60000100a00 */
[----:B0-----:R-:W2:Y:S01]  /*232e0*/  LDL.LU.64 R22, [R1+0x1048] ;  /* 0x0010480001167983 */ /* 0x001ea20000300a00 */
[----:B------:R-:W4:Y:S02]  /*232f0*/  LDL.LU R20, [R1+0x1040] ;  /* 0x0010400001147983 */ /* 0x000f240000300800 */
[----:B------:R0:W-:Y:S02]  /*23300*/  STL.64 [R1+0x1028], R18 ;  /* 0x0010281201007387 */ /* 0x0001e40000100a00 */
[----:B0-----:R-:W3:Y:S01]  /*23310*/  LDL.64 R18, [R1+0x88] ;  /* 0x0000880001127983 */ /* 0x001ee20000100a00 */
[----:B--2---:R-:W-:Y:S03]  /*23320*/  HMMA.16816.F32 R12, R12, R22, R24 ;  /* 0x000000160c0c723c */ /* 0x004fe60000001818 */
[----:B------:R-:W3:Y:S01]  /*23330*/  LDL.LU.64 R26, [R1+0x1038] ;  /* 0x00103800011a7983 */ /* 0x000ee20000300a00 */
[----:B------:R-:W3:Y:S02]  /*23340*/  LDL.LU.64 R24, [R1+0x1030] ;  /* 0x0010300001187983 */ /* 0x000ee40000300a00 */
[----:B------:R-:W-:Y:S02]  /*23350*/  STL.64 [R1+0xfc8], R22 ;  /* 0x000fc81601007387 */ /* 0x000fe40000100a00 */
[----:B----4-:R0:W-:Y:S11]  /*23360*/  STL [R1+0xfc0], R20 ;  /* 0x000fc01401007387 */ /* 0x0101f60000100800 */
[----:B------:R-:W-:Y:S04]  /*23370*/  @!UPT UIADD3 URZ, URZ, URZ, URZ ;  /* 0x0000003f3f3ff290 */ /* 0x000fe8000fffe03f */
[----:B------:R-:W-:Y:S01]  /*23380*/  STL.64 [R1+0x2c0], R12 ;  /* 0x0002c00c01007387 */ /* 0x000fe20000100a00 */
[----:B------:R-:W-:Y:S02]  /*23390*/  STL.64 [R1+0x2c8], R14 ;  /* 0x0002c80e01007387 */ /* 0x000fe40000100a00 */
[----:B0-----:R-:W2:Y:S02]  /*233a0*/  LDL.LU R20, [R1+0x330] ;  /* 0x0003300001147983 */ /* 0x001ea40000300800 */
        /* <DEDUP_REMOVED lines=14> */
[----:B------:R-:W3:Y:S02]  /*23490*/  LDL.LU R22, [R1+0x358] ;  /* 0x0003580001167983 */ /* 0x000ee40000300800 */
[----:B------:R-:W3:Y:S02]  /*234a0*/  LDL.LU R23, [R1+0x35c] ;  /* 0x00035c0001177983 */ /* 0x000ee40000300800 */
[----:B------:R-:W-:-:S02]  /*234b0*/  IMAD.MOV.U32 R14, RZ, RZ, R8 ;  /* 0x000000ffff0e7224 */ /* 0x000fc400078e0008 */
[----:B------:R-:W-:Y:S02]  /*234c0*/  IMAD.MOV.U32 R15, RZ, RZ, R3 ;  /* 0x000000ffff0f7224 */ /* 0x000fe400078e0003 */
[----:B------:R-:W-:Y:S02]  /*234d0*/  IMAD.MOV.U32 R8, RZ, RZ, R18 ;  /* 0x000000ffff087224 */ /* 0x000fe400078e0012 */
[----:B------:R-:W-:Y:S01]  /*234e0*/  IMAD.MOV.U32 R3, RZ, RZ, R19 ;  /* 0x000000ffff037224 */ /* 0x000fe200078e0013 */
[----:B---3--:R-:W-:Y:S01]  /*234f0*/  STL.64 [R1+0x1018], R22 ;  /* 0x0010181601007387 */ /* 0x008fe20000100a00 */
[----:B--2---:R0:W-:Y:S03]  /*23500*/  STL.64 [R1+0x1010], R20 ;  /* 0x0010101401007387 */ /* 0x0041e60000100a00 */
[----:B0-----:R-:W2:Y:S01]  /*23510*/  LDL.LU R20, [R1+0x360] ;  /* 0x0003600001147983 */ /* 0x001ea20000300800 */
[----:B------:R-:W2:Y:S02]  /*23520*/  LDL.LU R21, [R1+0x364] ;  /* 0x0003640001157983 */ /* 0x000ea40000300800 */
[----:B------:R-:W2:Y:S02]  /*23530*/  LDL.LU R22, [R1+0x368] ;  /* 0x0003680001167983 */ /* 0x000ea40000300800 */
[----:B------:R-:W2:Y:S01]  /*23540*/  LDL.LU R23, [R1+0x36c] ;  /* 0x00036c0001177983 */ /* 0x000ea20000300800 */
[----:B------:R-:W3:Y:S01]  /*23550*/  LDL.LU.64 R18, [R1+0x1028] ;  /* 0x0010280001127983 */ /* 0x000ee20000300a00 */
[----:B------:R-:W-:Y:S02]  /*23560*/  STL.64 [R1+0x5f0], R4 ;  /* 0x0005f00401007387 */ /* 0x000fe40000100a00 */
[----:B------:R0:W-:Y:S02]  /*23570*/  STL.64 [R1+0x5f8], R6 ;  /* 0x0005f80601007387 */ /* 0x0001e40000100a00 */
[----:B0-----:R-:W2:Y:S01]  /*23580*/  LDL.LU.64 R6, [R1+0x1020] ;  /* 0x0010200001067983 */ /* 0x001ea20000300a00 */
[----:B------:R-:W-:-:S05]  /*23590*/  IMAD.MOV.U32 R16, RZ, RZ, R4 ;  /* 0x000000ffff107224 */ /* 0x000fca00078e0004 */
[----:B------:R-:W-:Y:S01]  /*235a0*/  STL [R1+0xd10], R16 ;  /* 0x000d101001007387 */ /* 0x000fe20000100800 */
[----:B--2---:R-:W-:Y:S03]  /*235b0*/  HMMA.16816.F32 R4, R24, R6, R20 ;  /* 0x000000061804723c */ /* 0x004fe60000001814 */
[----:B------:R-:W2:Y:S01]  /*235c0*/  LDL.LU.64 R22, [R1+0x1018] ;  /* 0x0010180001167983 */ /* 0x000ea20000300a00 */
[----:B------:R-:W2:Y:S11]  /*235d0*/  LDL.LU.64 R20, [R1+0x1010] ;  /* 0x0010100001147983 */ /* 0x000eb60000300a00 */
[----:B------:R-:W-:Y:S08]  /*235e0*/  @!UPT UIADD3 URZ, URZ, URZ, URZ ;  /* 0x0000003f3f3ff290 */ /* 0x000ff0000fffe03f */
[----:B------:R-:W-:Y:S01]  /*235f0*/  STL.64 [R1+0x5e0], R4 ;  /* 0x0005e00401007387 */ /* 0x000fe20000100a00 */
[----:B------:R0:W-:Y:S03]  /*23600*/  STL.64 [R1+0x5e8], R6 ;  /* 0x0005e80601007387 */ /* 0x0001e60000100a00 */
[----:B0-----:R-:W2:Y:S01]  /*23610*/  LDL.LU.64 R6, [R1+0x1008] ;  /* 0x0010080001067983 */ /* 0x001ea20000300a00 */
[----:B------:R-:W-:-:S05]  /*23620*/  IMAD.MOV.U32 R17, RZ, RZ, R4 ;  /* 0x000000ffff117224 */ /* 0x000fca00078e0004 */
[----:B------:R-:W-:Y:S01]  /*23630*/  STL [R1+0xd14], R17 ;  /* 0x000d141101007387 */ /* 0x000fe20000100800 */
        /* <DEDUP_REMOVED lines=9> */
[C---:B--2---:R-:W-:Y:S11]  /*236d0*/  HMMA.16816.F32 R20, R24.reuse, R6, R20 ;  /* 0x000000061814723c */ /* 0x044ff60000001814 */
[----:B------:R-:W-:Y:S11]  /*236e0*/  @!UPT UIADD3 URZ, URZ, URZ, URZ ;  /* 0x0000003f3f3ff290 */ /* 0x000ff6000fffe03f */
[----:B------:R-:W-:Y:S01]  /*236f0*/  @!UPT UIADD3 URZ, URZ, URZ, URZ ;  /* 0x0000003f3f3ff290 */ /* 0x000fe2000fffe03f */
[----:B------:R-:W-:Y:S01]  /*23700*/  STL.64 [R1+0x5c0], R20 ;  /* 0x0005c01401007387 */ /* 0x000fe20000100a00 */
[----:B------:R0:W-:Y:S03]  /*23710*/  STL.64 [R1+0x5c8], R22 ;  /* 0x0005c81601007387 */ /* 0x0001e60000100a00 */
[----:B0-----:R-:W2:Y:S01]  /*23720*/  LDL.LU.64 R22, [R1+0xfe8] ;  /* 0x000fe80001167983 */ /* 0x001ea20000300a00 */
[----:B------:R-:W2:Y:S02]  /*23730*/  LDL.LU.64 R20, [R1+0xfe0] ;  /* 0x000fe00001147983 */ /* 0x000ea40000300a00 */
[----:B------:R-:W-:Y:S02]  /*23740*/  IMAD.MOV.U32 R16, RZ, RZ, R6 ;  /* 0x000000ffff107224 */ /* 0x000fe400078e0006 */
[----:B------:R-:W-:Y:S02]  /*23750*/  IMAD.MOV.U32 R13, RZ, RZ, R7 ;  /* 0x000000ffff0d7224 */ /* 0x000fe400078e0007 */
[----:B------:R-:W4:Y:S01]  /*23760*/  LDL.LU.64 R6, [R1+0xfd8] ;  /* 0x000fd80001067983 */ /* 0x000f220000300a00 */
[----:B------:R-:W4:Y:S02]  /*23770*/  LDL.LU.64 R4, [R1+0xfd0] ;  /* 0x000fd00001047983 */ /* 0x000f240000300a00 */
[----:B------:R0:W-:Y:S01]  /*23780*/  STL.64 [R1+0xf50], R10 ;  /* 0x000f500a01007387 */ /* 0x0001e20000100a00 */
[----:B--2---:R-:W-:Y:S07]  /*23790*/  HMMA.16816.F32 R20, R24, R10, R20 ;  /* 0x0000000a1814723c */ /* 0x004fee0000001814 */
[----:B0-----:R-:W-:-:S02]  /*237a0*/  IMAD.MOV.U32 R10, RZ, RZ, R16 ;  /* 0x000000ffff0a7224 */ /* 0x001fc400078e0010 */
[----:B------:R-:W-:Y:S11]  /*237b0*/  IMAD.MOV.U32 R11, RZ, RZ, R13 ;  /* 0x000000ffff0b7224 */ /* 0x000ff600078e000d */
[----:B------:R-:W-:Y:S03]  /*237c0*/  @!UPT UIADD3 URZ, URZ, URZ, URZ ;  /* 0x0000003f3f3ff290 */ /* 0x000fe6000fffe03f */
[----:B------:R-:W-:Y:S01]  /*237d0*/  STL.64 [R1+0x4b0], R20 ;  /* 0x0004b01401007387 */ /* 0x000fe20000100a00 */
[----:B------:R-:W-:Y:S02]  /*237e0*/  STL.64 [R1+0x4b8], R22 ;  /* 0x0004b81601007387 */ /* 0x000fe40000100a00 */
[----:B------:R0:W-:Y:S02]  /*237f0*/  STL.64 [R1+0xf68], R10 ;  /* 0x000f680a01007387 */ /* 0x0001e40000100a00 */
[----:B0-----:R-:W-:Y:S02]  /*23800*/  IMAD.MOV.U32 R10, RZ, RZ, R12 ;  /* 0x000000ffff0a7224 */ /* 0x001fe400078e000c */
[----:B------:R-:W-:-:S05]  /*23810*/  IMAD.MOV.U32 R11, RZ, RZ, R9 ;  /* 0x000000ffff0b7224 */ /* 0x000fca00078e0009 */
[----:B------:R0:W-:Y:S04]  /*23820*/  STL.64 [R1+0xf80], R10 ;  /* 0x000f800a01007387 */ /* 0x0001e80000100a00 */
[----:B0-----:R-:W2:Y:S01]  /*23830*/  LDL.64 R10, [R1+0x78] ;  /* 0x00007800010a7983 */ /* 0x001ea20000100a00 */
[C---:B----4-:R-:W-:Y:S03]  /*23840*/  HMMA.16816.F32 R4, R24.reuse, R14, R4 ;  /* 0x0000000e1804723c */ /* 0x050fe60000001804 */
[----:B--2---:R-:W-:Y:S01]  /*23850*/  STL.64 [R1+0xf98], R10 ;  /* 0x000f980a01007387 */ /* 0x004fe20000100a00 */
[----:B------:R-:W3:Y:S11]  /*23860*/  LDL.LU R20, [R1+0x310] ;  /* 0x0003100001147983 */ /* 0x000ef60000300800 */
[----:B------:R-:W-:Y:S08]  /*23870*/  @!UPT UIADD3 URZ, URZ, URZ, URZ ;  /* 0x0000003f3f3ff290 */ /* 0x000ff0000fffe03f */
        /* <DEDUP_REMOVED lines=42> */
[----:B------:R-:W4:Y:S02]  /*23b20*/  LDL.LU R20, [R1+0xfc0] ;  /* 0x000fc00001147983 */ /* 0x000f240000300800 */
[----:B------:R-:W-:-:S02]  /*23b30*/  IMAD.MOV.U32 R10, RZ, RZ, R8 ;  /* 0x000000ffff0a7224 */ /* 0x000fc400078e0008 */
[----:B------:R-:W-:Y:S01]  /*23b40*/  IMAD.MOV.U32 R11, RZ, RZ, R3 ;  /* 0x000000ffff0b7224 */ /* 0x000fe200078e0003 */
        /* <DEDUP_REMOVED lines=16> */
[----:B0-----:R-:W2:Y:S02]  /*23c50*/  LDL.LU.64 R10, [R1+0xf98] ;  /* 0x000f9800010a7983 */ /* 0x001ea40000300a00 */
        /* <DEDUP_REMOVED lines=24> */
[----:B------:R-:W2:Y:S11]  /*23de0*/  LDL.LU.64 R14, [R1+0xf48] ;  /* 0x000f4800010e7983 */ /* 0x000eb60000300a00 */
[----:B------:R-:W-:Y:S10]  /*23df0*/  @!UPT UIADD3 URZ, URZ, URZ, URZ ;  /* 0x0000003f3f3ff290 */ /* 0x000ff4000fffe03f */
[----:B------:R-:W-:Y:S01]  /*23e00*/  STL.64 [R1+0x2d0], R8 ;  /* 0x0002d00801007387 */ /* 0x000fe20000100a00 */
[----:B------:R0:W-:Y:S03]  /*23e10*/  STL.64 [R1+0x2d8], R10 ;  /* 0x0002d80a01007387 */ /* 0x0001e60000100a00 */
[----:B0-----:R-:W2:Y:S01]  /*23e20*/  LDL.LU.64 R10, [R1+0xf40] ;  /* 0x000f4000010a7983 */ /* 0x001ea20000300a00 */
[----:B------:R-:W2:Y:S02]  /*23e30*/  LDL.LU.64 R8, [R1+0xf38] ;  /* 0x000f380001087983 */ /* 0x000ea40000300a00 */
[C---:B--2---:R-:W-:Y:S01]  /*23e40*/  HMMA.16816.F32 R12, R4.reuse, R14, R8 ;  /* 0x0000000e040c723c */ /* 0x044fe20000001808 */
[----:B------:R-:W2:Y:S01]  /*23e50*/  LDL.LU.64 R10, [R1+0xf30] ;  /* 0x000f3000010a7983 */ /* 0x000ea20000300a00 */
[----:B------:R-:W2:Y:S11]  /*23e60*/  LDL.LU.64 R8, [R1+0xf28] ;  /* 0x000f280001087983 */ /* 0x000eb60000300a00 */
[----:B------:R-:W-:Y:S10]  /*23e70*/  @!UPT UIADD3 URZ, URZ, URZ, URZ ;  /* 0x0000003f3f3ff290 */ /* 0x000ff4000fffe03f */
[----:B------:R-:W-:Y:S01]  /*23e80*/  STL.64 [R1+0x2b0], R12 ;  /* 0x0002b00c01007387 */ /* 0x000fe20000100a00 */
[----:B------:R-:W-:Y:S02]  /*23e90*/  STL.64 [R1+0x2b8], R14 ;  /* 0x0002b80e01007387 */ /* 0x000fe40000100a00 */
[----:B------:R-:W-:Y:S02]  /*23ea0*/  STL.64 [R1+0xee0], R18 ;  /* 0x000ee01201007387 */ /* 0x000fe40000100a00 */
[----:B----4-:R-:W-:Y:S01]  /*23eb0*/  LDSM.16.MT88.4 R12, [R20+0xb000] ;  /* 0x00b00000140c783b */ /* 0x010fe20000004200 */
[C---:B--2---:R-:W-:Y:S11]  /*23ec0*/  HMMA.16816.F32 R8, R4.reuse, R18, R8 ;  /* 0x000000120408723c */ /* 0x044ff60000001808 */
[----:B------:R-:W-:Y:S11]  /*23ed0*/  @!UPT UIADD3 URZ, URZ, URZ, URZ ;  /* 0x0000003f3f3ff290 */ /* 0x000ff6000fffe03f */
[----:B------:R-:W-:Y:S01]  /*23ee0*/  @!UPT UIADD3 URZ, URZ, URZ, URZ ;  /* 0x0000003f3f3ff290 */ /* 0x000fe2000fffe03f */
[----:B------:R-:W-:Y:S01]  /*23ef0*/  STL.64 [R1+0x2a0], R8 ;  /* 0x0002a00801007387 */ /* 0x000fe20000100a00 */
[----:B------:R-:W-:Y:S02]  /*23f00*/  STL.64 [R1+0x2a8], R10 ;  /* 0x0002a80a01007387 */ /* 0x000fe40000100a00 */
[----:B------:R-:W0:Y:S02]  /*23f10*/  LDSM.16.MT88.4 R8, [R20+0xb080] ;  /* 0x00b080001408783b */ /* 0x000e240000004200 */
[----:B0-----:R-:W-:Y:S02]  /*23f20*/  STL.64 [R1+0xec8], R10 ;  /* 0x000ec80a01007387 */ /* 0x001fe40000100a00 */
[----:B------:R3:W-:Y:S02]  /*23f30*/  STL.64 [R1+0xec0], R8 ;  /* 0x000ec00801007387 */ /* 0x0007e40000100a00 */
[----:B---3--:R-:W-:Y:S01]  /*23f40*/  HMMA.16816.F32 R8, R4, R22, R24 ;  /* 0x000000160408723c */ /* 0x008fe20000001818 */
[----:B------:R-:W0:Y:S04]  /*23f50*/  LDSM.16.MT88.4 R4, [R0+0xb000] ;  /* 0x00b000000004783b */ /* 0x000e280000004200 */
[----:B------:R-:W1:Y:S04]  /*23f60*/  LDSM.16.MT88.4 R24, [R0+0xb080] ;  /* 0x00b080000018783b */ /* 0x000e680000004200 */
[----:B------:R2:W-:Y:S11]  /*23f70*/  STL.64 [R1+0xf20], R22 ;  /* 0x000f201601007387 */ /* 0x0005f60000100a00 */
[----:B------:R-:W-:Y:S03]  /*23f80*/  @!UPT UIADD3 URZ, URZ, URZ, URZ ;  /* 0x0000003f3f3ff290 */ /* 0x000fe6000fffe03f */
[----:B------:R-:W-:Y:S01]  /*23f90*/  STL.64 [R1+0x290], R8 ;  /* 0x0002900801007387 */ /* 0x000fe20000100a00 */
[----:B------:R-:W-:Y:S03]  /*23fa0*/  STL.64 [R1+0x298], R10 ;  /* 0x0002980a01007387 */ /* 0x000fe60000100a00 */
[----:B0-----:R-:W-:Y:S01]  /*23fb0*/  STL.64 [R1+0xe50], R6 ;  /* 0x000e500601007387 */ /* 0x001fe20000100a00 */
[----:B------:R-:W-:Y:S02]  /*23fc0*/  STL.64 [R1+0xe48], R4 ;  /* 0x000e480401007387 */ /* 0x000fe40000100a00 */
[----:B------:R-:W3:Y:S02]  /*23fd0*/  LDL.LU R20, [R1+0x280] ;  /* 0x0002800001147983 */ /* 0x000ee40000300800 */
[----:B------:R-:W3:Y:S01]  /*23fe0*/  LDL.LU R21, [R1+0x284] ;  /* 0x0002840001157983 */ /* 0x000ee20000300800 */
[----:B--2---:R-:W3:Y:S01]  /*23ff0*/  LDL.LU R22, [R1+0x288] ;  /* 0x0002880001167983 */ /* 0x004ee20000300800 */
[----:B------:R-:W3:Y:S02]  /*24000*/  LDL.LU R23, [R1+0x28c] ;  /* 0x00028c0001177983 */ /* 0x000ee40000300800 */
[----:B------:R-:W3:Y:S02]  /*24010*/  LDL.64 R18, [R1+0x88] ;  /* 0x0000880001127983 */ /* 0x000ee40000100a00 */
[----:B-1----:R-:W-:Y:S01]  /*24020*/  STL.64 [R1+0xdc8], R26 ;  /* 0x000dc81a01007387 */ /* 0x002fe20000100a00 */
[----:B------:R0:W-:Y:S04]  /*24030*/  STL.64 [R1+0xdc0], R24 ;  /* 0x000dc01801007387 */ /* 0x0001e80000100a00 */
[----:B0-----:R-:W2:Y:S01]  /*24040*/  LDL.LU R24, [R1+0x170] ;  /* 0x0001700001187983 */ /* 0x001ea20000300800 */
[----:B------:R-:W2:Y:S02]  /*24050*/  LDL.LU R25, [R1+0x174] ;  /* 0x0001740001197983 */ /* 0x000ea40000300800 */
[----:B------:R-:W4:Y:S02]  /*24060*/  LDL.LU R26, [R1+0x178] ;  /* 0x00017800011a7983 */ /* 0x000f240000300800 */
[----:B------:R-:W4:Y:S01]  /*24070*/  LDL.LU R27, [R1+0x17c] ;  /* 0x00017c00011b7983 */ /* 0x000f220000300800 */
        /* <DEDUP_REMOVED lines=10> */
[----:B------:R-:W2:Y:S02]  /*24120*/  LDL.LU R8, [R1+0x250] ;  /* 0x0002500001087983 */ /* 0x000ea40000300800 */
[----:B------:R-:W2:Y:S01]  /*24130*/  LDL.LU R9, [R1+0x254] ;  /* 0x0002540001097983 */ /* 0x000ea20000300800 */
[----:B0-----:R-:W2:Y:S01]  /*24140*/  LDL.LU R10, [R1+0x258] ;  /* 0x00025800010a7983 */ /* 0x001ea20000300800 */
[----:B------:R-:W2:Y:S02]  /*24150*/  LDL.LU R11, [R1+0x25c] ;  /* 0x00025c00010b7983 */ /* 0x000ea40000300800 */
[----:B----4-:R-:W-:Y:S02]  /*24160*/  STL.64 [R1+0xe60], R26 ;  /* 0x000e601a01007387 */ /* 0x010fe40000100a00 */
[----:B------:R0:W-:Y:S02]  /*24170*/  STL.64 [R1+0xe58], R24 ;  /* 0x000e581801007387 */ /* 0x0001e40000100a00 */
[----:B0-----:R-:W4:Y:S01]  /*24180*/  LDL.LU R24, [R1+0x180] ;  /* 0x0001800001187983 */ /* 0x001f220000300800 */
[----:B------:R-:W4:Y:S02]  /*24190*/  LDL.LU R25, [R1+0x184] ;  /* 0x0001840001197983 */ /* 0x000f240000300800 */
[----:B------:R-:W2:Y:S02]  /*241a0*/  LDL.LU R26, [R1+0x188] ;  /* 0x00018800011a7983 */ /* 0x000ea40000300800 */
[----:B------:R-:W2:Y:S01]  /*241b0*/  LDL.LU R27, [R1+0x18c] ;  /* 0x00018c00011b7983 */ /* 0x000ea20000300800 */
[----:B---3--:R-:W-:Y:S01]  /*241c0*/  HMMA.16816.F32 R20, R12, R18, R20 ;  /* 0x000000120c14723c */ /* 0x008fe20000001814 */
[----:B--2---:R0:W-:Y:S01]  /*241d0*/  STL.64 [R1+0xe70], R26 ;  /* 0x000e701a01007387 */ /* 0x0041e20000100a00 */
[----:B----4-:R1:W-:Y:S03]  /*241e0*/  STL.64 [R1+0xe68], R24 ;  /* 0x000e681801007387 */ /* 0x0103e60000100a00 */
[----:B0-----:R-:W2:Y:S04]  /*241f0*/  LDL.LU.64 R26, [R1+0x48] ;  /* 0x00004800011a7983 */ /* 0x001ea80000300a00 */
        /* <DEDUP_REMOVED lines=9> */
[----:B------:R-:W-:Y:S02]  /*24290*/  IMAD.MOV.U32 R20, RZ, RZ, R19 ;  /* 0x000000ffff147224 */ /* 0x000fe400078e0013 */
[----:B------:R-:W4:Y:S01]  /*242a0*/  LDL.LU.64 R18, [R1+0x18] ;  /* 0x0000180001127983 */ /* 0x000f220000300a00 */
[----:B------:R-:W-:Y:S02]  /*242b0*/  IMAD.MOV.U32 R6, RZ, RZ, R16 ;  /* 0x000000ffff067224 */ /* 0x000fe400078e0010 */
[----:B------:R-:W-:Y:S01]  /*242c0*/  IMAD.MOV.U32 R7, RZ, RZ, R3 ;  /* 0x000000ffff077224 */ /* 0x000fe200078e0003 */
[----:B---3--:R-:W-:Y:S01]  /*242d0*/  STL.64 [R1+0xed8], R22 ;  /* 0x000ed81601007387 */ /* 0x008fe20000100a00 */
[----:B------:R0:W-:Y:S03]  /*242e0*/  STL.64 [R1+0xed0], R20 ;  /* 0x000ed01401007387 */ /* 0x0001e60000100a00 */
[----:B0-----:R-:W3:Y:S01]  /*242f0*/  LDL.LU R20, [R1+0x1f0] ;  /* 0x0001f00001147983 */ /* 0x001ee20000300800 */
[----:B------:R-:W3:Y:S02]  /*24300*/  LDL.LU R21, [R1+0x1f4] ;  /* 0x0001f40001157983 */ /* 0x000ee40000300800 */
[----:B------:R-:W2:Y:S02]  /*24310*/  LDL.LU R22, [R1+0x1f8] ;  /* 0x0001f80001167983 */ /* 0x000ea40000300800 */
[----:B------:R-:W2:Y:S01]  /*24320*/  LDL.LU R23, [R1+0x1fc] ;  /* 0x0001fc0001177983 */ /* 0x000ea20000300800 */
[C---:B------:R-:W-:Y:S01]  /*24330*/  HMMA.16816.F32 R8, R12.reuse, R6, R8 ;  /* 0x000000060c08723c */ /* 0x040fe20000001808 */
[----:B--2---:R-:W-:Y:S01]  /*24340*/  STL.64 [R1+0xef0], R22 ;  /* 0x000ef01601007387 */ /* 0x004fe20000100a00 */
[----:B---3--:R0:W-:Y:S03]  /*24350*/  STL.64 [R1+0xee8], R20 ;  /* 0x000ee81401007387 */ /* 0x0081e60000100a00 */
[----:B0-----:R-:W4:Y:S01]  /*24360*/  LDL.LU R20, [R1+0x200] ;  /* 0x0002000001147983 */ /* 0x001f220000300800 */
[----:B------:R-:W4:Y:S02]  /*24370*/  LDL.LU R21, [R1+0x204] ;  /* 0x0002040001157983 */ /* 0x000f240000300800 */
[----:B------:R-:W4:Y:S02]  /*24380*/  LDL.LU R22, [R1+0x208] ;  /* 0x0002080001167983 */ /* 0x000f240000300800 */
[----:B------:R-:W4:Y:S11]  /*24390*/  LDL.LU R23, [R1+0x20c] ;  /* 0x00020c0001177983 */ /* 0x000f360000300800 */
[----:B------:R-:W-:Y:S02]  /*243a0*/  @!UPT UIADD3 URZ, URZ, URZ, URZ ;  /* 0x0000003f3f3ff290 */ /* 0x000fe4000fffe03f */
[----:B------:R-:W-:Y:S01]  /*243b0*/  STL.64 [R1+0x5a0], R8 ;  /* 0x0005a00801007387 */ /* 0x000fe20000100a00 */
[----:B------:R0:W-:Y:S03]  /*243c0*/  STL.64 [R1+0x5a8], R10 ;  /* 0x0005a80a01007387 */ /* 0x0001e60000100a00 */
[----:B0-----:R-:W2:Y:S01]  /*243d0*/  LDL.LU.64 R10, [R1+0xf18] ;  /* 0x000f1800010a7983 */ /* 0x001ea20000300a00 */
[----:B------:R0:W-:Y:S02]  /*243e0*/  STL.64 [R1+0xeb8], R6 ;  /* 0x000eb80601007387 */ /* 0x0001e40000100a00 */
[----:B------:R-:W3:Y:S02]  /*243f0*/  LDL.LU R4, [R1+0x220] ;  /* 0x0002200001047983 */ /* 0x000ee40000300800 */
[----:B------:R-:W3:Y:S01]  /*24400*/  LDL.LU R5, [R1+0x224] ;  /* 0x0002240001057983 */ /* 0x000ee20000300800 */
[----:B0-----:R-:W3:Y:S01]  /*24410*/  LDL.LU R6, [R1+0x228] ;  /* 0x0002280001067983 */ /* 0x001ee20000300800 */
[----:B------:R-:W3:Y:S01]  /*24420*/  LDL.LU R7, [R1+0x22c] ;  /* 0x00022c0001077983 */ /* 0x000ee20000300800 */
[----:B--2---:R-:W-:Y:S01]  /*24430*/  HMMA.16816.F32 R24, R12, R10, R24 ;  /* 0x0000000a0c18723c */ /* 0x004fe20000001818 */
[----:B------:R-:W-:-:S02]  /*24440*/  IMAD.MOV.U32 R3, RZ, RZ, R10 ;  /* 0x000000ffff037224 */ /* 0x000fc400078e000a */
[----:B------:R-:W-:Y:S11]  /*24450*/  IMAD.MOV.U32 R0, RZ, RZ, R11 ;  /* 0x000000ffff007224 */ /* 0x000ff600078e000b */
[----:B------:R-:W-:Y:S09]  /*24460*/  @!UPT UIADD3 URZ, URZ, URZ, URZ ;  /* 0x0000003f3f3ff290 */ /* 0x000ff2000fffe03f */
[----:B------:R-:W-:Y:S01]  /*24470*/  STL.64 [R1+0x590], R24 ;  /* 0x0005901801007387 */ /* 0x000fe20000100a00 */
[----:B------:R0:W-:Y:S03]  /*24480*/  STL.64 [R1+0x598], R26 ;  /* 0x0005981a01007387 */ /* 0x0001e60000100a00 */
[----:B0-----:R-:W2:Y:S01]  /*24490*/  LDL.LU.64 R26, [R1+0xf10] ;  /* 0x000f1000011a7983 */ /* 0x001ea20000300a00 */
[----:B------:R-:W3:Y:S02]  /*244a0*/  LDL.LU.64 R10, [R1+0xf08] ;  /* 0x000f0800010a7983 */ /* 0x000ee40000300a00 */
[C---:B---3--:R-:W-:Y:S11]  /*244b0*/  HMMA.16816.F32 R4, R12.reuse, R10, R4 ;  /* 0x0000000a0c04723c */ /* 0x048ff60000001804 */
[----:B------:R-:W-:Y:S11]  /*244c0*/  @!UPT UIADD3 URZ, URZ, URZ, URZ ;  /* 0x0000003f3f3ff290 */ /* 0x000ff6000fffe03f */
[----:B------:R-:W-:Y:S01]  /*244d0*/  @!UPT UIADD3 URZ, URZ, URZ, URZ ;  /* 0x0000003f3f3ff290 */ /* 0x000fe2000fffe03f */
[----:B------:R0:W-:Y:S01]  /*244e0*/  STL.64 [R1+0x580], R4 ;  /* 0x0005800401007387 */ /* 0x0001e20000100a00 */
[----:B------:R-:W-:Y:S02]  /*244f0*/  STL.64 [R1+0x588], R6 ;  /* 0x0005880601007387 */ /* 0x000fe40000100a00 */
[----:B0-----:R-:W-:Y:S02]  /*24500*/  IMAD.MOV.U32 R5, RZ, RZ, R10 ;  /* 0x000000ffff057224 */ /* 0x001fe400078e000a */
[----:B------:R-:W-:Y:S02]  /*24510*/  IMAD.MOV.U32 R4, RZ, RZ, R11 ;  /* 0x000000ffff047224 */ /* 0x000fe400078e000b */
[----:B------:R-:W3:Y:S01]  /*24520*/  LDL.LU.64 R10, [R1+0xf00] ;  /* 0x000f0000010a7983 */ /* 0x000ee20000300a00 */
[----:B------:R-:W3:Y:S01]  /*24530*/  LDL.LU.64 R8, [R1+0xef8] ;  /* 0x000ef80001087983 */ /* 0x000ee20000300a00 */
[C---:B----4-:R-:W-:Y:S01]  /*24540*/  HMMA.16816.F32 R20, R12.reuse, R18, R20 ;  /* 0x000000120c14723c */ /* 0x050fe20000001814 */
[----:B--2---:R0:W-:Y:S07]  /*24550*/  STL.64 [R1+0xe80], R26 ;  /* 0x000e801a01007387 */ /* 0x0041ee0000100a00 */
[----:B---3--:R-:W-:Y:S07]  /*24560*/  HMMA.16816.F32 R8, R12, R26, R8 ;  /* 0x0000001a0c08723c */ /* 0x008fee0000001808 */
[----:B0-----:R-:W-:-:S02]  /*24570*/  IMAD.MOV.U32 R26, RZ, RZ, R5 ;  /* 0x000000ffff1a7224 */ /* 0x001fc400078e0005 */
[----:B------:R-:W-:Y:S11]  /*24580*/  IMAD.MOV.U32 R27, RZ, RZ, R4 ;  /* 0x000000ffff1b7224 */ /* 0x000ff600078e0004 */
[----:B------:R-:W-:Y:S03]  /*24590*/  @!UPT UIADD3 URZ, URZ, URZ, URZ ;  /* 0x0000003f3f3ff290 */ /* 0x000fe6000fffe03f */
[----:B------:R0:W-:Y:S01]  /*245a0*/  STL.64 [R1+0x2f0], R8 ;  /* 0x0002f00801007387 */ /* 0x0001e20000100a00 */
[----:B------:R1:W-:Y:S03]  /*245b0*/  STL.64 [R1+0x2f8], R10 ;  /* 0x0002f80a01007387 */ /* 0x0003e60000100a00 */
[----:B0-----:R-:W2:Y:S01]  /*245c0*/  LDL.LU R8, [R1+0x1e0] ;  /* 0x0001e00001087983 */ /* 0x001ea20000300800 */
[----:B------:R-:W2:Y:S02]  /*245d0*/  LDL.LU R9, [R1+0x1e4] ;  /* 0x0001e40001097983 */ /* 0x000ea40000300800 */
[----:B-1----:R-:W2:Y:S02]  /*245e0*/  LDL.LU R10, [R1+0x1e8] ;  /* 0x0001e800010a7983 */ /* 0x002ea40000300800 */
[----:B------:R-:W2:Y:S01]  /*245f0*/  LDL.LU R11, [R1+0x1ec] ;  /* 0x0001ec00010b7983 */ /* 0x000ea20000300800 */
[----:B------:R-:W3:Y:S01]  /*24600*/  LDL.LU R4, [R1+0x1d0] ;  /* 0x0001d00001047983 */ /* 0x000ee20000300800 */
[----:B------:R-:W3:Y:S02]  /*24610*/  LDL.LU R5, [R1+0x1d4] ;  /* 0x0001d40001057983 */ /* 0x000ee40000300800 */
[----:B------:R-:W3:Y:S02]  /*24620*/  LDL.LU R6, [R1+0x1d8] ;  /* 0x0001d80001067983 */ /* 0x000ee40000300800 */
[----:B------:R-:W3:Y:S01]  /*24630*/  LDL.LU R7, [R1+0x1dc] ;  /* 0x0001dc0001077983 */ /* 0x000ee20000300800 */
[----:B------:R0:W-:Y:S02]  /*24640*/  STL.64 [R1+0xe98], R26 ;  /* 0x000e981a01007387 */ /* 0x0001e40000100a00 */
[----:B0-----:R-:W-:-:S02]  /*24650*/  IMAD.MOV.U32 R26, RZ, RZ, R3 ;  /* 0x000000ffff1a7224 */ /* 0x001fc400078e0003 */
[----:B------:R-:W-:-:S05]  /*24660*/  IMAD.MOV.U32 R27, RZ, RZ, R0 ;  /* 0x000000ffff1b7224 */ /* 0x000fca00078e0000 */
[----:B------:R0:W-:Y:S01]  /*24670*/  STL.64 [R1+0xeb0], R26 ;  /* 0x000eb01a01007387 */ /* 0x0001e20000100a00 */
[----:B------:R-:W4:Y:S02]  /*24680*/  LDL.LU R24, [R1+0x1c0] ;  /* 0x0001c00001187983 */ /* 0x000f240000300800 */
[----:B------:R-:W4:Y:S02]  /*24690*/  LDL.LU R25, [R1+0x1c4] ;  /* 0x0001c40001197983 */ /* 0x000f240000300800 */
[----:B------:R-:W-:Y:S02]  /*246a0*/  IMAD.MOV.U32 R3, RZ, RZ, R18 ;  /* 0x000000ffff037224 */ /* 0x000fe400078e0012 */
[----:B------:R-:W-:Y:S01]  /*246b0*/  IMAD.MOV.U32 R0, RZ, RZ, R19 ;  /* 0x000000ffff007224 */ /* 0x000fe200078e0013 */
[----:B0-----:R-:W4:Y:S01]  /*246c0*/  LDL.LU R26, [R1+0x1c8] ;  /* 0x0001c800011a7983 */ /* 0x001f220000300800 */
[----:B------:R-:W4:Y:S02]  /*246d0*/  LDL.LU R27, [R1+0x1cc] ;  /* 0x0001cc00011b7983 */ /* 0x000f240000300800 */
[----:B------:R-:W-:Y:S02]  /*246e0*/  STL.64 [R1+0x300], R20 ;  /* 0x0003001401007387 */ /* 0x000fe40000100a00 */
[----:B------:R0:W-:Y:S02]  /*246f0*/  STL.64 [R1+0x308], R22 ;  /* 0x0003081601007387 */ /* 0x0001e40000100a00 */
        /* <DEDUP_REMOVED lines=10> */
[----:B------:R0:W-:Y:S02]  /*247a0*/  STL.64 [R1+0xe78], R18 ;  /* 0x000e781201007387 */ /* 0x0001e40000100a00 */
[----:B------:R-:W2:Y:S01]  /*247b0*/  LDL.LU R16, [R1+0x190] ;  /* 0x0001900001107983 */ /* 0x000ea20000300800 */
[----:B------:R-:W2:Y:S04]  /*247c0*/  LDL.LU R17, [R1+0x194] ;  /* 0x0001940001117983 */ /* 0x000ea80000300800 */
        /* <DEDUP_REMOVED lines=8> */
[----:B------:R-:W-:Y:S01]  /*24850*/  HMMA.16816.F32 R12, R12, R22, R8 ;  /* 0x000000160c0c723c */ /* 0x000fe20000001808 */
[----:B--2---:R-:W-:Y:S01]  /*24860*/  STL.64 [R1+0xea8], R18 ;  /* 0x000ea81201007387 */ /* 0x004fe20000100a00 */
[----:B------:R0:W-:Y:S03]  /*24870*/  STL.64 [R1+0xea0], R16 ;  /* 0x000ea01001007387 */ /* 0x0001e60000100a00 */
[----:B0-----:R-:W2:Y:S01]  /*24880*/  LDL.LU R16, [R1+0x1b0] ;  /* 0x0001b00001107983 */ /* 0x001ea20000300800 */
[----:B------:R-:W2:Y:S02]  /*24890*/  LDL.LU R17, [R1+0x1b4] ;  /* 0x0001b40001117983 */ /* 0x000ea40000300800 */
[----:B------:R-:W2:Y:S02]  /*248a0*/  LDL.LU R18, [R1+0x1b8] ;  /* 0x0001b80001127983 */ /* 0x000ea40000300800 */
[----:B------:R-:W2:Y:S01]  /*248b0*/  LDL.LU R19, [R1+0x1bc] ;  /* 0x0001bc0001137983 */ /* 0x000ea20000300800 */
[----:B------:R-:W3:Y:S01]  /*248c0*/  LDL.LU.64 R10, [R1+0xec8] ;  /* 0x000ec800010a7983 */ /* 0x000ee20000300a00 */
[----:B------:R-:W3:Y:S11]  /*248d0*/  LDL.LU.64 R8, [R1+0xec0] ;  /* 0x000ec00001087983 */ /* 0x000ef60000300a00 */
[----:B------:R-:W-:Y:S02]  /*248e0*/  STL.64 [R1+0x310], R12 ;  /* 0x0003100c01007387 */ /* 0x000fe40000100a00 */
[----:B------:R0:W-:Y:S02]  /*248f0*/  STL.64 [R1+0x318], R14 ;  /* 0x0003180e01007387 */ /* 0x0001e40000100a00 */
[----:B0-----:R-:W-:-:S02]  /*24900*/  IMAD.MOV.U32 R14, RZ, RZ, R21 ;  /* 0x000000ffff0e7224 */ /* 0x001fc400078e0015 */
[----:B------:R-:W-:-:S07]  /*24910*/  IMAD.MOV.U32 R15, RZ, RZ, R20 ;  /* 0x000000ffff0f7224 */ /* 0x000fce00078e0014 */
[C---:B---3--:R-:W-:Y:S01]  /*24920*/  HMMA.16816.F32 R12, R8.reuse, R14, R4 ;  /* 0x0000000e080c723c */ /* 0x048fe20000001804 */
[----:B------:R-:W4:Y:S11]  /*24930*/  LDL.LU.64 R6, [R1+0xeb8] ;  /* 0x000eb80001067983 */ /* 0x000f360000300a00 */
[----:B------:R-:W-:Y:S11]  /*24940*/  @!UPT UIADD3 URZ, URZ, URZ, URZ ;  /* 0x0000003f3f3ff290 */ /* 0x000ff6000fffe03f */
[----:B------:R-:W-:Y:S01]  /*24950*/  STL.64 [R1+0x4c0], R12 ;  /* 0x0004c00c01007387 */ /* 0x000fe20000100a00 */
[----:B------:R0:W-:Y:S03]  /*24960*/  STL.64 [R1+0x4c8], R14 ;  /* 0x0004c80e01007387 */ /* 0x0001e60000100a00 */
[----:B0-----:R-:W3:Y:S01]  /*24970*/  LDL.LU R15, [R1+0x6a8] ;  /* 0x0006a800010f7983 */ /* 0x001ee20000300800 */
[C---:B----4-:R-:W-:Y:S03]  /*24980*/  HMMA.16816.F32 R4, R8.reuse, R6, R24 ;  /* 0x000000060804723c */ /* 0x050fe60000001818 */
[----:B---3--:R-:W-:Y:S01]  /*24990*/  STL [R1+0xd28], R15 ;  /* 0x000d280f01007387 */ /* 0x008fe20000100800 */
[----:B------:R-:W2:Y:S11]  /*249a0*/  LDL.LU.64 R26, [R1+0xeb0] ;  /* 0x000eb000011a7983 */ /* 0x000eb60000300a00 */
[----:B------:R-:W-:Y:S08]  /*249b0*/  @!UPT UIADD3 URZ, URZ, URZ, URZ ;  /* 0x0000003f3f3ff290 */ /* 0x000ff0000fffe03f */
[----:B------:R0:W-:Y:S02]  /*249c0*/  STL.64 [R1+0x400], R4 ;  /* 0x0004000401007387 */ /* 0x0001e40000100a00 */
[----:B------:R1:W-:Y:S01]  /*249d0*/  STL.64 [R1+0x408], R6 ;  /* 0x0004080601007387 */ /* 0x0003e20000100a00 */
        /* <DEDUP_REMOVED lines=37> */
[----:B--2---:R-:W-:Y:S01]  /*24c30*/  STL.64 [R1+0xe20], R18 ;  /* 0x000e201201007387 */ /* 0x004fe20000100a00 */
[C---:B----4-:R-:W-:Y:S01]  /*24c40*/  HMMA.16816.F32 R12, R8.reuse, R18, R24 ;  /* 0x00000012080c723c */ /* 0x050fe20000001818 */
[----:B------:R-:W2:Y:S11]  /*24c50*/  LDL.LU R24, [R1+0x120] ;  /* 0x0001200001187983 */ /* 0x000eb60000300800 */
[----:B------:R-:W-:Y:S11]  /*24c60*/  @!UPT UIADD3 URZ, URZ, URZ, URZ ;  /* 0x0000003f3f3ff290 */ /* 0x000ff6000fffe03f */
[----:B------:R0:W-:Y:S01]  /*24c70*/  STL.64 [R1+0x340], R12 ;  /* 0x0003400c01007387 */ /* 0x0001e20000100a00 */
[----:B------:R1:W-:Y:S02]  /*24c80*/  STL.64 [R1+0x348], R14 ;  /* 0x0003480e01007387 */ /* 0x0003e40000100a00 */
[----:B------:R-:W2:Y:S02]  /*24c90*/  LDL.LU R25, [R1+0x124] ;  /* 0x0001240001197983 */ /* 0x000ea40000300800 */
[----:B------:R-:W4:Y:S01]  /*24ca0*/  LDL.LU R26, [R1+0x128] ;  /* 0x00012800011a7983 */ /* 0x000f220000300800 */
[----:B------:R-:W4:Y:S04]  /*24cb0*/  LDL.LU R27, [R1+0x12c] ;  /* 0x00012c00011b7983 */ /* 0x000f280000300800 */
[----:B0-----:R-:W2:Y:S01]  /*24cc0*/  LDL.LU R12, [R1+0x160] ;  /* 0x00016000010c7983 */ /* 0x001ea20000300800 */
[----:B------:R-:W2:Y:S02]  /*24cd0*/  LDL.LU R13, [R1+0x164] ;  /* 0x00016400010d7983 */ /* 0x000ea40000300800 */
[----:B-1----:R-:W2:Y:S02]  /*24ce0*/  LDL.LU R14, [R1+0x168] ;  /* 0x00016800010e7983 */ /* 0x002ea40000300800 */
[----:B------:R-:W2:Y:S01]  /*24cf0*/  LDL.LU R15, [R1+0x16c] ;  /* 0x00016c00010f7983 */ /* 0x000ea20000300800 */
[----:B------:R-:W2:Y:S04]  /*24d00*/  LDL.LU.64 R18, [R1+0x78] ;  /* 0x0000780001127983 */ /* 0x000ea80000300a00 */
[----:B--2---:R0:W-:Y:S04]  /*24d10*/  STL.64 [R1+0xe30], R18 ;  /* 0x000e301201007387 */ /* 0x0041e80000100a00 */
[----:B0-----:R-:W2:Y:S01]  /*24d20*/  LDL.LU.64 R18, [R1+0x88] ;  /* 0x0000880001127983 */ /* 0x001ea20000300a00 */
[----:B----4-:R0:W-:Y:S02]  /*24d30*/  STL.64 [R1+0xdf8], R26 ;  /* 0x000df81a01007387 */ /* 0x0101e40000100a00 */
[----:B------:R-:W-:Y:S01]  /*24d40*/  STL.64 [R1+0xdf0], R24 ;  /* 0x000df01801007387 */ /* 0x000fe20000100a00 */
[----:B0-----:R-:W4:Y:S01]  /*24d50*/  LDL.LU.64 R26, [R1+0x58] ;  /* 0x00005800011a7983 */ /* 0x001f220000300a00 */
[----:B---3--:R-:W-:Y:S03]  /*24d60*/  HMMA.16816.F32 R8, R8, R22, R4 ;  /* 0x000000160808723c */ /* 0x008fe60000001804 */
[----:B----4-:R0:W-:Y:S04]  /*24d70*/  STL.64 [R1+0xe08], R26 ;  /* 0x000e081a01007387 */ /* 0x0101e80000100a00 */
[----:B0-----:R-:W3:Y:S04]  /*24d80*/  LDL.LU.64 R26, [R1+0x68] ;  /* 0x00006800011a7983 */ /* 0x001ee80000300a00 */
[----:B---3--:R0:W-:Y:S01]  /*24d90*/  STL.64 [R1+0xe28], R26 ;  /* 0x000e281a01007387 */ /* 0x0081e20000100a00 */
[----:B------:R-:W3:Y:S02]  /*24da0*/  LDL.LU R24, [R1+0x150] ;  /* 0x0001500001187983 */ /* 0x000ee40000300800 */
[----:B------:R-:W3:Y:S01]  /*24db0*/  LDL.LU R25, [R1+0x154] ;  /* 0x0001540001197983 */ /* 0x000ee20000300800 */
[----:B0-----:R-:W3:Y:S01]  /*24dc0*/  LDL.LU R26, [R1+0x158] ;  /* 0x00015800011a7983 */ /* 0x001ee20000300800 */
[----:B------:R-:W3:Y:S02]  /*24dd0*/  LDL.LU R27, [R1+0x15c] ;  /* 0x00015c00011b7983 */ /* 0x000ee40000300800 */
[----:B------:R-:W2:Y:S02]  /*24de0*/  LDL.LU.64 R6, [R1+0xe50] ;  /* 0x000e500001067983 */ /* 0x000ea40000300a00 */
[----:B------:R-:W2:Y:S03]  /*24df0*/  LDL.LU.64 R4, [R1+0xe48] ;  /* 0x000e480001047983 */ /* 0x000ea60000300a00 */
        /* <DEDUP_REMOVED lines=10> */
[----:B------:R-:W-:-:S02]  /*24ea0*/  IMAD.MOV.U32 R10, RZ, RZ, R2 ;  /* 0x000000ffff0a7224 */ /* 0x000fc400078e0002 */
[----:B------:R-:W-:Y:S01]  /*24eb0*/  IMAD.MOV.U32 R11, RZ, RZ, R28 ;  /* 0x000000ffff0b7224 */ /* 0x000fe200078e001c */
[----:B------:R-:W4:Y:S01]  /*24ec0*/  LDL.LU R2, [R1+0xe44] ;  /* 0x000e440001027983 */ /* 0x000f220000300800 */
[----:B------:R-:W3:Y:S03]  /*24ed0*/  LDL.LU R28, [R1+0xe40] ;  /* 0x000e4000011c7983 */ /* 0x000ee60000300800 */
[----:B------:R0:W-:Y:S02]  /*24ee0*/  STL.64 [R1+0xd48], R10 ;  /* 0x000d480a01007387 */ /* 0x0001e40000100a00 */
[----:B0-----:R-:W-:Y:S02]  /*24ef0*/  IMAD.MOV.U32 R10, RZ, RZ, R3 ;  /* 0x000000ffff0a7224 */ /* 0x001fe400078e0003 */
[----:B------:R-:W-:Y:S01]  /*24f00*/  IMAD.MOV.U32 R11, RZ, RZ, R0 ;  /* 0x000000ffff0b7224 */ /* 0x000fe200078e0000 */
[----:B--2---:R0:W-:Y:S04]  /*24f10*/  STL.64 [R1+0xd40], R8 ;  /* 0x000d400801007387 */ /* 0x0041e80000100a00 */
[----:B------:R1:W-:Y:S01]  /*24f20*/  STL.64 [R1+0xe00], R10 ;  /* 0x000e000a01007387 */ /* 0x0003e20000100a00 */
[----:B0-----:R-:W2:Y:S01]  /*24f30*/  LDL.LU R8, [R1+0x130] ;  /* 0x0001300001087983 */ /* 0x001ea20000300800 */
[----:B------:R-:W2:Y:S02]  /*24f40*/  LDL.LU R9, [R1+0x134] ;  /* 0x0001340001097983 */ /* 0x000ea40000300800 */
[----:B-1----:R-:W2:Y:S02]  /*24f50*/  LDL.LU R10, [R1+0x138] ;  /* 0x00013800010a7983 */ /* 0x002ea40000300800 */
[----:B------:R-:W2:Y:S01]  /*24f60*/  LDL.LU R11, [R1+0x13c] ;  /* 0x00013c00010b7983 */ /* 0x000ea20000300800 */
[C---:B------:R-:W-:Y:S01]  /*24f70*/  HMMA.16816.F32 R12, R4.reuse, R18, R12 ;  /* 0x00000012040c723c */ /* 0x040fe2000000180c */
[----:B--2---:R-:W-:Y:S01]  /*24f80*/  STL.64 [R1+0xe18], R10 ;  /* 0x000e180a01007387 */ /* 0x004fe20000100a00 */
[----:B------:R0:W-:Y:S03]  /*24f90*/  STL.64 [R1+0xe10], R8 ;  /* 0x000e100801007387 */ /* 0x0001e60000100a00 */
[----:B0-----:R-:W2:Y:S01]  /*24fa0*/  LDL.LU R8, [R1+0x140] ;  /* 0x0001400001087983 */ /* 0x001ea20000300800 */
[----:B------:R-:W2:Y:S11]  /*24fb0*/  LDL.LU R9, [R1+0x144] ;  /* 0x0001440001097983 */ /* 0x000eb60000300800 */
[----:B------:R-:W-:Y:S06]  /*24fc0*/  @!UPT UIADD3 URZ, URZ, URZ, URZ ;  /* 0x0000003f3f3ff290 */ /* 0x000fec000fffe03f */
[----:B------:R0:W-:Y:S02]  /*24fd0*/  STL.64 [R1+0x570], R12 ;  /* 0x0005700c01007387 */ /* 0x0001e40000100a00 */
[----:B------:R1:W-:Y:S02]  /*24fe0*/  STL.64 [R1+0x578], R14 ;  /* 0x0005780e01007387 */ /* 0x0003e40000100a00 */
[----:B0-----:R-:W-:Y:S01]  /*24ff0*/  IMAD.MOV.U32 R13, RZ, RZ, R18 ;  /* 0x000000ffff0d7224 */ /* 0x001fe200078e0012 */
[----:B-1----:R-:W2:Y:S01]  /*25000*/  LDL.LU.64 R14, [R1+0xe38] ;  /* 0x000e3800010e7983 */ /* 0x002ea20000300a00 */
[----:B------:R-:W-:Y:S02]  /*25010*/  IMAD.MOV.U32 R12, RZ, RZ, R19 ;  /* 0x000000ffff0c7224 */ /* 0x000fe400078e0013 */
[----:B------:R-:W3:Y:S02]  /*25020*/  LDL.LU.64 R18, [R1+0xe30] ;  /* 0x000e300001127983 */ /* 0x000ee40000300a00 */
[----:B---3--:R-:W-:Y:S11]  /*25030*/  HMMA.16816.F32 R24, R4, R18, R24 ;  /* 0x000000120418723c */ /* 0x008ff60000001818 */
[----:B------:R-:W-:Y:S11]  /*25040*/  @!UPT UIADD3 URZ, URZ, URZ, URZ ;  /* 0x0000003f3f3ff290 */ /* 0x000ff6000fffe03f */
[----:B------:R-:W-:Y:S01]  /*25050*/  @!UPT UIADD3 URZ, URZ, URZ, URZ ;  /* 0x0000003f3f3ff290 */ /* 0x000fe2000fffe03f */
[----:B------:R-:W-:Y:S01]  /*25060*/  STL.64 [R1+0x560], R24 ;  /* 0x0005601801007387 */ /* 0x000fe20000100a00 */
[----:B------:R0:W-:Y:S03]  /*25070*/  STL.64 [R1+0x568], R26 ;  /* 0x0005681a01007387 */ /* 0x0001e60000100a00 */
[----:B0-----:R-:W2:Y:S01]  /*25080*/  LDL.LU.64 R26, [R1+0xe28] ;  /* 0x000e2800011a7983 */ /* 0x001ea20000300a00 */
[----:B------:R-:W-:Y:S02]  /*25090*/  IMAD.MOV.U32 R10, RZ, RZ, R28 ;  /* 0x000000ffff0a7224 */ /* 0x000fe400078e001c */
[----:B----4-:R-:W-:Y:S02]  /*250a0*/  IMAD.MOV.U32 R11, RZ, RZ, R2 ;  /* 0x000000ffff0b7224 */ /* 0x010fe400078e0002 */
[----:B------:R-:W-:Y:S02]  /*250b0*/  IMAD.MOV.U32 R20, RZ, RZ, R18 ;  /* 0x000000ffff147224 */ /* 0x000fe400078e0012 */
[----:B------:R-:W-:-:S02]  /*250c0*/  IMAD.MOV.U32 R16, RZ, RZ, R19 ;  /* 0x000000ffff107224 */ /* 0x000fc400078e0013 */
[----:B------:R-:W3:Y:S01]  /*250d0*/  LDL.LU.64 R18, [R1+0xe20] ;  /* 0x000e200001127983 */ /* 0x000ee20000300a00 */
        /* <DEDUP_REMOVED lines=9> */
[----:B------:R-:W4:Y:S01]  /*25170*/  LDL.LU R2, [R1+0x8a4] ;  /* 0x0008a40001027983 */ /* 0x000f220000300800 */
[C---:B--2---:R-:W-:Y:S11]  /*25180*/  HMMA.16816.F32 R8, R4.reuse, R26, R8 ;  /* 0x0000001a0408723c */ /* 0x044ff60000001808 */
[----:B------:R-:W-:Y:S11]  /*25190*/  @!UPT UIADD3 URZ, URZ, URZ, URZ ;  /* 0x0000003f3f3ff290 */ /* 0x000ff6000fffe03f */
[----:B------:R-:W-:Y:S01]  /*251a0*/  @!UPT UIADD3 URZ, URZ, URZ, URZ ;  /* 0x0000003f3f3ff290 */ /* 0x000fe2000fffe03f */
[----:B------:R0:W-:Y:S01]  /*251b0*/  STL.64 [R1+0x540], R8 ;  /* 0x0005400801007387 */ /* 0x0001e20000100a00 */
[----:B------:R1:W-:Y:S02]  /*251c0*/  STL.64 [R1+0x548], R10 ;  /* 0x0005480a01007387 */ /* 0x0003e40000100a00 */
[----:B0-----:R-:W-:Y:S01]  /*251d0*/  IMAD.MOV.U32 R9, RZ, RZ, R26 ;  /* 0x000000ffff097224 */ /* 0x001fe200078e001a */
[----:B-1----:R-:W2:Y:S01]  /*251e0*/  LDL.LU.64 R10, [R1+0xe00] ;  /* 0x000e0000010a7983 */ /* 0x002ea20000300a00 */
[----:B------:R-:W-:Y:S02]  /*251f0*/  IMAD.MOV.U32 R8, RZ, RZ, R27 ;  /* 0x000000ffff087224 */ /* 0x000fe400078e001b */
[----:B------:R-:W2:Y:S02]  /*25200*/  LDL.LU.64 R26, [R1+0xdf8] ;  /* 0x000df800011a7983 */ /* 0x000ea40000300a00 */
[----:B------:R-:W2:Y:S01]  /*25210*/  LDL.LU.64 R24, [R1+0xdf0] ;  /* 0x000df00001187983 */ /* 0x000ea20000300a00 */
[----:B------:R-:W3:Y:S01]  /*25220*/  LDL.LU R17, [R1+0x89c] ;  /* 0x00089c0001117983 */ /* 0x000ee20000300800 */
[----:B------:R-:W3:Y:S01]  /*25230*/  LDL.LU R28, [R1+0x894] ;  /* 0x00089400011c7983 */ /* 0x000ee20000300800 */
[----:B--2---:R-:W-:Y:S02]  /*25240*/  HMMA.16816.F32 R24, R4, R10, R24 ;  /* 0x0000000a0418723c */ /* 0x004fe40000001818 */
[----:B------:R0:W-:Y:S05]  /*25250*/  STL.64 [R1+0xd58], R10 ;  /* 0x000d580a01007387 */ /* 0x0001ea0000100a00 */
[----:B0-----:R-:W-:-:S02]  /*25260*/  IMAD.MOV.U32 R10, RZ, RZ, R9 ;  /* 0x000000ffff0a7224 */ /* 0x001fc400078e0009 */
[----:B------:R-:W-:Y:S11]  /*25270*/  IMAD.MOV.U32 R11, RZ, RZ, R8 ;  /* 0x000000ffff0b7224 */ /* 0x000ff600078e0008 */
[----:B------:R-:W-:Y:S03]  /*25280*/  @!UPT UIADD3 URZ, URZ, URZ, URZ ;  /* 0x0000003f3f3ff290 */ /* 0x000fe6000fffe03f */
[----:B------:R-:W-:Y:S01]  /*25290*/  STL.64 [R1+0x3e0], R24 ;  /* 0x0003e01801007387 */ /* 0x000fe20000100a00 */
[----:B------:R-:W-:Y:S02]  /*252a0*/  STL.64 [R1+0x3e8], R26 ;  /* 0x0003e81a01007387 */ /* 0x000fe40000100a00 */
[----:B------:R0:W-:Y:S02]  /*252b0*/  STL.64 [R1+0xd78], R10 ;  /* 0x000d780a01007387 */ /* 0x0001e40000100a00 */
[----:B------:R-:W2:Y:S01]  /*252c0*/  LDL.LU R8, [R1+0xb0] ;  /* 0x0000b00001087983 */ /* 0x000ea20000300800 */
[----:B------:R-:W2:Y:S04]  /*252d0*/  LDL.LU R9, [R1+0xb4] ;  /* 0x0000b40001097983 */ /* 0x000ea80000300800 */
[----:B0-----:R-:W2:Y:S01]  /*252e0*/  LDL.LU R10, [R1+0xb8] ;  /* 0x0000b800010a7983 */ /* 0x001ea20000300800 */
[----:B------:R-:W2:Y:S03]  /*252f0*/  LDL.LU R11, [R1+0xbc] ;  /* 0x0000bc00010b7983 */ /* 0x000ea60000300800 */
[----:B--2---:R-:W-:Y:S01]  /*25300*/  STL.64 [R1+0xd88], R10 ;  /* 0x000d880a01007387 */ /* 0x004fe20000100a00 */
[----:B------:R-:W-:Y:S02]  /*25310*/  STL.64 [R1+0xd80], R8 ;  /* 0x000d800801007387 */ /* 0x000fe40000100a00 */
[----:B------:R-:W2:Y:S02]  /*25320*/  LDL.LU R24, [R1+0xe0] ;  /* 0x0000e00001187983 */ /* 0x000ea40000300800 */
[----:B------:R-:W2:Y:S01]  /*25330*/  LDL.LU R25, [R1+0xe4] ;  /* 0x0000e40001197983 */ /* 0x000ea20000300800 */
[----:B------:R-:W2:Y:S01]  /*25340*/  LDL.LU R26, [R1+0xe8] ;  /* 0x0000e800011a7983 */ /* 0x000ea20000300800 */
[----:B------:R-:W2:Y:S03]  /*25350*/  LDL.LU R27, [R1+0xec] ;  /* 0x0000ec00011b7983 */ /* 0x000ea60000300800 */
        /* <DEDUP_REMOVED lines=14> */
[----:B------:R0:W-:Y:S01]  /*25440*/  STL.64 [R1+0xda0], R10 ;  /* 0x000da00a01007387 */ /* 0x0001e20000100a00 */
[----:B------:R-:W3:Y:S02]  /*25450*/  LDL.LU R16, [R1+0x88c] ;  /* 0x00088c0001107983 */ /* 0x000ee40000300800 */
[----:B------:R-:W3:Y:S02]  /*25460*/  LDL.LU R21, [R1+0x884] ;  /* 0x0008840001157983 */ /* 0x000ee40000300800 */
[----:B------:R-:W3:Y:S02]  /*25470*/  LDL.LU R20, [R1+0x69c] ;  /* 0x00069c0001147983 */ /* 0x000ee40000300800 */
[----:B0-----:R-:W-:Y:S02]  /*25480*/  IMAD.MOV.U32 R11, RZ, RZ, R12 ;  /* 0x000000ffff0b7224 */ /* 0x001fe400078e000c */
[----:B------:R-:W-:Y:S01]  /*25490*/  IMAD.MOV.U32 R10, RZ, RZ, R13 ;  /* 0x000000ffff0a7224 */ /* 0x000fe200078e000d */
[C---:B--2---:R-:W-:Y:S11]  /*254a0*/  HMMA.16816.F32 R24, R4.reuse, R14, R24 ;  /* 0x0000000e0418723c */ /* 0x044ff60000001818 */
[----:B------:R-:W-:Y:S11]  /*254b0*/  @!UPT UIADD3 URZ, URZ, URZ, URZ ;  /* 0x0000003f3f3ff290 */ /* 0x000ff6000fffe03f */
[----:B------:R-:W-:Y:S01]  /*254c0*/  @!UPT UIADD3 URZ, URZ, URZ, URZ ;  /* 0x0000003f3f3ff290 */ /* 0x000fe2000fffe03f */
[----:B------:R-:W-:Y:S01]  /*254d0*/  STL.64 [R1+0x470], R24 ;  /* 0x0004701801007387 */ /* 0x000fe20000100a00 */
[----:B------:R0:W-:Y:S03]  /*254e0*/  STL.64 [R1+0x478], R26 ;  /* 0x0004781a01007387 */ /* 0x0001e60000100a00 */
[----:B0-----:R-:W3:Y:S01]  /*254f0*/  LDL.LU.64 R26, [R1+0xde8] ;  /* 0x000de800011a7983 */ /* 0x001ee20000300a00 */
[----:B------:R-:W3:Y:S02]  /*25500*/  LDL.LU.64 R24, [R1+0xde0] ;  /* 0x000de00001187983 */ /* 0x000ee40000300a00 */
        /* <DEDUP_REMOVED lines=27> */
[----:B------:R-:W3:Y:S02]  /*256c0*/  LDL.LU.64 R24, [R1+0xdd0] ;  /* 0x000dd00001187983 */ /* 0x000ee40000300a00 */
[----:B---3--:R-:W-:Y:S01]  /*256d0*/  HMMA.16816.F32 R4, R4, R22, R24 ;  /* 0x000000160404723c */ /* 0x008fe20000001818 */
[----:B------:R-:W2:Y:S01]  /*256e0*/  LDL.LU.64 R26, [R1+0xdc8] ;  /* 0x000dc800011a7983 */ /* 0x000ea20000300a00 */
[----:B------:R-:W2:Y:S11]  /*256f0*/  LDL.LU.64 R24, [R1+0xdc0] ;  /* 0x000dc00001187983 */ /* 0x000eb60000300a00 */
[----:B------:R-:W-:Y:S10]  /*25700*/  @!UPT UIADD3 URZ, URZ, URZ, URZ ;  /* 0x0000003f3f3ff290 */ /* 0x000ff4000fffe03f */
[----:B------:R-:W-:Y:S01]  /*25710*/  STL.64 [R1+0x3b0], R4 ;  /* 0x0003b00401007387 */ /* 0x000fe20000100a00 */
[----:B------:R0:W-:Y:S02]  /*25720*/  STL.64 [R1+0x3b8], R6 ;  /* 0x0003b80601007387 */ /* 0x0001e40000100a00 */
[----:B0-----:R-:W-:Y:S02]  /*25730*/  IMAD.MOV.U32 R6, RZ, RZ, R0 ;  /* 0x000000ffff067224 */ /* 0x001fe400078e0000 */
[----:B------:R-:W3:Y:S01]  /*25740*/  LDL.LU R0, [R1+0xdb8] ;  /* 0x000db80001007983 */ /* 0x000ee20000300800 */
[C---:B--2---:R-:W-:Y:S03]  /*25750*/  HMMA.16816.F32 R8, R24.reuse, R10, R12 ;  /* 0x0000000a1808723c */ /* 0x044fe6000000180c */
[----:B------:R-:W2:Y:S01]  /*25760*/  LDL.LU.64 R14, [R1+0xdb0] ;  /* 0x000db000010e7983 */ /* 0x000ea20000300a00 */
[----:B------:R-:W2:Y:S11]  /*25770*/  LDL.LU.64 R12, [R1+0xda8] ;  /* 0x000da800010c7983 */ /* 0x000eb60000300a00 */
[----:B------:R-:W-:Y:S08]  /*25780*/  @!UPT UIADD3 URZ, URZ, URZ, URZ ;  /* 0x0000003f3f3ff290 */ /* 0x000ff0000fffe03f */
        /* <DEDUP_REMOVED lines=9> */
[----:B0-----:R-:W2:Y:S01]  /*25820*/  LDL.LU.64 R10, [R1+0xd88] ;  /* 0x000d8800010a7983 */ /* 0x001ea20000300a00 */
[----:B------:R-:W2:Y:S02]  /*25830*/  LDL.LU.64 R8, [R1+0xd80] ;  /* 0x000d800001087983 */ /* 0x000ea40000300a00 */
[----:B------:R-:W-:-:S07]  /*25840*/  IMAD.MOV.U32 R7, RZ, RZ, R3 ;  /* 0x000000ffff077224 */ /* 0x000fce00078e0003 */
[C---:B--2---:R-:W-:Y:S01]  /*25850*/  HMMA.16816.F32 R4, R24.reuse, R6, R8 ;  /* 0x000000061804723c */ /* 0x044fe20000001808 */
[----:B------:R-:W2:Y:S11]  /*25860*/  LDL.LU.64 R10, [R1+0xd78] ;  /* 0x000d7800010a7983 */ /* 0x000eb60000300a00 */
[----:B------:R-:W-:Y:S11]  /*25870*/  @!UPT UIADD3 URZ, URZ, URZ, URZ ;  /* 0x0000003f3f3ff290 */ /* 0x000ff6000fffe03f */
[----:B------:R-:W-:Y:S01]  /*25880*/  STL.64 [R1+0x240], R4 ;  /* 0x0002400401007387 */ /* 0x000fe20000100a00 */
[----:B------:R0:W-:Y:S03]  /*25890*/  STL.64 [R1+0x248], R6 ;  /* 0x0002480601007387 */ /* 0x0001e60000100a00 */
[----:B0-----:R-:W3:Y:S01]  /*258a0*/  LDL R6, [R1+0xcb0] ;  /* 0x000cb00001067983 */ /* 0x001ee20000100800 */
[----:B--2---:R-:W-:Y:S03]  /*258b0*/  HMMA.16816.F32 R8, R24, R10, R12 ;  /* 0x0000000a1808723c */ /* 0x004fe6000000180c */
[----:B---3--:R0:W-:Y:S01]  /*258c0*/  STL [R1+0xd24], R6 ;  /* 0x000d240601007387 */ /* 0x0081e20000100800 */
[----:B------:R-:W2:Y:S02]  /*258d0*/  LDL.LU R4, [R1] ;  /* 0x0000000001047983 */ /* 0x000ea40000300800 */
[----:B------:R-:W2:Y:S02]  /*258e0*/  LDL.LU R5, [R1+0x4] ;  /* 0x0000040001057983 */ /* 0x000ea40000300800 */
[----:B0-----:R-:W-:-:S02]  /*258f0*/  IMAD.MOV.U32 R6, RZ, RZ, R0 ;  /* 0x000000ffff067224 */ /* 0x001fc400078e0000 */
[----:B------:R-:W3:Y:S01]  /*25900*/  LDL.LU R0, [R1+0xd70] ;  /* 0x000d700001007983 */ /* 0x000ee20000300800 */
[----:B------:R-:W2:Y:S02]  /*25910*/  LDL.LU.64 R14, [R1+0xd68] ;  /* 0x000d6800010e7983 */ /* 0x000ea40000300a00 */
[----:B------:R-:W2:Y:S10]  /*25920*/  LDL.LU.64 R12, [R1+0xd60] ;  /* 0x000d6000010c7983 */ /* 0x000eb40000300a00 */
[----:B------:R-:W-:Y:S01]  /*25930*/  STL.64 [R1+0x220], R8 ;  /* 0x0002200801007387 */ /* 0x000fe20000100a00 */
[----:B------:R0:W-:Y:S04]  /*25940*/  STL.64 [R1+0x228], R10 ;  /* 0x0002280a01007387 */ /* 0x0001e80000100a00 */
        /* <DEDUP_REMOVED lines=13> */
[----:B------:R0:W-:Y:S03]  /*25a20*/  STL.64 [R1+0x218], R14 ;  /* 0x0002180e01007387 */ /* 0x0001e60000100a00 */
[----:B0-----:R-:W3:Y:S01]  /*25a30*/  LDL.LU R15, [R1+0xd28] ;  /* 0x000d2800010f7983 */ /* 0x001ee20000300800 */
[----:B------:R-:W-:Y:S02]  /*25a40*/  IMAD.MOV.U32 R7, RZ, RZ, R29 ;  /* 0x000000ffff077224 */ /* 0x000fe400078e001d */
[----:B------:R-:W3:Y:S02]  /*25a50*/  LDL.LU R3, [R1+0x87c] ;  /* 0x00087c0001037983 */ /* 0x000ee40000300800 */
[----:B------:R-:W4:Y:S01]  /*25a60*/  LDL.LU R29, [R1+0x8a0] ;  /* 0x0008a000011d7983 */ /* 0x000f220000300800 */
[C---:B--2---:R-:W-:Y:S08]  /*25a70*/  HMMA.16816.F32 R8, R24.reuse, R18, R8 ;  /* 0x000000121808723c */ /* 0x044ff00000001808 */
[----:B------:R-:W-:Y:S11]  /*25a80*/  HMMA.16816.F32 R24, R24, R22, R4 ;  /* 0x000000161818723c */ /* 0x000ff60000001804 */
[----:B------:R-:W-:Y:S04]  /*25a90*/  @!UPT UIADD3 URZ, URZ, URZ, URZ ;  /* 0x0000003f3f3ff290 */ /* 0x000fe8000fffe03f */
[----:B------:R0:W-:Y:S01]  /*25aa0*/  STL.64 [R1+0x1f0], R8 ;  /* 0x0001f00801007387 */ /* 0x0001e20000100a00 */
[----:B------:R-:W-:Y:S02]  /*25ab0*/  STL.64 [R1+0x1f8], R10 ;  /* 0x0001f80a01007387 */ /* 0x000fe40000100a00 */
[----:B0-----:R-:W-:Y:S01]  /*25ac0*/  IMAD.MOV.U32 R8, RZ, RZ, c[0x0][0x188] ;  /* 0x00006200ff087624 */ /* 0x001fe200078e00ff */
[----:B---3--:R-:W-:-:S03]  /*25ad0*/  IADD3 R15, R15, 0x1, RZ ;  /* 0x000000010f0f7810 */ /* 0x008fc60007ffe0ff */
[----:B------:R-:W-:Y:S02]  /*25ae0*/  IMAD.SHL.U32 R8, R8, 0x40, RZ ;  /* 0x0000004008087824 */ /* 0x000fe400078e00ff */
[----:B------:R-:W-:Y:S02]  /*25af0*/  IMAD.MOV.U32 R4, RZ, RZ, R27 ;  /* 0x000000ffff047224 */ /* 0x000fe400078e001b */
[----:B------:R-:W-:Y:S01]  /*25b00*/  IMAD.SHL.U32 R8, R8, 0x2, RZ ;  /* 0x0000000208087824 */ /* 0x000fe200078e00ff */
[----:B------:R-:W-:Y:S01]  /*25b10*/  STL [R1+0x6a8], R15 ;  /* 0x0006a80f01007387 */ /* 0x000fe20000100800 */
[----:B------:R-:W-:Y:S02]  /*25b20*/  IMAD.MOV.U32 R5, RZ, RZ, R26 ;  /* 0x000000ffff057224 */ /* 0x000fe400078e001a */
[----:B------:R-:W2:Y:S02]  /*25b30*/  LDL.LU R6, [R1+0xd24] ;  /* 0x000d240001067983 */ /* 0x000ea40000300800 */
[----:B------:R-:W-:Y:S01]  /*25b40*/  STL.64 [R1+0xd0], R24 ;  /* 0x0000d01801007387 */ /* 0x000fe20000100a00 */
[-C--:B------:R-:W-:Y:S01]  /*25b50*/  IADD3 R0, P4, R0, R8.reuse, RZ ;  /* 0x0000000800007210 */ /* 0x080fe20007f9e0ff */
[----:B------:R-:W-:Y:S01]  /*25b60*/  STL.64 [R1+0xd8], R26 ;  /* 0x0000d81a01007387 */ /* 0x000fe20000100a00 */
[----:B------:R-:W-:Y:S02]  /*25b70*/  STL [R1+0xd1c], R4 ;  /* 0x000d1c0401007387 */ /* 0x000fe40000100800 */
[----:B------:R-:W-:Y:S01]  /*25b80*/  STL [R1+0xd18], R5 ;  /* 0x000d180501007387 */ /* 0x000fe20000100800 */
[----:B------:R0:W-:Y:S04]  /*25b90*/  STL [R1+0x6a0], R0 ;  /* 0x0006a00001007387 */ /* 0x0001e80000100800 */
[----:B0-----:R-:W3:Y:S01]  /*25ba0*/  LDL.LU R0, [R1+0xd20] ;  /* 0x000d200001007983 */ /* 0x001ee20000300800 */
[----:B----4-:R-:W-:-:S02]  /*25bb0*/  IADD3 R2, P5, R2, R8, RZ ;  /* 0x0000000802027210 */ /* 0x010fc40007fbe0ff */
[----:B------:R-:W-:-:S03]  /*25bc0*/  IADD3 R28, P1, R28, R8, RZ ;  /* 0x000000081c1c7210 */ /* 0x000fc60007f3e0ff */
[----:B------:R0:W-:Y:S04]  /*25bd0*/  STL [R1+0x8a4], R2 ;  /* 0x0008a40201007387 */ /* 0x0001e80000100800 */
[----:B0-----:R-:W4:Y:S01]  /*25be0*/  LDL.LU R2, [R1+0x874] ;  /* 0x0008740001027983 */ /* 0x001f220000300800 */
[----:B------:R0:W-:Y:S03]  /*25bf0*/  STL [R1+0x894], R28 ;  /* 0x0008941c01007387 */ /* 0x0001e60000100800 */
[----:B0-----:R-:W4:Y:S01]  /*25c00*/  LDL.LU R28, [R1+0x898] ;  /* 0x00089800011c7983 */ /* 0x001f220000300800 */
[-C--:B------:R-:W-:Y:S02]  /*25c10*/  IADD3 R17, P6, R17, R8.reuse, RZ ;  /* 0x0000000811117210 */ /* 0x080fe40007fde0ff */
[----:B------:R-:W-:-:S02]  /*25c20*/  IADD3 R16, P2, R16, R8, RZ ;  /* 0x0000000810107210 */ /* 0x000fc40007f5e0ff */
[----:B------:R-:W-:Y:S01]  /*25c30*/  IADD3 R21, P3, R21, R8, RZ ;  /* 0x0000000815157210 */ /* 0x000fe20007f7e0ff */
[----:B------:R-:W-:Y:S01]  /*25c40*/  STL [R1+0x89c], R17 ;  /* 0x00089c1101007387 */ /* 0x000fe20000100800 */
[----:B------:R-:W4:Y:S02]  /*25c50*/  LDL.LU R5, [R1+0x86c] ;  /* 0x00086c0001057983 */ /* 0x000f240000300800 */
[----:B------:R-:W-:Y:S02]  /*25c60*/  STL [R1+0x88c], R16 ;  /* 0x00088c1001007387 */ /* 0x000fe40000100800 */
[----:B------:R-:W4:Y:S01]  /*25c70*/  LDL.LU R4, [R1+0x890] ;  /* 0x0008900001047983 */ /* 0x000f220000300800 */
[----:B------:R-:W-:Y:S01]  /*25c80*/  STL [R1+0x884], R21 ;  /* 0x0008841501007387 */ /* 0x000fe20000100800 */
[----:B------:R-:W4:Y:S01]  /*25c90*/  LDL.LU R24, [R1+0x864] ;  /* 0x0008640001187983 */ /* 0x000f220000300800 */
[----:B--2---:R-:W-:Y:S01]  /*25ca0*/  ISETP.NE.U32.AND P0, PT, R15, R6, PT ;  /* 0x000000060f00720c */ /* 0x004fe20003f05070 */
[----:B---3--:R-:W-:-:S05]  /*25cb0*/  IMAD.X R20, R20, 0x1, R0, P4 ;  /* 0x0000000114147824 */ /* 0x008fca00020e0600 */
[----:B------:R0:W-:Y:S01]  /*25cc0*/  STL [R1+0x69c], R20 ;  /* 0x00069c1401007387 */ /* 0x0001e20000100800 */
[----:B------:R-:W2:Y:S02]  /*25cd0*/  LDL.LU R25, [R1+0x888] ;  /* 0x0008880001197983 */ /* 0x000ea40000300800 */
[----:B------:R-:W3:Y:S02]  /*25ce0*/  LDL.LU R26, [R1+0x85c] ;  /* 0x00085c00011a7983 */ /* 0x000ee40000300800 */
[----:B------:R-:W3:Y:S01]  /*25cf0*/  LDL.LU R27, [R1+0x880] ;  /* 0x00088000011b7983 */ /* 0x000ee20000300800 */
[----:B------:R-:W3:Y:S01]  /*25d00*/  LDL.LU R22, [R1+0x854] ;  /* 0x0008540001167983 */ /* 0x000ee20000300800 */
[----:B------:R-:W3:Y:S01]  /*25d10*/  LDL.LU R23, [R1+0x878] ;  /* 0x0008780001177983 */ /* 0x000ee20000300800 */
[-C--:B------:R-:W-:Y:S02]  /*25d20*/  IADD3 R3, P4, R3, R8.reuse, RZ ;  /* 0x0000000803037210 */ /* 0x080fe40007f9e0ff */
[----:B0-----:R-:W3:Y:S01]  /*25d30*/  LDL.LU R20, [R1+0x84c] ;  /* 0x00084c0001147983 */ /* 0x001ee20000300800 */
[----:B------:R-:W3:Y:S02]  /*25d40*/  LDL.LU R18, [R1+0x870] ;  /* 0x0008700001127983 */ /* 0x000ee40000300800 */
[----:B------:R-:W3:Y:S02]  /*25d50*/  LDL.LU R19, [R1+0x844] ;  /* 0x0008440001137983 */ /* 0x000ee40000300800 */
[----:B------:R-:W3:Y:S01]  /*25d60*/  LDL.LU R6, [R1+0x868] ;  /* 0x0008680001067983 */ /* 0x000ee20000300800 */
[----:B------:R0:W-:Y:S01]  /*25d70*/  STL [R1+0x87c], R3 ;  /* 0x00087c0301007387 */ /* 0x0001e20000100800 */
[----:B------:R-:W3:Y:S02]  /*25d80*/  LDL.LU R7, [R1+0x83c] ;  /* 0x00083c0001077983 */ /* 0x000ee40000300800 */
[----:B------:R-:W-:Y:S01]  /*25d90*/  IMAD.X R29, R29, 0x1, R0, P5 ;  /* 0x000000011d1d7824 */ /* 0x000fe200028e0600 */
[----:B0-----:R-:W3:Y:S01]  /*25da0*/  LDL.LU R3, [R1+0x860] ;  /* 0x0008600001037983 */ /* 0x001ee20000300800 */
[----:B------:R-:W3:Y:S02]  /*25db0*/  LDL.LU R9, [R1+0x834] ;  /* 0x0008340001097983 */ /* 0x000ee40000300800 */
[----:B------:R-:W3:Y:S02]  /*25dc0*/  LDL.LU R10, [R1+0x858] ;  /* 0x00085800010a7983 */ /* 0x000ee40000300800 */
[----:B------:R-:W3:Y:S01]  /*25dd0*/  LDL.LU R11, [R1+0x82c] ;  /* 0x00082c00010b7983 */ /* 0x000ee20000300800 */
[----:B------:R0:W-:Y:S01]  /*25de0*/  STL [R1+0x8a0], R29 ;  /* 0x0008a01d01007387 */ /* 0x0001e20000100800 */
[----:B------:R-:W3:Y:S02]  /*25df0*/  LDL.LU R12, [R1+0x850] ;  /* 0x00085000010c7983 */ /* 0x000ee40000300800 */
[----:B------:R-:W3:Y:S02]  /*25e00*/  LDL.LU R13, [R1+0x824] ;  /* 0x00082400010d7983 */ /* 0x000ee40000300800 */
[----:B------:R-:W3:Y:S01]  /*25e10*/  LDL.LU R14, [R1+0x848] ;  /* 0x00084800010e7983 */ /* 0x000ee20000300800 */
[----:B------:R-:W3:Y:S01]  /*25e20*/  LDL.LU R15, [R1+0x81c] ;  /* 0x00081c00010f7983 */ /* 0x000ee20000300800 */
[----:B----4-:R-:W-:-:S03]  /*25e30*/  IADD3 R2, P5, R2, R8, RZ ;  /* 0x0000000802027210 */ /* 0x010fc60007fbe0ff */
[----:B0-----:R-:W4:Y:S01]  /*25e40*/  LDL.LU R29, [R1+0x840] ;  /* 0x00084000011d7983 */ /* 0x001f220000300800 */
[----:B------:R-:W4:Y:S02]  /*25e50*/  LDL.LU R17, [R1+0x814] ;  /* 0x0008140001117983 */ /* 0x000f240000300800 */
[----:B------:R0:W-:Y:S02]  /*25e60*/  STL [R1+0x874], R2 ;  /* 0x0008740201007387 */ /* 0x0001e40000100800 */
[--C-:B------:R-:W-:Y:S01]  /*25e70*/  IMAD.X R28, R28, 0x1, R0.reuse, P6 ;  /* 0x000000011c1c7824 */ /* 0x100fe200030e0600 */
[----:B0-----:R-:W4:Y:S01]  /*25e80*/  LDL.LU R2, [R1+0x838] ;  /* 0x0008380001027983 */ /* 0x001f220000300800 */
[----:B------:R-:W4:Y:S02]  /*25e90*/  LDL.LU R16, [R1+0x80c] ;  /* 0x00080c0001107983 */ /* 0x000f240000300800 */
[----:B------:R-:W4:Y:S02]  /*25ea0*/  LDL.LU R21, [R1+0x830] ;  /* 0x0008300001157983 */ /* 0x000f240000300800 */
[----:B------:R0:W-:Y:S02]  /*25eb0*/  STL [R1+0x898], R28 ;  /* 0x0008981c01007387 */ /* 0x0001e40000100800 */
[----:B0-----:R-:W4:Y:S01]  /*25ec0*/  LDL.LU R28, [R1+0x804] ;  /* 0x00080400011c7983 */ /* 0x001f220000300800 */
[-C--:B------:R-:W-:Y:S01]  /*25ed0*/  IADD3 R5, P6, R5, R8.reuse, RZ ;  /* 0x0000000805057210 */ /* 0x080fe20007fde0ff */
[----:B------:R-:W-:Y:S01]  /*25ee0*/  IMAD.X R4, R4, 0x1, R0, P1 ;  /* 0x0000000104047824 */ /* 0x000fe200008e0600 */
[----:B------:R-:W-:-:S03]  /*25ef0*/  IADD3 R24, P1, R24, R8, RZ ;  /* 0x0000000818187210 */ /* 0x000fc60007f3e0ff */
[----:B------:R-:W-:Y:S01]  /*25f00*/  STL [R1+0x86c], R5 ;  /* 0x00086c0501007387 */ /* 0x000fe20000100800 */
[----:B------:R-:W-:Y:S02]  /*25f10*/  STL [R1+0x890], R4 ;  /* 0x0008900401007387 */ /* 0x000fe40000100800 */
[----:B------:R-:W-:Y:S02]  /*25f20*/  STL [R1+0x864], R24 ;  /* 0x0008641801007387 */ /* 0x000fe40000100800 */
[--C-:B--2---:R-:W-:Y:S01]  /*25f30*/  IMAD.X R25, R25, 0x1, R0.reuse, P2 ;  /* 0x0000000119197824 */ /* 0x104fe200010e0600 */
[-C--:B---3--:R-:W-:Y:S01]  /*25f40*/  IADD3 R26, P2, R26, R8.reuse, RZ ;  /* 0x000000081a1a7210 */ /* 0x088fe20007f5e0ff */
[--C-:B------:R-:W-:Y:S02]  /*25f50*/  IMAD.X R27, R27, 0x1, R0.reuse, P3 ;  /* 0x000000011b1b7824 */ /* 0x100fe400018e0600 */
[----:B------:R-:W-:Y:S01]  /*25f60*/  IMAD.X R23, R23, 0x1, R0, P4 ;  /* 0x0000000117177824 */ /* 0x000fe200020e0600 */
[-C--:B------:R-:W-:Y:S01]  /*25f70*/  IADD3 R22, P3, R22, R8.reuse, RZ ;  /* 0x0000000816167210 */ /* 0x080fe20007f7e0ff */
[----:B------:R-:W-:Y:S01]  /*25f80*/  STL [R1+0x888], R25 ;  /* 0x0008881901007387 */ /* 0x000fe20000100800 */
[----:B------:R-:W-:-:S03]  /*25f90*/  IADD3 R20, P4, R20, R8, RZ ;  /* 0x0000000814147210 */ /* 0x000fc60007f9e0ff */
[----:B------:R-:W-:Y:S01]  /*25fa0*/  STL [R1+0x85c], R26 ;  /* 0x00085c1a01007387 */ /* 0x000fe20000100800 */
[----:B------:R-:W-:Y:S02]  /*25fb0*/  STL [R1+0x880], R27 ;  /* 0x0008801b01007387 */ /* 0x000fe40000100800 */
[--C-:B------:R-:W-:Y:S01]  /*25fc0*/  IMAD.X R18, R18, 0x1, R0.reuse, P5 ;  /* 0x0000000112127824 */ /* 0x100fe200028e0600 */
[-C--:B------:R-:W-:Y:S01]  /*25fd0*/  IADD3 R19, P5, R19, R8.reuse, RZ ;  /* 0x0000000813137210 */ /* 0x080fe20007fbe0ff */
[----:B------:R0:W-:Y:S01]  /*25fe0*/  STL [R1+0x84c], R20 ;  /* 0x00084c1401007387 */ /* 0x0001e20000100800 */
[----:B------:R-:W-:Y:S02]  /*25ff0*/  STL [R1+0x854], R22 ;  /* 0x0008541601007387 */ /* 0x000fe40000100800 */
[--C-:B------:R-:W-:Y:S01]  /*26000*/  IMAD.X R6, R6, 0x1, R0.reuse, P6 ;  /* 0x0000000106067824 */ /* 0x100fe200030e0600 */
[-C--:B------:R-:W-:Y:S01]  /*26010*/  IADD3 R7, P6, R7, R8.reuse, RZ ;  /* 0x0000000807077210 */ /* 0x080fe20007fde0ff */
[--C-:B------:R-:W-:Y:S01]  /*26020*/  IMAD.X R3, R3, 0x1, R0.reuse, P1 ;  /* 0x0000000103037824 */ /* 0x100fe200008e0600 */
[----:B0-----:R-:W2:Y:S01]  /*26030*/  LDL.LU R20, [R1+0x828] ;  /* 0x0008280001147983 */ /* 0x001ea20000300800 */
[----:B------:R-:W-:Y:S02]  /*26040*/  STL [R1+0x878], R23 ;  /* 0x0008781701007387 */ /* 0x000fe40000100800 */
[----:B------:R-:W-:Y:S02]  /*26050*/  STL [R1+0x870], R18 ;  /* 0x0008701201007387 */ /* 0x000fe40000100800 */
[----:B------:R-:W-:Y:S01]  /*26060*/  STL [R1+0x844], R19 ;  /* 0x0008441301007387 */ /* 0x000fe20000100800 */
[----:B------:R-:W-:Y:S01]  /*26070*/  IADD3 R9, P1, R9, R8, RZ ;  /* 0x0000000809097210 */ /* 0x000fe20007f3e0ff */
[----:B------:R0:W-:Y:S01]  /*26080*/  STL [R1+0x860], R3 ;  /* 0x0008600301007387 */ /* 0x0001e20000100800 */
[----:B------:R-:W-:-:S02]  /*26090*/  IMAD.X R10, R10, 0x1, R0, P2 ;  /* 0x000000010a0a7824 */ /* 0x000fc400010e0600 */
[----:B------:R-:W-:Y:S01]  /*260a0*/  STL [R1+0x868], R6 ;  /* 0x0008680601007387 */ /* 0x000fe20000100800 */
[-C--:B------:R-:W-:Y:S01]  /*260b0*/  IADD3 R11, P2, R11, R8.reuse, RZ ;  /* 0x000000080b0b7210 */ /* 0x080fe20007f5e0ff */
[--C-:B------:R-:W-:Y:S01]  /*260c0*/  IMAD.X R12, R12, 0x1, R0.reuse, P3 ;  /* 0x000000010c0c7824 */ /* 0x100fe200018e0600 */
[-C--:B------:R-:W-:Y:S01]  /*260d0*/  IADD3 R13, P3, R13, R8.reuse, RZ ;  /* 0x000000080d0d7210 */ /* 0x080fe20007f7e0ff */
[--C-:B------:R-:W-:Y:S02]  /*260e0*/  IMAD.X R14, R14, 0x1, R0.reuse, P4 ;  /* 0x000000010e0e7824 */ /* 0x100fe400020e0600 */
[--C-:B----4-:R-:W-:Y:S01]  /*260f0*/  IMAD.X R29, R29, 0x1, R0.reuse, P5 ;  /* 0x000000011d1d7824 */ /* 0x110fe200028e0600 */
[----:B0-----:R-:W3:Y:S01]  /*26100*/  LDL.LU R3, [R1+0x7fc] ;  /* 0x0007fc0001037983 */ /* 0x001ee20000300800 */
[----:B------:R-:W-:Y:S02]  /*26110*/  STL [R1+0x83c], R7 ;  /* 0x00083c0701007387 */ /* 0x000fe40000100800 */
[----:B------:R-:W-:Y:S02]  /*26120*/  STL [R1+0x834], R9 ;  /* 0x0008340901007387 */ /* 0x000fe40000100800 */
[----:B------:R-:W-:Y:S01]  /*26130*/  STL [R1+0x858], R10 ;  /* 0x0008580a01007387 */ /* 0x000fe20000100800 */
[----:B------:R-:W-:Y:S01]  /*26140*/  STL [R1+0x82c], R11 ;  /* 0x00082c0b01007387 */ /* 0x000fe20000100800 */
[----:B------:R-:W-:Y:S02]  /*26150*/  STL [R1+0x850], R12 ;  /* 0x0008500c01007387 */ /* 0x000fe40000100800 */
[----:B------:R-:W-:Y:S02]  /*26160*/  STL [R1+0x824], R13 ;  /* 0x0008240d01007387 */ /* 0x000fe40000100800 */
[----:B------:R0:W-:Y:S01]  /*26170*/  STL [R1+0x840], R29 ;  /* 0x0008401d01007387 */ /* 0x0001e20000100800 */
[----:B------:R-:W-:Y:S01]  /*26180*/  STL [R1+0x848], R14 ;  /* 0x0008480e01007387 */ /* 0x000fe20000100800 */
[-C--:B------:R-:W-:Y:S01]  /*26190*/  IADD3 R15, P4, R15, R8.reuse, RZ ;  /* 0x000000080f0f7210 */ /* 0x080fe20007f9e0ff */
[--C-:B------:R-:W-:Y:S01]  /*261a0*/  IMAD.X R2, R2, 0x1, R0.reuse, P6 ;  /* 0x0000000102027824 */ /* 0x100fe200030e0600 */
[-C--:B------:R-:W-:Y:S01]  /*261b0*/  IADD3 R17, P5, R17, R8.reuse, RZ ;  /* 0x0000000811117210 */ /* 0x080fe20007fbe0ff */
[----:B0-----:R-:W4:Y:S02]  /*261c0*/  LDL.LU R29, [R1+0x820] ;  /* 0x00082000011d7983 */ /* 0x001f240000300800 */
[----:B------:R-:W-:Y:S01]  /*261d0*/  STL [R1+0x81c], R15 ;  /* 0x00081c0f01007387 */ /* 0x000fe20000100800 */
[-C--:B------:R-:W-:Y:S01]  /*261e0*/  IADD3 R16, P6, R16, R8.reuse, RZ ;  /* 0x0000000810107210 */ /* 0x080fe20007fde0ff */
[----:B------:R0:W-:Y:S02]  /*261f0*/  STL [R1+0x838], R2 ;  /* 0x0008380201007387 */ /* 0x0001e40000100800 */
[--C-:B------:R-:W-:Y:S01]  /*26200*/  IMAD.X R21, R21, 0x1, R0.reuse, P1 ;  /* 0x0000000115157824 */ /* 0x100fe200008e0600 */
[----:B------:R-:W-:Y:S01]  /*26210*/  IADD3 R28, P1, R28, R8, RZ ;  /* 0x000000081c1c7210 */ /* 0x000fe20007f3e0ff */
[----:B0-----:R-:W4:Y:S01]  /*26220*/  LDL.LU R2, [R1+0x7f4] ;  /* 0x0007f40001027983 */ /* 0x001f220000300800 */
[----:B------:R-:W-:Y:S02]  /*26230*/  STL [R1+0x814], R17 ;  /* 0x0008141101007387 */ /* 0x000fe40000100800 */
[----:B------:R-:W4:Y:S02]  /*26240*/  LDL.LU R5, [R1+0x818] ;  /* 0x0008180001057983 */ /* 0x000f240000300800 */
[----:B------:R-:W-:Y:S01]  /*26250*/  STL [R1+0x80c], R16 ;  /* 0x00080c1001007387 */ /* 0x000fe20000100800 */
[----:B------:R-:W4:Y:S01]  /*26260*/  LDL.LU R4, [R1+0x7ec] ;  /* 0x0007ec0001047983 */ /* 0x000f220000300800 */
[----:B------:R-:W-:Y:S02]  /*26270*/  STL [R1+0x830], R21 ;  /* 0x0008301501007387 */ /* 0x000fe40000100800 */
[----:B------:R-:W4:Y:S02]  /*26280*/  LDL.LU R24, [R1+0x810] ;  /* 0x0008100001187983 */ /* 0x000f240000300800 */
[----:B------:R0:W-:Y:S01]  /*26290*/  STL [R1+0x804], R28 ;  /* 0x0008041c01007387 */ /* 0x0001e20000100800 */
[----:B------:R-:W4:Y:S01]  /*262a0*/  LDL.LU R25, [R1+0x7e4] ;  /* 0x0007e40001197983 */ /* 0x000f220000300800 */
[----:B------:R-:W4:Y:S02]  /*262b0*/  LDL.LU R26, [R1+0x808] ;  /* 0x00080800011a7983 */ /* 0x000f240000300800 */
[----:B------:R-:W4:Y:S02]  /*262c0*/  LDL.LU R27, [R1+0x7dc] ;  /* 0x0007dc00011b7983 */ /* 0x000f240000300800 */
[----:B------:R-:W4:Y:S01]  /*262d0*/  LDL.LU R22, [R1+0x800] ;  /* 0x0008000001167983 */ /* 0x000f220000300800 */
[----:B------:R-:W4:Y:S04]  /*262e0*/  LDL.LU R23, [R1+0x7d4] ;  /* 0x0007d40001177983 */ /* 0x000f280000300800 */
[----:B0-----:R-:W4:Y:S01]  /*262f0*/  LDL.LU R28, [R1+0x7f8] ;  /* 0x0007f800011c7983 */ /* 0x001f220000300800 */
[----:B------:R-:W4:Y:S02]  /*26300*/  LDL.LU R18, [R1+0x7cc] ;  /* 0x0007cc0001127983 */ /* 0x000f240000300800 */
[----:B------:R-:W4:Y:S02]  /*26310*/  LDL.LU R19, [R1+0x7f0] ;  /* 0x0007f00001137983 */ /* 0x000f240000300800 */
[----:B------:R-:W4:Y:S02]  /*26320*/  LDL.LU R6, [R1+0x7c4] ;  /* 0x0007c40001067983 */ /* 0x000f240000300800 */
[----:B--2---:R-:W-:-:S05]  /*26330*/  IMAD.X R20, R20, 0x1, R0, P2 ;  /* 0x0000000114147824 */ /* 0x004fca00010e0600 */
[----:B------:R0:W-:Y:S01]  /*26340*/  STL [R1+0x828], R20 ;  /* 0x0008281401007387 */ /* 0x0001e20000100800 */
[----:B------:R-:W2:Y:S03]  /*26350*/  LDL.LU R7, [R1+0x7e8] ;  /* 0x0007e80001077983 */ /* 0x000ea60000300800 */
[----:B0-----:R-:W2:Y:S01]  /*26360*/  LDL.LU R20, [R1+0x7bc] ;  /* 0x0007bc0001147983 */ /* 0x001ea20000300800 */
[----:B---3--:R-:W-:Y:S01]  /*26370*/  IADD3 R3, P2, R3, R8, RZ ;  /* 0x0000000803037210 */ /* 0x008fe20007f5e0ff */
[----:B------:R-:W3:Y:S02]  /*26380*/  LDL.LU R9, [R1+0x7e0] ;  /* 0x0007e00001097983 */ /* 0x000ee40000300800 */
[----:B------:R-:W3:Y:S01]  /*26390*/  LDL.LU R10, [R1+0x7b4] ;  /* 0x0007b400010a7983 */ /* 0x000ee20000300800 */
[----:B------:R-:W3:Y:S01]  /*263a0*/  LDL.LU R11, [R1+0x7d8] ;  /* 0x0007d800010b7983 */ /* 0x000ee20000300800 */
[----:B------:R0:W-:Y:S02]  /*263b0*/  STL [R1+0x7fc], R3 ;  /* 0x0007fc0301007387 */ /* 0x0001e40000100800 */
[----:B------:R-:W3:Y:S02]  /*263c0*/  LDL.LU R12, [R1+0x7ac] ;  /* 0x0007ac00010c7983 */ /* 0x000ee40000300800 */
[----:B------:R-:W3:Y:S01]  /*263d0*/  LDL.LU R13, [R1+0x7d0] ;  /* 0x0007d000010d7983 */ /* 0x000ee20000300800 */
[----:B------:R-:W3:Y:S01]  /*263e0*/  LDL.LU R14, [R1+0x7a4] ;  /* 0x0007a400010e7983 */ /* 0x000ee20000300800 */
[----:B------:R-:W3:Y:S03]  /*263f0*/  LDL.LU R15, [R1+0x7c8] ;  /* 0x0007c800010f7983 */ /* 0x000ee60000300800 */
[----:B0-----:R-:W3:Y:S01]  /*26400*/  LDL.LU R3, [R1+0x79c] ;  /* 0x00079c0001037983 */ /* 0x001ee20000300800 */
[----:B------:R-:W3:Y:S02]  /*26410*/  LDL.LU R17, [R1+0x7c0] ;  /* 0x0007c00001117983 */ /* 0x000ee40000300800 */
[----:B----4-:R-:W-:-:S05]  /*26420*/  IMAD.X R29, R29, 0x1, R0, P3 ;  /* 0x000000011d1d7824 */ /* 0x010fca00018e0600 */
[----:B------:R0:W-:Y:S01]  /*26430*/  STL [R1+0x820], R29 ;  /* 0x0008201d01007387 */ /* 0x0001e20000100800 */
[----:B------:R-:W-:-:S03]  /*26440*/  IADD3 R2, P3, R2, R8, RZ ;  /* 0x0000000802027210 */ /* 0x000fc60007f7e0ff */
[----:B0-----:R-:W4:Y:S01]  /*26450*/  LDL.LU R29, [R1+0x794] ;  /* 0x00079400011d7983 */ /* 0x001f220000300800 */
[----:B------:R-:W4:Y:S02]  /*26460*/  LDL.LU R16, [R1+0x7b8] ;  /* 0x0007b80001107983 */ /* 0x000f240000300800 */
[----:B------:R-:W4:Y:S02]  /*26470*/  LDL.LU R21, [R1+0x78c] ;  /* 0x00078c0001157983 */ /* 0x000f240000300800 */
[----:B------:R0:W-:Y:S02]  /*26480*/  STL [R1+0x7f4], R2 ;  /* 0x0007f40201007387 */ /* 0x0001e40000100800 */
[--C-:B------:R-:W-:Y:S01]  /*26490*/  IMAD.X R5, R5, 0x1, R0.reuse, P4 ;  /* 0x0000000105057824 */ /* 0x100fe200020e0600 */
[-C--:B------:R-:W-:Y:S01]  /*264a0*/  IADD3 R4, P4, R4, R8.reuse, RZ ;  /* 0x0000000804047210 */ /* 0x080fe20007f9e0ff */
[--C-:B------:R-:W-:Y:S01]  /*264b0*/  IMAD.X R24, R24, 0x1, R0.reuse, P5 ;  /* 0x0000000118187824 */ /* 0x100fe200028e0600 */
[-C--:B------:R-:W-:Y:S01]  /*264c0*/  IADD3 R25, P5, R25, R8.reuse, RZ ;  /* 0x0000000819197210 */ /* 0x080fe20007fbe0ff */
[--C-:B------:R-:W-:Y:S01]  /*264d0*/  IMAD.X R26, R26, 0x1, R0.reuse, P6 ;  /* 0x000000011a1a7824 */ /* 0x100fe200030e0600 */
[----:B0-----:R-:W4:Y:S01]  /*264e0*/  LDL.LU R2, [R1+0x7b0] ;  /* 0x0007b00001027983 */ /* 0x001f220000300800 */
[----:B------:R-:W-:Y:S01]  /*264f0*/  STL [R1+0x818], R5 ;  /* 0x0008180501007387 */ /* 0x000fe20000100800 */
[----:B------:R-:W-:Y:S01]  /*26500*/  IADD3 R27, P6, R27, R8, RZ ;  /* 0x000000081b1b7210 */ /* 0x000fe20007fde0ff */
[----:B------:R-:W-:Y:S02]  /*26510*/  STL [R1+0x7ec], R4 ;  /* 0x0007ec0401007387 */ /* 0x000fe40000100800 */
[--C-:B------:R-:W-:Y:S01]  /*26520*/  IMAD.X R28, R28, 0x1, R0.reuse, P2 ;  /* 0x000000011c1c7824 */ /* 0x100fe200010e0600 */
[----:B------:R-:W-:Y:S01]  /*26530*/  STL [R1+0x810], R24 ;  /* 0x0008101801007387 */ /* 0x000fe20000100800 */
[----:B------:R-:W-:-:S02]  /*26540*/  IMAD.X R22, R22, 0x1, R0, P1 ;  /* 0x0000000116167824 */ /* 0x000fc400008e0600 */
[----:B------:R-:W-:Y:S02]  /*26550*/  STL [R1+0x7e4], R25 ;  /* 0x0007e41901007387 */ /* 0x000fe40000100800 */
[----:B------:R-:W-:Y:S01]  /*26560*/  STL [R1+0x808], R26 ;  /* 0x0008081a01007387 */ /* 0x000fe20000100800 */
[----:B------:R-:W-:Y:S01]  /*26570*/  STL [R1+0x7dc], R27 ;  /* 0x0007dc1b01007387 */ /* 0x000fe20000100800 */
[----:B------:R0:W-:Y:S02]  /*26580*/  STL [R1+0x7f8], R28 ;  /* 0x0007f81c01007387 */ /* 0x0001e40000100800 */
[----:B------:R-:W-:Y:S01]  /*26590*/  STL [R1+0x800], R22 ;  /* 0x0008001601007387 */ /* 0x000fe20000100800 */
[----:B0-----:R-:W4:Y:S01]  /*265a0*/  LDL.LU R28, [R1+0x784] ;  /* 0x00078400011c7983 */ /* 0x001f220000300800 */
[-C--:B------:R-:W-:Y:S02]  /*265b0*/  IADD3 R23, P1, R23, R8.reuse, RZ ;  /* 0x0000000817177210 */ /* 0x080fe40007f3e0ff */
[-C--:B------:R-:W-:Y:S01]  /*265c0*/  IADD3 R18, P2, R18, R8.reuse, RZ ;  /* 0x0000000812127210 */ /* 0x080fe20007f5e0ff */
[--C-:B------:R-:W-:Y:S01]  /*265d0*/  IMAD.X R19, R19, 0x1, R0.reuse, P3 ;  /* 0x0000000113137824 */ /* 0x100fe200018e0600 */
[-C--:B------:R-:W-:Y:S01]  /*265e0*/  IADD3 R6, P3, R6, R8.reuse, RZ ;  /* 0x0000000806067210 */ /* 0x080fe20007f7e0ff */
[----:B------:R-:W-:Y:S02]  /*265f0*/  STL [R1+0x7d4], R23 ;  /* 0x0007d41701007387 */ /* 0x000fe40000100800 */
[----:B------:R-:W-:Y:S02]  /*26600*/  STL [R1+0x7cc], R18 ;  /* 0x0007cc1201007387 */ /* 0x000fe40000100800 */
[----:B------:R-:W-:Y:S02]  /*26610*/  STL [R1+0x7f0], R19 ;  /* 0x0007f01301007387 */ /* 0x000fe40000100800 */
[--C-:B--2---:R-:W-:Y:S01]  /*26620*/  IMAD.X R7, R7, 0x1, R0.reuse, P4 ;  /* 0x0000000107077824 */ /* 0x104fe200020e0600 */
[-C--:B------:R-:W-:Y:S01]  /*26630*/  IADD3 R20, P4, R20, R8.reuse, RZ ;  /* 0x0000000814147210 */ /* 0x080fe20007f9e0ff */
[----:B---3--:R-:W-:Y:S01]  /*26640*/  IMAD.X R9, R9, 0x1, R0, P5 ;  /* 0x0000000109097824 */ /* 0x008fe200028e0600 */
[----:B------:R-:W-:-:S03]  /*26650*/  IADD3 R10, P5, R10, R8, RZ ;  /* 0x000000080a0a7210 */ /* 0x000fc60007fbe0ff */
[----:B------:R0:W-:Y:S01]  /*26660*/  STL [R1+0x7bc], R20 ;  /* 0x0007bc1401007387 */ /* 0x0001e20000100800 */
[----:B------:R-:W-:Y:S02]  /*26670*/  STL [R1+0x7c4], R6 ;  /* 0x0007c40601007387 */ /* 0x000fe40000100800 */
[--C-:B------:R-:W-:Y:S01]  /*26680*/  IMAD.X R11, R11, 0x1, R0.reuse, P6 ;  /* 0x000000010b0b7824 */ /* 0x100fe200030e0600 */
[-C--:B------:R-:W-:Y:S01]  /*26690*/  IADD3 R12, P6, R12, R8.reuse, RZ ;  /* 0x000000080c0c7210 */ /* 0x080fe20007fde0ff */
[--C-:B------:R-:W-:Y:S02]  /*266a0*/  IMAD.X R13, R13, 0x1, R0.reuse, P1 ;  /* 0x000000010d0d7824 */ /* 0x100fe400008e0600 */
[--C-:B------:R-:W-:Y:S01]  /*266b0*/  IMAD.X R15, R15, 0x1, R0.reuse, P2 ;  /* 0x000000010f0f7824 */ /* 0x100fe200010e0600 */
[-C--:B------:R-:W-:Y:S01]  /*266c0*/  IADD3 R14, P1, R14, R8.reuse, RZ ;  /* 0x000000080e0e7210 */ /* 0x080fe20007f3e0ff */
[----:B0-----:R-:W2:Y:S01]  /*266d0*/  LDL.LU R20, [R1+0x7a8] ;  /* 0x0007a80001147983 */ /* 0x001ea20000300800 */
[----:B------:R-:W-:Y:S02]  /*266e0*/  STL [R1+0x7e8], R7 ;  /* 0x0007e80701007387 */ /* 0x000fe40000100800 */
[----:B------:R-:W-:Y:S01]  /*266f0*/  STL [R1+0x7e0], R9 ;  /* 0x0007e00901007387 */ /* 0x000fe20000100800 */
[-C--:B------:R-:W-:Y:S01]  /*26700*/  IADD3 R3, P2, R3, R8.reuse, RZ ;  /* 0x0000000803037210 */ /* 0x080fe20007f5e0ff */
[----:B------:R-:W-:Y:S01]  /*26710*/  STL [R1+0x7b4], R10 ;  /* 0x0007b40a01007387 */ /* 0x000fe20000100800 */
[----:B------:R-:W-:Y:S02]  /*26720*/  STL [R1+0x7d8], R11 ;  /* 0x0007d80b01007387 */ /* 0x000fe40000100800 */
[----:B------:R-:W-:Y:S02]  /*26730*/  STL [R1+0x7ac], R12 ;  /* 0x0007ac0c01007387 */ /* 0x000fe40000100800 */
[----:B------:R-:W-:Y:S02]  /*26740*/  STL [R1+0x7d0], R13 ;  /* 0x0007d00d01007387 */ /* 0x000fe40000100800 */
[----:B------:R-:W-:Y:S01]  /*26750*/  IMAD.X R17, R17, 0x1, R0, P3 ;  /* 0x0000000111117824 */ /* 0x000fe200018e0600 */
[----:B------:R0:W-:Y:S01]  /*26760*/  STL [R1+0x79c], R3 ;  /* 0x00079c0301007387 */ /* 0x0001e20000100800 */
[----:B------:R-:W-:Y:S01]  /*26770*/  STL [R1+0x7a4], R14 ;  /* 0x0007a40e01007387 */ /* 0x000fe20000100800 */
[----:B----4-:R-:W-:-:S02]  /*26780*/  IADD3 R29, P3, R29, R8, RZ ;  /* 0x000000081d1d7210 */ /* 0x010fc40007f7e0ff */
[----:B0-----:R-:W3:Y:S01]  /*26790*/  LDL.LU R3, [R1+0x77c] ;  /* 0x00077c0001037983 */ /* 0x001ee20000300800 */
[----:B------:R-:W-:Y:S02]  /*267a0*/  STL [R1+0x7c8], R15 ;  /* 0x0007c80f01007387 */ /* 0x000fe40000100800 */
[--C-:B------:R-:W-:Y:S01]  /*267b0*/  IMAD.X R16, R16, 0x1, R0.reuse, P4 ;  /* 0x0000000110107824 */ /* 0x100fe200020e0600 */
[----:B------:R0:W-:Y:S01]  /*267c0*/  STL [R1+0x794], R29 ;  /* 0x0007941d01007387 */ /* 0x0001e20000100800 */
[-C--:B------:R-:W-:Y:S01]  /*267d0*/  IADD3 R21, P4, R21, R8.reuse, RZ ;  /* 0x0000000815157210 */ /* 0x080fe20007f9e0ff */
[--C-:B------:R-:W-:Y:S02]  /*267e0*/  IMAD.X R2, R2, 0x1, R0.reuse, P5 ;  /* 0x0000000102027824 */ /* 0x100fe400028e0600 */
        /* <DEDUP_REMOVED lines=14> */
[----:B------:R-:W-:Y:S01]  /*268d0*/  IADD3 R28, P5, R28, R8, RZ ;  /* 0x000000081c1c7210 */ /* 0x000fe20007fbe0ff */
[----:B------:R-:W4:Y:S02]  /*268e0*/  LDL.LU R18, [R1+0x778] ;  /* 0x0007780001127983 */ /* 0x000f240000300800 */
[----:B------:R-:W4:Y:S01]  /*268f0*/  LDL.LU R19, [R1+0x74c] ;  /* 0x00074c0001137983 */ /* 0x000f220000300800 */
[----:B------:R-:W4:Y:S01]  /*26900*/  LDL.LU R6, [R1+0x770] ;  /* 0x0007700001067983 */ /* 0x000f220000300800 */
[----:B------:R0:W-:Y:S02]  /*26910*/  STL [R1+0x784], R28 ;  /* 0x0007841c01007387 */ /* 0x0001e40000100800 */
[----:B------:R-:W4:Y:S01]  /*26920*/  LDL.LU R7, [R1+0x744] ;  /* 0x0007440001077983 */ /* 0x000f220000300800 */
[----:B0-----:R-:W4:Y:S01]  /*26930*/  LDL.LU R28, [R1+0x768] ;  /* 0x00076800011c7983 */ /* 0x001f220000300800 */
[----:B------:R-:W4:Y:S02]  /*26940*/  LDL.LU R9, [R1+0x73c] ;  /* 0x00073c0001097983 */ /* 0x000f240000300800 */
[----:B------:R-:W4:Y:S02]  /*26950*/  LDL.LU R10, [R1+0x760] ;  /* 0x00076000010a7983 */ /* 0x000f240000300800 */
[----:B------:R-:W4:Y:S02]  /*26960*/  LDL.LU R11, [R1+0x734] ;  /* 0x00073400010b7983 */ /* 0x000f240000300800 */
[----:B--2---:R-:W-:-:S05]  /*26970*/  IMAD.X R20, R20, 0x1, R0, P6 ;  /* 0x0000000114147824 */ /* 0x004fca00030e0600 */
[----:B------:R0:W-:Y:S01]  /*26980*/  STL [R1+0x7a8], R20 ;  /* 0x0007a81401007387 */ /* 0x0001e20000100800 */
[----:B------:R-:W2:Y:S02]  /*26990*/  LDL.LU R12, [R1+0x758] ;  /* 0x00075800010c7983 */ /* 0x000ea40000300800 */
[----:B------:R-:W2:Y:S02]  /*269a0*/  LDL.LU R13, [R1+0x72c] ;  /* 0x00072c00010d7983 */ /* 0x000ea40000300800 */
[----:B------:R-:W2:Y:S01]  /*269b0*/  LDL.LU R14, [R1+0x750] ;  /* 0x00075000010e7983 */ /* 0x000ea20000300800 */
[----:B------:R-:W2:Y:S04]  /*269c0*/  LDL.LU R15, [R1+0x724] ;  /* 0x00072400010f7983 */ /* 0x000ea80000300800 */
[----:B0-----:R-:W2:Y:S01]  /*269d0*/  LDL.LU R20, [R1+0x748] ;  /* 0x0007480001147983 */ /* 0x001ea20000300800 */
[----:B------:R-:W2:Y:S01]  /*269e0*/  LDL.LU R17, [R1+0x71c] ;  /* 0x00071c0001117983 */ /* 0x000ea20000300800 */
[----:B---3--:R-:W-:-:S05]  /*269f0*/  IADD3 R3, P6, R3, R8, RZ ;  /* 0x0000000803037210 */ /* 0x008fca0007fde0ff */
[----:B------:R0:W-:Y:S01]  /*26a00*/  STL [R1+0x77c], R3 ;  /* 0x00077c0301007387 */ /* 0x0001e20000100800 */
[----:B----4-:R-:W-:-:S03]  /*26a10*/  IMAD.X R29, R29, 0x1, R0, P1 ;  /* 0x000000011d1d7824 */ /* 0x010fc600008e0600 */
[----:B0-----:R-:W3:Y:S01]  /*26a20*/  LDL.LU R3, [R1+0x740] ;  /* 0x0007400001037983 */ /* 0x001ee20000300800 */
[----:B------:R-:W4:Y:S01]  /*26a30*/  LDL.LU R16, [R1+0x714] ;  /* 0x0007140001107983 */ /* 0x000f220000300800 */
[-C--:B------:R-:W-:Y:S01]  /*26a40*/  IADD3 R5, P1, R5, R8.reuse, RZ ;  /* 0x0000000805057210 */ /* 0x080fe20007f3e0ff */
[----:B------:R-:W4:Y:S02]  /*26a50*/  LDL.LU R21, [R1+0x738] ;  /* 0x0007380001157983 */ /* 0x000f240000300800 */
[--C-:B------:R-:W-:Y:S01]  /*26a60*/  IMAD.X R4, R4, 0x1, R0.reuse, P2 ;  /* 0x0000000104047824 */ /* 0x100fe200010e0600 */
[----:B------:R0:W-:Y:S01]  /*26a70*/  STL [R1+0x7a0], R29 ;  /* 0x0007a01d01007387 */ /* 0x0001e20000100800 */
[-C--:B------:R-:W-:Y:S01]  /*26a80*/  IADD3 R24, P2, R24, R8.reuse, RZ ;  /* 0x0000000818187210 */ /* 0x080fe20007f5e0ff */
[--C-:B------:R-:W-:Y:S01]  /*26a90*/  IMAD.X R25, R25, 0x1, R0.reuse, P3 ;  /* 0x0000000119197824 */ /* 0x100fe200018e0600 */
[----:B------:R-:W-:Y:S01]  /*26aa0*/  IADD3 R26, P3, R26, R8, RZ ;  /* 0x000000081a1a7210 */ /* 0x000fe20007f7e0ff */
[----:B------:R-:W-:-:S02]  /*26ab0*/  IMAD.X R27, R27, 0x1, R0, P4 ;  /* 0x000000011b1b7824 */ /* 0x000fc400020e0600 */
[--C-:B------:R-:W-:Y:S01]  /*26ac0*/  IMAD.X R23, R23, 0x1, R0.reuse, P5 ;  /* 0x0000000117177824 */ /* 0x100fe200028e0600 */
[-C--:B------:R-:W-:Y:S01]  /*26ad0*/  IADD3 R22, P4, R22, R8.reuse, RZ ;  /* 0x0000000816167210 */ /* 0x080fe20007f9e0ff */
[----:B0-----:R-:W4:Y:S01]  /*26ae0*/  LDL.LU R29, [R1+0x70c] ;  /* 0x00070c00011d7983 */ /* 0x001f220000300800 */
[----:B------:R-:W-:Y:S02]  /*26af0*/  STL [R1+0x774], R5 ;  /* 0x0007740501007387 */ /* 0x000fe40000100800 */
[----:B------:R-:W-:Y:S01]  /*26b00*/  STL [R1+0x798], R4 ;  /* 0x0007980401007387 */ /* 0x000fe20000100800 */
[-C--:B------:R-:W-:Y:S01]  /*26b10*/  IADD3 R2, P5, R2, R8.reuse, RZ ;  /* 0x0000000802027210 */ /* 0x080fe20007fbe0ff */
[----:B------:R-:W-:Y:S01]  /*26b20*/  STL [R1+0x76c], R24 ;  /* 0x00076c1801007387 */ /* 0x000fe20000100800 */
[----:B------:R-:W-:Y:S02]  /*26b30*/  STL [R1+0x790], R25 ;  /* 0x0007901901007387 */ /* 0x000fe40000100800 */
[----:B------:R-:W-:Y:S02]  /*26b40*/  STL [R1+0x764], R26 ;  /* 0x0007641a01007387 */ /* 0x000fe40000100800 */
[----:B------:R-:W-:Y:S01]  /*26b50*/  STL [R1+0x788], R27 ;  /* 0x0007881b01007387 */ /* 0x000fe20000100800 */
[----:B------:R0:W-:Y:S01]  /*26b60*/  STL [R1+0x754], R2 ;  /* 0x0007540201007387 */ /* 0x0001e20000100800 */
[----:B------:R-:W-:Y:S02]  /*26b70*/  STL [R1+0x75c], R22 ;  /* 0x00075c1601007387 */ /* 0x000fe40000100800 */
[--C-:B------:R-:W-:Y:S01]  /*26b80*/  IMAD.X R18, R18, 0x1, R0.reuse, P6 ;  /* 0x0000000112127824 */ /* 0x100fe200030e0600 */
[----:B------:R-:W-:Y:S01]  /*26b90*/  IADD3 R19, P6, R19, R8, RZ ;  /* 0x0000000813137210 */ /* 0x000fe20007fde0ff */
[----:B------:R-:W-:-:S02]  /*26ba0*/  IMAD.X R6, R6, 0x1, R0, P1 ;  /* 0x0000000106067824 */ /* 0x000fc400008e0600 */
[----:B------:R-:W-:Y:S01]  /*26bb0*/  IMAD.X R28, R28, 0x1, R0, P2 ;  /* 0x000000011c1c7824 */ /* 0x000fe200010e0600 */
[----:B0-----:R-:W4:Y:S01]  /*26bc0*/  LDL.LU R2, [R1+0x730] ;  /* 0x0007300001027983 */ /* 0x001f220000300800 */
[----:B------:R-:W-:Y:S02]  /*26bd0*/  STL [R1+0x780], R23 ;  /* 0x0007801701007387 */ /* 0x000fe40000100800 */
[----:B------:R-:W-:Y:S02]  /*26be0*/  STL [R1+0x778], R18 ;  /* 0x0007781201007387 */ /* 0x000fe40000100800 */
[----:B------:R-:W-:Y:S01]  /*26bf0*/  STL [R1+0x74c], R19 ;  /* 0x00074c1301007387 */ /* 0x000fe20000100800 */
[----:B------:R0:W-:Y:S01]  /*26c00*/  STL [R1+0x768], R28 ;  /* 0x0007681c01007387 */ /* 0x0001e20000100800 */
[----:B------:R-:W-:Y:S03]  /*26c10*/  STL [R1+0x770], R6 ;  /* 0x0007700601007387 */ /* 0x000fe60000100800 */
[----:B0-----:R-:W4:Y:S01]  /*26c20*/  LDL.LU R28, [R1+0x704] ;  /* 0x00070400011c7983 */ /* 0x001f220000300800 */
[----:B------:R-:W-:-:S02]  /*26c30*/  IADD3 R7, P1, R7, R8, RZ ;  /* 0x0000000807077210 */ /* 0x000fc40007f3e0ff */
[-C--:B------:R-:W-:Y:S01]  /*26c40*/  IADD3 R9, P2, R9, R8.reuse, RZ ;  /* 0x0000000809097210 */ /* 0x080fe20007f5e0ff */
[--C-:B------:R-:W-:Y:S01]  /*26c50*/  IMAD.X R10, R10, 0x1, R0.reuse, P3 ;  /* 0x000000010a0a7824 */ /* 0x100fe200018e0600 */
[-C--:B------:R-:W-:Y:S01]  /*26c60*/  IADD3 R11, P3, R11, R8.reuse, RZ ;  /* 0x000000080b0b7210 */ /* 0x080fe20007f7e0ff */
[----:B------:R-:W-:Y:S02]  /*26c70*/  STL [R1+0x744], R7 ;  /* 0x0007440701007387 */ /* 0x000fe40000100800 */
[----:B------:R-:W-:Y:S02]  /*26c80*/  STL [R1+0x73c], R9 ;  /* 0x00073c0901007387 */ /* 0x000fe40000100800 */
[----:B------:R-:W-:Y:S02]  /*26c90*/  STL [R1+0x760], R10 ;  /* 0x0007600a01007387 */ /* 0x000fe40000100800 */
[----:B------:R-:W-:Y:S02]  /*26ca0*/  STL [R1+0x734], R11 ;  /* 0x0007340b01007387 */ /* 0x000fe40000100800 */
[--C-:B--2---:R-:W-:Y:S01]  /*26cb0*/  IMAD.X R12, R12, 0x1, R0.reuse, P4 ;  /* 0x000000010c0c7824 */ /* 0x104fe200020e0600 */
[-C--:B------:R-:W-:Y:S01]  /*26cc0*/  IADD3 R13, P4, R13, R8.reuse, RZ ;  /* 0x000000080d0d7210 */ /* 0x080fe20007f9e0ff */
[----:B------:R-:W-:Y:S01]  /*26cd0*/  IMAD.X R14, R14, 0x1, R0, P5 ;  /* 0x000000010e0e7824 */ /* 0x000fe200028e0600 */
[----:B------:R-:W-:-:S02]  /*26ce0*/  IADD3 R15, P5, R15, R8, RZ ;  /* 0x000000080f0f7210 */ /* 0x000fc40007fbe0ff */
[----:B------:R-:W-:Y:S01]  /*26cf0*/  STL [R1+0x758], R12 ;  /* 0x0007580c01007387 */ /* 0x000fe20000100800 */
[----:B------:R-:W-:-:S03]  /*26d00*/  IMAD.X R20, R20, 0x1, R0, P6 ;  /* 0x0000000114147824 */ /* 0x000fc600030e0600 */
[----:B------:R-:W-:Y:S01]  /*26d10*/  STL [R1+0x72c], R13 ;  /* 0x00072c0d01007387 */ /* 0x000fe20000100800 */
[----:B------:R-:W-:-:S03]  /*26d20*/  IADD3 R17, P6, R17, R8, RZ ;  /* 0x0000000811117210 */ /* 0x000fc60007fde0ff */
[----:B------:R0:W-:Y:S01]  /*26d30*/  STL [R1+0x748], R20 ;  /* 0x0007481401007387 */ /* 0x0001e20000100800 */
[----:B------:R-:W-:Y:S03]  /*26d40*/  STL [R1+0x750], R14 ;  /* 0x0007500e01007387 */ /* 0x000fe60000100800 */
[----:B0-----:R-:W2:Y:S01]  /*26d50*/  LDL.LU R20, [R1+0x728] ;  /* 0x0007280001147983 */ /* 0x001ea20000300800 */
[----:B---3--:R-:W-:-:S03]  /*26d60*/  IMAD.X R3, R3, 0x1, R0, P1 ;  /* 0x0000000103037824 */ /* 0x008fc600008e0600 */
[----:B------:R-:W-:Y:S01]  /*26d70*/  STL [R1+0x724], R15 ;  /* 0x0007240f01007387 */ /* 0x000fe20000100800 */
[-C--:B----4-:R-:W-:Y:S01]  /*26d80*/  IADD3 R16, P1, R16, R8.reuse, RZ ;  /* 0x0000000810107210 */ /* 0x090fe20007f3e0ff */
[--C-:B------:R-:W-:Y:S02]  /*26d90*/  IMAD.X R21, R21, 0x1, R0.reuse, P2 ;  /* 0x0000000115157824 */ /* 0x100fe400010e0600 */
[----:B------:R0:W-:Y:S04]  /*26da0*/  STL [R1+0x740], R3 ;  /* 0x0007400301007387 */ /* 0x0001e80000100800 */
[----:B0-----:R-:W3:Y:S01]  /*26db0*/  LDL.LU R3, [R1+0x6fc] ;  /* 0x0006fc0001037983 */ /* 0x001ee20000300800 */
[----:B------:R-:W-:Y:S01]  /*26dc0*/  STL [R1+0x71c], R17 ;  /* 0x00071c1101007387 */ /* 0x000fe20000100800 */
[-C--:B------:R-:W-:Y:S01]  /*26dd0*/  IADD3 R29, P2, R29, R8.reuse, RZ ;  /* 0x000000081d1d7210 */ /* 0x080fe20007f5e0ff */
[----:B------:R-:W4:Y:S01]  /*26de0*/  LDL.LU R4, [R1+0x720] ;  /* 0x0007200001047983 */ /* 0x000f220000300800 */
[----:B------:R-:W-:Y:S01]  /*26df0*/  STL [R1+0x714], R16 ;  /* 0x0007141001007387 */ /* 0x000fe20000100800 */
[----:B------:R-:W4:Y:S02]  /*26e00*/  LDL.LU R5, [R1+0x6f4] ;  /* 0x0006f40001057983 */ /* 0x000f240000300800 */
[----:B------:R-:W-:Y:S02]  /*26e10*/  STL [R1+0x738], R21 ;  /* 0x0007381501007387 */ /* 0x000fe40000100800 */
[----:B------:R-:W4:Y:S01]  /*26e20*/  LDL.LU R24, [R1+0x718] ;  /* 0x0007180001187983 */ /* 0x000f220000300800 */
[----:B------:R0:W-:Y:S01]  /*26e30*/  STL [R1+0x70c], R29 ;  /* 0x00070c1d01007387 */ /* 0x0001e20000100800 */
[----:B------:R-:W4:Y:S02]  /*26e40*/  LDL.LU R25, [R1+0x6ec] ;  /* 0x0006ec0001197983 */ /* 0x000f240000300800 */
[----:B------:R-:W4:Y:S02]  /*26e50*/  LDL.LU R26, [R1+0x710] ;  /* 0x00071000011a7983 */ /* 0x000f240000300800 */
[----:B------:R-:W4:Y:S01]  /*26e60*/  LDL.LU R27, [R1+0x6e4] ;  /* 0x0006e400011b7983 */ /* 0x000f220000300800 */
[----:B------:R-:W4:Y:S01]  /*26e70*/  LDL.LU R22, [R1+0x708] ;  /* 0x0007080001167983 */ /* 0x000f220000300800 */
[----:B------:R-:W4:Y:S02]  /*26e80*/  LDL.LU R23, [R1+0x6dc] ;  /* 0x0006dc0001177983 */ /* 0x000f240000300800 */
[--C-:B------:R-:W-:Y:S01]  /*26e90*/  IMAD.X R2, R2, 0x1, R0.reuse, P3 ;  /* 0x0000000102027824 */ /* 0x100fe200018e0600 */
[----:B0-----:R-:W4:Y:S01]  /*26ea0*/  LDL.LU R29, [R1+0x700] ;  /* 0x00070000011d7983 */ /* 0x001f220000300800 */
[----:B------:R-:W4:Y:S02]  /*26eb0*/  LDL.LU R18, [R1+0x6d4] ;  /* 0x0006d40001127983 */ /* 0x000f240000300800 */
[----:B------:R-:W4:Y:S02]  /*26ec0*/  LDL.LU R19, [R1+0x6f8] ;  /* 0x0006f80001137983 */ /* 0x000f240000300800 */
[----:B------:R-:W4:Y:S01]  /*26ed0*/  LDL.LU R6, [R1+0x6cc] ;  /* 0x0006cc0001067983 */ /* 0x000f220000300800 */
[----:B------:R0:W-:Y:S01]  /*26ee0*/  STL [R1+0x730], R2 ;  /* 0x0007300201007387 */ /* 0x0001e20000100800 */
[----:B------:R-:W4:Y:S03]  /*26ef0*/  LDL.LU R7, [R1+0x6f0] ;  /* 0x0006f00001077983 */ /* 0x000f260000300800 */
[----:B0-----:R-:W4:Y:S01]  /*26f00*/  LDL.LU R2, [R1+0x6c4] ;  /* 0x0006c40001027983 */ /* 0x001f220000300800 */
[----:B------:R-:W-:Y:S01]  /*26f10*/  IADD3 R28, P3, R28, R8, RZ ;  /* 0x000000081c1c7210 */ /* 0x000fe20007f7e0ff */
[----:B------:R-:W4:Y:S02]  /*26f20*/  LDL.LU R9, [R1+0x6e8] ;  /* 0x0006e80001097983 */ /* 0x000f240000300800 */
[----:B------:R-:W4:Y:S01]  /*26f30*/  LDL.LU R10, [R1+0x6bc] ;  /* 0x0006bc00010a7983 */ /* 0x000f220000300800 */
[----:B------:R-:W4:Y:S01]  /*26f40*/  LDL.LU R11, [R1+0x6e0] ;  /* 0x0006e000010b7983 */ /* 0x000f220000300800 */
[----:B------:R0:W-:Y:S02]  /*26f50*/  STL [R1+0x704], R28 ;  /* 0x0007041c01007387 */ /* 0x0001e40000100800 */
[----:B------:R-:W4:Y:S02]  /*26f60*/  LDL.LU R12, [R1+0x6b4] ;  /* 0x0006b400010c7983 */ /* 0x000f240000300800 */
[----:B------:R-:W4:Y:S01]  /*26f70*/  LDL.LU R13, [R1+0x6d8] ;  /* 0x0006d800010d7983 */ /* 0x000f220000300800 */
[----:B------:R-:W4:Y:S01]  /*26f80*/  LDL.LU R14, [R1+0xca0] ;  /* 0x000ca000010e7983 */ /* 0x000f220000300800 */
[----:B------:R-:W4:Y:S03]  /*26f90*/  LDL.LU R15, [R1+0x6d0] ;  /* 0x0006d000010f7983 */ /* 0x000f260000300800 */
[----:B0-----:R-:W4:Y:S01]  /*26fa0*/  LDL.LU R28, [R1+0x8c0] ;  /* 0x0008c000011c7983 */ /* 0x001f220000300800 */
[----:B------:R-:W4:Y:S02]  /*26fb0*/  LDL.LU R17, [R1+0x6c8] ;  /* 0x0006c80001117983 */ /* 0x000f240000300800 */
[----:B--2---:R-:W-:-:S05]  /*26fc0*/  IMAD.X R20, R20, 0x1, R0, P4 ;  /* 0x0000000114147824 */ /* 0x004fca00020e0600 */
[----:B------:R0:W-:Y:S04]  /*26fd0*/  STL [R1+0x728], R20 ;  /* 0x0007281401007387 */ /* 0x0001e80000100800 */
[----:B0-----:R-:W2:Y:S01]  /*26fe0*/  LDL.LU R20, [R1+0xc98] ;  /* 0x000c980001147983 */ /* 0x001ea20000300800 */
[----:B------:R-:W2:Y:S02]  /*26ff0*/  LDL.LU R16, [R1+0x6c0] ;  /* 0x0006c00001107983 */ /* 0x000ea40000300800 */
[----:B------:R-:W2:Y:S01]  /*27000*/  LDL.LU R21, [R1+0xc94] ;  /* 0x000c940001157983 */ /* 0x000ea20000300800 */
[----:B---3--:R-:W-:Y:S01]  /*27010*/  IADD3 R3, P4, R3, R8, RZ ;  /* 0x0000000803037210 */ /* 0x008fe20007f9e0ff */
[----:B----4-:R-:W-:-:S04]  /*27020*/  IMAD.X R4, R4, 0x1, R0, P5 ;  /* 0x0000000104047824 */ /* 0x010fc800028e0600 */
[----:B------:R0:W-:Y:S01]  /*27030*/  STL [R1+0x6fc], R3 ;  /* 0x0006fc0301007387 */ /* 0x0001e20000100800 */
[-C--:B------:R-:W-:Y:S01]  /*27040*/  IADD3 R5, P5, R5, R8.reuse, RZ ;  /* 0x0000000805057210 */ /* 0x080fe20007fbe0ff */
[--C-:B------:R-:W-:Y:S01]  /*27050*/  IMAD.X R24, R24, 0x1, R0.reuse, P6 ;  /* 0x0000000118187824 */ /* 0x100fe200030e0600 */
[-C--:B------:R-:W-:Y:S01]  /*27060*/  IADD3 R25, P6, R25, R8.reuse, RZ ;  /* 0x0000000819197210 */ /* 0x080fe20007fde0ff */
[--C-:B------:R-:W-:Y:S01]  /*27070*/  IMAD.X R26, R26, 0x1, R0.reuse, P1 ;  /* 0x000000011a1a7824 */ /* 0x100fe200008e0600 */
[-C--:B------:R-:W-:Y:S01]  /*27080*/  IADD3 R27, P1, R27, R8.reuse, RZ ;  /* 0x000000081b1b7210 */ /* 0x080fe20007f3e0ff */
[----:B0-----:R-:W3:Y:S01]  /*27090*/  LDL.LU R3, [R1+0x6b8] ;  /* 0x0006b80001037983 */ /* 0x001ee20000300800 */
[----:B------:R0:W-:Y:S02]  /*270a0*/  STL [R1+0x720], R4 ;  /* 0x0007200401007387 */ /* 0x0001e40000100800 */
[--C-:B------:R-:W-:Y:S02]  /*270b0*/  IMAD.X R22, R22, 0x1, R0.reuse, P2 ;  /* 0x0000000116167824 */ /* 0x100fe400010e0600 */
[----:B------:R-:W-:Y:S01]  /*270c0*/  IMAD.X R29, R29, 0x1, R0, P3 ;  /* 0x000000011d1d7824 */ /* 0x000fe200018e0600 */
[----:B------:R-:W-:-:S02]  /*270d0*/  IADD3 R23, P2, R23, R8, RZ ;  /* 0x0000000817177210 */ /* 0x000fc40007f5e0ff */
[----:B------:R-:W-:Y:S01]  /*270e0*/  IADD3 R18, P3, R18, R8, RZ ;  /* 0x0000000812127210 */ /* 0x000fe20007f7e0ff */
[----:B0-----:R0:W5:Y:S01]  /*270f0*/  LDL.LU R4, [R1+0xd1c] ;  /* 0x000d1c0001047983 */ /* 0x0011620000300800 */
[----:B------:R-:W-:Y:S02]  /*27100*/  STL [R1+0x6f4], R5 ;  /* 0x0006f40501007387 */ /* 0x000fe40000100800 */
[----:B------:R-:W-:Y:S02]  /*27110*/  STL [R1+0x718], R24 ;  /* 0x0007181801007387 */ /* 0x000fe40000100800 */
[----:B------:R-:W-:Y:S01]  /*27120*/  STL [R1+0x6ec], R25 ;  /* 0x0006ec1901007387 */ /* 0x000fe20000100800 */
[----:B------:R-:W-:Y:S01]  /*27130*/  STL [R1+0x710], R26 ;  /* 0x0007101a01007387 */ /* 0x000fe20000100800 */
[----:B------:R-:W-:Y:S02]  /*27140*/  STL [R1+0x6e4], R27 ;  /* 0x0006e41b01007387 */ /* 0x000fe40000100800 */
[----:B------:R1:W-:Y:S02]  /*27150*/  STL [R1+0x700], R29 ;  /* 0x0007001d01007387 */ /* 0x0003e40000100800 */
[----:B------:R-:W-:-:S02]  /*27160*/  IMAD.X R19, R19, 0x1, R0, P4 ;  /* 0x0000000113137824 */ /* 0x000fc400020e0600 */
[--C-:B------:R-:W-:Y:S01]  /*27170*/  IMAD.X R7, R7, 0x1, R0.reuse, P5 ;  /* 0x0000000107077824 */ /* 0x100fe200028e0600 */
[----:B------:R-:W-:Y:S01]  /*27180*/  STL [R1+0x708], R22 ;  /* 0x0007081601007387 */ /* 0x000fe20000100800 */
[-C--:B------:R-:W-:Y:S02]  /*27190*/  IADD3 R2, P5, R2, R8.reuse, RZ ;  /* 0x0000000802027210 */ /* 0x080fe40007fbe0ff */
[-C--:B------:R-:W-:Y:S01]  /*271a0*/  IADD3 R6, P4, R6, R8.reuse, RZ ;  /* 0x0000000806067210 */ /* 0x080fe20007f9e0ff */
[----:B-1----:R-:W4:Y:S01]  /*271b0*/  LDL.LU R29, [R1+0xc90] ;  /* 0x000c9000011d7983 */ /* 0x002f220000300800 */
[----:B------:R-:W-:Y:S02]  /*271c0*/  STL [R1+0x6dc], R23 ;  /* 0x0006dc1701007387 */ /* 0x000fe40000100800 */
[----:B------:R-:W-:Y:S02]  /*271d0*/  STL [R1+0x6d4], R18 ;  /* 0x0006d41201007387 */ /* 0x000fe40000100800 */
[----:B------:R-:W-:Y:S01]  /*271e0*/  STL [R1+0x6f8], R19 ;  /* 0x0006f81301007387 */ /* 0x000fe20000100800 */
[----:B------:R1:W-:Y:S01]  /*271f0*/  STL [R1+0x6c4], R2 ;  /* 0x0006c40201007387 */ /* 0x0003e20000100800 */
[----:B------:R-:W-:Y:S02]  /*27200*/  STL [R1+0x6cc], R6 ;  /* 0x0006cc0601007387 */ /* 0x000fe40000100800 */
[--C-:B------:R-:W-:Y:S01]  /*27210*/  IMAD.X R9, R9, 0x1, R0.reuse, P6 ;  /* 0x0000000109097824 */ /* 0x100fe200030e0600 */
[-C--:B------:R-:W-:Y:S01]  /*27220*/  IADD3 R10, P6, R10, R8.reuse, RZ ;  /* 0x000000080a0a7210 */ /* 0x080fe20007fde0ff */
[--C-:B------:R-:W-:Y:S01]  /*27230*/  IMAD.X R11, R11, 0x1, R0.reuse, P1 ;  /* 0x000000010b0b7824 */ /* 0x100fe200008e0600 */
[----:B------:R-:W-:Y:S01]  /*27240*/  IADD3 R12, P1, R12, R8, RZ ;  /* 0x000000080c0c7210 */ /* 0x000fe20007f3e0ff */
[----:B-1----:R-:W4:Y:S01]  /*27250*/  LDL.LU R2, [R1+0x6b0] ;  /* 0x0006b00001027983 */ /* 0x002f220000300800 */
[----:B------:R-:W-:Y:S02]  /*27260*/  STL [R1+0x6f0], R7 ;  /* 0x0006f00701007387 */ /* 0x000fe40000100800 */
[----:B------:R-:W-:-:S02]  /*27270*/  IMAD.X R13, R13, 0x1, R0, P2 ;  /* 0x000000010d0d7824 */ /* 0x000fc400010e0600 */
[--C-:B------:R-:W-:Y:S01]  /*27280*/  IMAD.X R15, R15, 0x1, R0.reuse, P3 ;  /* 0x000000010f0f7824 */ /* 0x100fe200018e0600 */
[----:B------:R-:W-:Y:S01]  /*27290*/  STL [R1+0x6e8], R9 ;  /* 0x0006e80901007387 */ /* 0x000fe20000100800 */
[----:B------:R-:W-:Y:S01]  /*272a0*/  IADD3 R28, P3, R28, UR8, RZ ;  /* 0x000000081c1c7c10 */ /* 0x000fe2000ff7e0ff */
[----:B------:R-:W-:Y:S01]  /*272b0*/  STL [R1+0x6bc], R10 ;  /* 0x0006bc0a01007387 */ /* 0x000fe20000100800 */
[----:B------:R-:W-:Y:S01]  /*272c0*/  IADD3 R14, P2, R14, UR8, RZ ;  /* 0x000000080e0e7c10 */ /* 0x000fe2000ff5e0ff */
[----:B------:R-:W-:Y:S01]  /*272d0*/  STL [R1+0x6e0], R11 ;  /* 0x0006e00b01007387 */ /* 0x000fe20000100800 */
[----:B------:R-:W-:Y:S02]  /*272e0*/  STL [R1+0x6b4], R12 ;  /* 0x0006b40c01007387 */ /* 0x000fe40000100800 */
[----:B------:R-:W-:Y:S02]  /*272f0*/  STL [R1+0x6d8], R13 ;  /* 0x0006d80d01007387 */ /* 0x000fe40000100800 */
[----:B------:R1:W-:Y:S01]  /*27300*/  STL [R1+0x8c0], R28 ;  /* 0x0008c01c01007387 */ /* 0x0003e20000100800 */
[----:B------:R-:W-:Y:S04]  /*27310*/  STL [R1+0xca0], R14 ;  /* 0x000ca00e01007387 */ /* 0x000fe80000100800 */
[----:B-1----:R-:W4:Y:S01]  /*27320*/  LDL.LU R28, [R1+0xc8c] ;  /* 0x000c8c00011c7983 */ /* 0x002f220000300800 */
[----:B------:R-:W-:-:S02]  /*27330*/  IMAD.X R17, R17, 0x1, R0, P4 ;  /* 0x0000000111117824 */ /* 0x000fc400020e0600 */
[----:B------:R-:W-:Y:S01]  /*27340*/  STL [R1+0x6d0], R15 ;  /* 0x0006d00f01007387 */ /* 0x000fe20000100800 */
[----:B--2---:R-:W-:Y:S01]  /*27350*/  IADD3 R20, P4, R20, UR8, RZ ;  /* 0x0000000814147c10 */ /* 0x004fe2000ff9e0ff */
[----:B------:R-:W-:Y:S01]  /*27360*/  IMAD.X R16, R16, 0x1, R0, P5 ;  /* 0x0000000110107824 */ /* 0x000fe200028e0600 */
[----:B------:R-:W-:-:S03]  /*27370*/  IADD3 R21, P5, R21, UR8, RZ ;  /* 0x0000000815157c10 */ /* 0x000fc6000ffbe0ff */
[----:B------:R1:W-:Y:S04]  /*27380*/  STL [R1+0xc98], R20 ;  /* 0x000c981401007387 */ /* 0x0003e80000100800 */
[----:B-1----:R-:W2:Y:S01]  /*27390*/  LDL.LU R20, [R1+0xc9c] ;  /* 0x000c9c0001147983 */ /* 0x002ea20000300800 */
[----:B------:R-:W-:Y:S02]  /*273a0*/  STL [R1+0x6c8], R17 ;  /* 0x0006c81101007387 */ /* 0x000fe40000100800 */
[----:B------:R-:W2:Y:S02]  /*273b0*/  LDL.LU R5, [R1+0xc88] ;  /* 0x000c880001057983 */ /* 0x000ea40000300800 */
[----:B------:R-:W-:Y:S02]  /*273c0*/  STL [R1+0x6c0], R16 ;  /* 0x0006c01001007387 */ /* 0x000fe40000100800 */
[----:B---3--:R-:W-:Y:S01]  /*273d0*/  IMAD.X R3, R3, 0x1, R0, P6 ;  /* 0x0000000103037824 */ /* 0x008fe200030e0600 */
[----:B------:R-:W3:Y:S01]  /*273e0*/  LDL.LU R24, [R1+0x6ac] ;  /* 0x0006ac0001187983 */ /* 0x000ee20000300800 */
[----:B------:R-:W-:Y:S02]  /*273f0*/  STL [R1+0xc94], R21 ;  /* 0x000c941501007387 */ /* 0x000fe40000100800 */
[----:B------:R-:W3:Y:S01]  /*27400*/  LDL.LU R25, [R1+0xc84] ;  /* 0x000c840001197983 */ /* 0x000ee20000300800 */
[----:B------:R1:W-:Y:S01]  /*27410*/  STL [R1+0x6b8], R3 ;  /* 0x0006b80301007387 */ /* 0x0003e20000100800 */
[----:B------:R-:W3:Y:S02]  /*27420*/  LDL.LU R26, [R1+0x8bc] ;  /* 0x0008bc00011a7983 */ /* 0x000ee40000300800 */
[----:B------:R-:W3:Y:S02]  /*27430*/  LDL.LU R27, [R1+0xc80] ;  /* 0x000c8000011b7983 */ /* 0x000ee40000300800 */
[----:B------:R-:W3:Y:S01]  /*27440*/  LDL.LU R22, [R1+0x8b8] ;  /* 0x0008b80001167983 */ /* 0x000ee20000300800 */
[----:B------:R-:W3:Y:S01]  /*27450*/  LDL.LU R23, [R1+0xc78] ;  /* 0x000c780001177983 */ /* 0x000ee20000300800 */
[----:B------:R-:W3:Y:S03]  /*27460*/  LDL.LU R18, [R1+0x8b4] ;  /* 0x0008b40001127983 */ /* 0x000ee60000300800 */
[----:B-1----:R-:W3:Y:S01]  /*27470*/  LDL.LU R3, [R1+0xc70] ;  /* 0x000c700001037983 */ /* 0x002ee20000300800 */
[----:B------:R-:W3:Y:S02]  /*27480*/  LDL.LU R19, [R1+0x8b0] ;  /* 0x0008b00001137983 */ /* 0x000ee40000300800 */
[----:B------:R-:W3:Y:S02]  /*27490*/  LDL.LU R6, [R1+0xc68] ;  /* 0x000c680001067983 */ /* 0x000ee40000300800 */
[----:B------:R-:W3:Y:S01]  /*274a0*/  LDL.LU R7, [R1+0x8ac] ;  /* 0x0008ac0001077983 */ /* 0x000ee20000300800 */
[----:B----4-:R-:W-:-:S05]  /*274b0*/  IADD3 R29, P6, R29, UR8, RZ ;  /* 0x000000081d1d7c10 */ /* 0x010fca000ffde0ff */
[----:B------:R1:W-:Y:S01]  /*274c0*/  STL [R1+0xc90], R29 ;  /* 0x000c901d01007387 */ /* 0x0003e20000100800 */
[----:B------:R-:W4:Y:S02]  /*274d0*/  LDL.LU R8, [R1+0xc60] ;  /* 0x000c600001087983 */ /* 0x000f240000300800 */
[----:B------:R-:W-:Y:S01]  /*274e0*/  IMAD.X R2, R2, 0x1, R0, P1 ;  /* 0x0000000102027824 */ /* 0x000fe200008e0600 */
[----:B-1----:R-:W4:Y:S01]  /*274f0*/  LDL.LU R29, [R1+0x8a8] ;  /* 0x0008a800011d7983 */ /* 0x002f220000300800 */
[----:B------:R-:W4:Y:S02]  /*27500*/  LDL.LU R9, [R1+0xc58] ;  /* 0x000c580001097983 */ /* 0x000f240000300800 */
[----:B------:R-:W4:Y:S02]  /*27510*/  LDL.LU R10, [R1+0xc7c] ;  /* 0x000c7c00010a7983 */ /* 0x000f240000300800 */
[----:B------:R-:W4:Y:S01]  /*27520*/  LDL.LU R11, [R1+0xc50] ;  /* 0x000c5000010b7983 */ /* 0x000f220000300800 */
[----:B------:R1:W-:Y:S01]  /*27530*/  STL [R1+0x6b0], R2 ;  /* 0x0006b00201007387 */ /* 0x0003e20000100800 */
[----:B------:R-:W4:Y:S02]  /*27540*/  LDL.LU R12, [R1+0xc74] ;  /* 0x000c7400010c7983 */ /* 0x000f240000300800 */
[----:B------:R-:W4:Y:S02]  /*27550*/  LDL.LU R13, [R1+0xc48] ;  /* 0x000c4800010d7983 */ /* 0x000f240000300800 */
[----:B------:R-:W4:Y:S01]  /*27560*/  LDL.LU R14, [R1+0xc6c] ;  /* 0x000c6c00010e7983 */ /* 0x000f220000300800 */
[----:B------:R-:W4:Y:S04]  /*27570*/  LDL.LU R15, [R1+0xc40] ;  /* 0x000c4000010f7983 */ /* 0x000f280000300800 */
[----:B-1----:R-:W4:Y:S01]  /*27580*/  LDL.LU R2, [R1+0xc64] ;  /* 0x000c640001027983 */ /* 0x002f220000300800 */
[----:B------:R-:W4:Y:S01]  /*27590*/  LDL.LU R17, [R1+0xc38] ;  /* 0x000c380001117983 */ /* 0x000f220000300800 */
[----:B------:R-:W-:-:S05]  /*275a0*/  IADD3 R28, P1, R28, UR8, RZ ;  /* 0x000000081c1c7c10 */ /* 0x000fca000ff3e0ff */
[----:B------:R1:W-:Y:S04]  /*275b0*/  STL [R1+0xc8c], R28 ;  /* 0x000c8c1c01007387 */ /* 0x0003e80000100800 */
[----:B-1----:R-:W4:Y:S01]  /*275c0*/  LDL.LU R28, [R1+0xc5c] ;  /* 0x000c5c00011c7983 */ /* 0x002f220000300800 */
[----:B------:R-:W4:Y:S02]  /*275d0*/  LDL.LU R16, [R1+0xc30] ;  /* 0x000c300001107983 */ /* 0x000f240000300800 */
[----:B------:R-:W4:Y:S01]  /*275e0*/  LDL.LU R21, [R1+0xc54] ;  /* 0x000c540001157983 */ /* 0x000f220000300800 */
[----:B--2---:R-:W-:Y:S02]  /*275f0*/  IADD3.X R20, R20, UR5, RZ, P2, !PT ;  /* 0x0000000514147c10 */ /* 0x004fe400097fe4ff */
[----:B------:R-:W-:-:S03]  /*27600*/  IADD3 R5, P2, R5, UR8, RZ ;  /* 0x0000000805057c10 */ /* 0x000fc6000ff5e0ff */
[----:B------:R1:W-:Y:S01]  /*27610*/  STL [R1+0xc9c], R20 ;  /* 0x000c9c1401007387 */ /* 0x0003e20000100800 */
[----:B---3--:R-:W-:Y:S01]  /*27620*/  IADD3.X R24, R24, UR5, RZ, P3, !PT ;  /* 0x0000000518187c10 */ /* 0x008fe20009ffe4ff */
[----:B------:R-:W-:Y:S01]  /*27630*/  IADD3 R25, P3, R25, UR8, RZ ;  /* 0x0000000819197c10 */ /* 0x000fe2000ff7e0ff */
[----:B------:R-:W-:Y:S01]  /*27640*/  IADD3.X R26, R26, UR5, RZ, P4, !PT ;  /* 0x000000051a1a7c10 */ /* 0x000fe2000a7fe4ff */
[----:B------:R-:W-:Y:S01]  /*27650*/  IADD3 R27, P4, R27, UR8, RZ ;  /* 0x000000081b1b7c10 */ /* 0x000fe2000ff9e0ff */
[----:B-1----:R-:W2:Y:S01]  /*27660*/  LDL.LU R20, [R1+0xc28] ;  /* 0x000c280001147983 */ /* 0x002ea20000300800 */
[----:B------:R-:W-:Y:S01]  /*27670*/  STL [R1+0xc88], R5 ;  /* 0x000c880501007387 */ /* 0x000fe20000100800 */
[----:B------:R-:W-:Y:S02]  /*27680*/  IADD3.X R22, R22, UR5, RZ, P5, !PT ;  /* 0x0000000516167c10 */ /* 0x000fe4000affe4ff */
[----:B------:R-:W-:Y:S01]  /*27690*/  IADD3.X R18, R18, UR5, RZ, P6, !PT ;  /* 0x0000000512127c10 */ /* 0x000fe2000b7fe4ff */
        /* <DEDUP_REMOVED lines=8> */
[----:B------:R-:W-:Y:S01]  /*27720*/  IADD3.X R19, R19, UR5, RZ, P1, !PT ;  /* 0x0000000513137c10 */ /* 0x000fe20008ffe4ff */
[----:B------:R-:W-:Y:S01]  /*27730*/  STL [R1+0xc78], R23 ;  /* 0x000c781701007387 */ /* 0x000fe20000100800 */
[----:B------:R-:W-:-:S02]  /*27740*/  IADD3 R6, P1, R6, UR8, RZ ;  /* 0x0000000806067c10 */ /* 0x000fc4000ff3e0ff */
[----:B------:R-:W-:Y:S01]  /*27750*/  IADD3.X R7, R7, UR5, RZ, P2, !PT ;  /* 0x0000000507077c10 */ /* 0x000fe200097fe4ff */
[----:B-1----:R-:W3:Y:S01]  /*27760*/  LDL.LU R3, [R1+0xc4c] ;  /* 0x000c4c0001037983 */ /* 0x002ee20000300800 */
[----:B------:R-:W-:Y:S01]  /*27770*/  STL [R1+0x8b4], R18 ;  /* 0x0008b41201007387 */ /* 0x000fe20000100800 */
[----:B----4-:R-:W-:Y:S02]  /*27780*/  IADD3 R8, P2, R8, UR8, RZ ;  /* 0x0000000808087c10 */ /* 0x010fe4000ff5e0ff */
[----:B------:R-:W-:Y:S04]  /*27790*/  STL [R1+0x8b0], R19 ;  /* 0x0008b01301007387 */ /* 0x000fe80000100800 */
[----:B------:R-:W-:Y:S01]  /*277a0*/  STL [R1+0xc68], R6 ;  /* 0x000c680601007387 */ /* 0x000fe20000100800 */
[----:B------:R-:W-:Y:S01]  /*277b0*/  IADD3.X R29, R29, UR5, RZ, P3, !PT ;  /* 0x000000051d1d7c10 */ /* 0x000fe20009ffe4ff */
[----:B------:R-:W-:Y:S01]  /*277c0*/  IADD3 R9, P3, R9, UR8, RZ ;  /* 0x0000000809097c10 */ /* 0x000fe2000ff7e0ff */
[----:B------:R-:W-:Y:S01]  /*277d0*/  IADD3.X R10, R10, UR5, RZ, P4, !PT ;  /* 0x000000050a0a7c10 */ /* 0x000fe2000a7fe4ff */
[----:B------:R-:W-:-:S02]  /*277e0*/  IADD3 R11, P4, R11, UR8, RZ ;  /* 0x000000080b0b7c10 */ /* 0x000fc4000ff9e0ff */
[----:B------:R1:W-:Y:S01]  /*277f0*/  STL [R1+0x8a8], R29 ;  /* 0x0008a81d01007387 */ /* 0x0003e20000100800 */
[----:B------:R-:W-:Y:S01]  /*27800*/  STL [R1+0x8ac], R7 ;  /* 0x0008ac0701007387 */ /* 0x000fe20000100800 */
[----:B------:R-:W-:Y:S01]  /*27810*/  IADD3.X R12, R12, UR5, RZ, P5, !PT ;  /* 0x000000050c0c7c10 */ /* 0x000fe2000affe4ff */
[----:B------:R-:W-:Y:S01]  /*27820*/  IADD3 R13, P5, R13, UR8, RZ ;  /* 0x000000080d0d7c10 */ /* 0x000fe2000ffbe0ff */
[----:B------:R-:W-:Y:S01]  /*27830*/  IADD3.X R14, R14, UR5, RZ, P6, !PT ;  /* 0x000000050e0e7c10 */ /* 0x000fe2000b7fe4ff */
[----:B-1----:R-:W4:Y:S01]  /*27840*/  LDL.LU R29, [R1+0xc20] ;  /* 0x000c2000011d7983 */ /* 0x002f220000300800 */
[----:B------:R-:W-:Y:S02]  /*27850*/  STL [R1+0xc60], R8 ;  /* 0x000c600801007387 */ /* 0x000fe40000100800 */
[----:B------:R-:W-:Y:S01]  /*27860*/  STL [R1+0xc58], R9 ;  /* 0x000c580901007387 */ /* 0x000fe20000100800 */
[----:B------:R-:W-:Y:S01]  /*27870*/  IADD3.X R2, R2, UR5, RZ, P1, !PT ;  /* 0x0000000502027c10 */ /* 0x000fe20008ffe4ff */
[----:B------:R-:W-:Y:S01]  /*27880*/  STL [R1+0xc7c], R10 ;  /* 0x000c7c0a01007387 */ /* 0x000fe20000100800 */
[----:B------:R-:W-:Y:S02]  /*27890*/  STL [R1+0xc50], R11 ;  /* 0x000c500b01007387 */ /* 0x000fe40000100800 */
[----:B------:R-:W-:Y:S02]  /*278a0*/  STL [R1+0xc74], R12 ;  /* 0x000c740c01007387 */ /* 0x000fe40000100800 */
[----:B------:R-:W-:Y:S01]  /*278b0*/  STL [R1+0xc48], R13 ;  /* 0x000c480d01007387 */ /* 0x000fe20000100800 */
[----:B------:R1:W-:Y:S01]  /*278c0*/  STL [R1+0xc64], R2 ;  /* 0x000c640201007387 */ /* 0x0003e20000100800 */
[----:B------:R-:W-:Y:S01]  /*278d0*/  STL [R1+0xc6c], R14 ;  /* 0x000c6c0e01007387 */ /* 0x000fe20000100800 */
[----:B------:R-:W-:-:S02]  /*278e0*/  IADD3 R15, P6, R15, UR8, RZ ;  /* 0x000000080f0f7c10 */ /* 0x000fc4000ffde0ff */
[----:B-1----:R-:W4:Y:S01]  /*278f0*/  LDL.LU R2, [R1+0xc44] ;  /* 0x000c440001027983 */ /* 0x002f220000300800 */
[----:B------:R-:W-:Y:S02]  /*27900*/  IADD3.X R28, R28, UR5, RZ, P2, !PT ;  /* 0x000000051c1c7c10 */ /* 0x000fe400097fe4ff */
[----:B------:R-:W-:Y:S03]  /*27910*/  STL [R1+0xc40], R15 ;  /* 0x000c400f01007387 */ /* 0x000fe60000100800 */
[----:B------:R1:W-:Y:S04]  /*27920*/  STL [R1+0xc5c], R28 ;  /* 0x000c5c1c01007387 */ /* 0x0003e80000100800 */
[----:B-1----:R-:W4:Y:S01]  /*27930*/  LDL.LU R28, [R1+0xc18] ;  /* 0x000c1800011c7983 */ /* 0x002f220000300800 */
[----:B------:R-:W-:-:S02]  /*27940*/  IADD3 R17, P1, R17, UR8, RZ ;  /* 0x0000000811117c10 */ /* 0x000fc4000ff3e0ff */
[----:B------:R-:W-:Y:S02]  /*27950*/  IADD3 R16, P2, R16, UR8, RZ ;  /* 0x0000000810107c10 */ /* 0x000fe4000ff5e0ff */
[----:B------:R-:W-:Y:S01]  /*27960*/  IADD3.X R21, R21, UR5, RZ, P3, !PT ;  /* 0x0000000515157c10 */ /* 0x000fe20009ffe4ff */
[----:B------:R-:W-:Y:S01]  /*27970*/  STL [R1+0xc38], R17 ;  /* 0x000c381101007387 */ /* 0x000fe20000100800 */
[----:B------:R-:W4:Y:S02]  /*27980*/  LDL.LU R5, [R1+0xc3c] ;  /* 0x000c3c0001057983 */ /* 0x000f240000300800 */
[----:B------:R-:W-:Y:S02]  /*27990*/  STL [R1+0xc30], R16 ;  /* 0x000c301001007387 */ /* 0x000fe40000100800 */
[----:B------:R-:W4:Y:S01]  /*279a0*/  LDL.LU R24, [R1+0xc10] ;  /* 0x000c100001187983 */ /* 0x000f220000300800 */
[----:B------:R-:W-:Y:S01]  /*279b0*/  STL [R1+0xc54], R21 ;  /* 0x000c541501007387 */ /* 0x000fe20000100800 */
[----:B------:R-:W4:Y:S01]  /*279c0*/  LDL.LU R25, [R1+0xc34] ;  /* 0x000c340001197983 */ /* 0x000f220000300800 */
[----:B--2---:R-:W-:-:S05]  /*279d0*/  IADD3 R20, P3, R20, UR8, RZ ;  /* 0x0000000814147c10 */ /* 0x004fca000ff7e0ff */
[----:B------:R1:W-:Y:S01]  /*279e0*/  STL [R1+0xc28], R20 ;  /* 0x000c281401007387 */ /* 0x0003e20000100800 */
[----:B------:R-:W2:Y:S02]  /*279f0*/  LDL.LU R26, [R1+0xc08] ;  /* 0x000c0800011a7983 */ /* 0x000ea40000300800 */
[----:B------:R-:W2:Y:S02]  /*27a00*/  LDL.LU R27, [R1+0xc2c] ;  /* 0x000c2c00011b7983 */ /* 0x000ea40000300800 */
[----:B------:R-:W2:Y:S01]  /*27a10*/  LDL.LU R22, [R1+0xc00] ;  /* 0x000c000001167983 */ /* 0x000ea20000300800 */
[----:B------:R-:W2:Y:S01]  /*27a20*/  LDL.LU R23, [R1+0xc24] ;  /* 0x000c240001177983 */ /* 0x000ea20000300800 */
[----:B------:R-:W2:Y:S03]  /*27a30*/  LDL.LU R18, [R1+0xbf8] ;  /* 0x000bf80001127983 */ /* 0x000ea60000300800 */
[----:B-1----:R-:W2:Y:S01]  /*27a40*/  LDL.LU R20, [R1+0xc1c] ;  /* 0x000c1c0001147983 */ /* 0x002ea20000300800 */
[----:B------:R-:W2:Y:S02]  /*27a50*/  LDL.LU R19, [R1+0xbf0] ;  /* 0x000bf00001137983 */ /* 0x000ea40000300800 */
[----:B------:R-:W2:Y:S02]  /*27a60*/  LDL.LU R6, [R1+0xc14] ;  /* 0x000c140001067983 */ /* 0x000ea40000300800 */
[----:B------:R-:W2:Y:S01]  /*27a70*/  LDL.LU R7, [R1+0xbe8] ;  /* 0x000be80001077983 */ /* 0x000ea20000300800 */
[----:B---3--:R-:W-:-:S05]  /*27a80*/  IADD3.X R3, R3, UR5, RZ, P4, !PT ;  /* 0x0000000503037c10 */ /* 0x008fca000a7fe4ff */
[----:B------:R1:W-:Y:S01]  /*27a90*/  STL [R1+0xc4c], R3 ;  /* 0x000c4c0301007387 */ /* 0x0003e20000100800 */
        /* <DEDUP_REMOVED lines=8> */
[----:B------:R-:W4:Y:S02]  /*27b20*/  LDL.LU R13, [R1+0xbf4] ;  /* 0x000bf400010d7983 */ /* 0x000f240000300800 */
[----:B------:R-:W4:Y:S01]  /*27b30*/  LDL.LU R14, [R1+0xbc8] ;  /* 0x000bc800010e7983 */ /* 0x000f220000300800 */
[----:B------:R-:W4:Y:S04]  /*27b40*/  LDL.LU R15, [R1+0xbec] ;  /* 0x000bec00010f7983 */ /* 0x000f280000300800 */
[----:B-1----:R-:W4:Y:S01]  /*27b50*/  LDL.LU R29, [R1+0xbc0] ;  /* 0x000bc000011d7983 */ /* 0x002f220000300800 */
[----:B------:R-:W4:Y:S01]  /*27b60*/  LDL.LU R17, [R1+0xbe4] ;  /* 0x000be40001117983 */ /* 0x000f220000300800 */
[----:B------:R-:W-:-:S05]  /*27b70*/  IADD3.X R2, R2, UR5, RZ, P5, !PT ;  /* 0x0000000502027c10 */ /* 0x000fca000affe4ff */
[----:B------:R1:W-:Y:S04]  /*27b80*/  STL [R1+0xc44], R2 ;  /* 0x000c440201007387 */ /* 0x0003e80000100800 */
[----:B-1----:R-:W4:Y:S01]  /*27b90*/  LDL.LU R2, [R1+0xbb8] ;  /* 0x000bb80001027983 */ /* 0x002f220000300800 */
[----:B------:R-:W4:Y:S01]  /*27ba0*/  LDL.LU R16, [R1+0xbdc] ;  /* 0x000bdc0001107983 */ /* 0x000f220000300800 */
[----:B------:R-:W-:Y:S01]  /*27bb0*/  IADD3 R28, P5, R28, UR8, RZ ;  /* 0x000000081c1c7c10 */ /* 0x000fe2000ffbe0ff */
[----:B------:R-:W4:Y:S04]  /*27bc0*/  LDL.LU R21, [R1+0xbb0] ;  /* 0x000bb00001157983 */ /* 0x000f280000300800 */
[----:B------:R1:W-:Y:S04]  /*27bd0*/  STL [R1+0xc18], R28 ;  /* 0x000c181c01007387 */ /* 0x0003e80000100800 */
[----:B-1----:R-:W4:Y:S01]  /*27be0*/  LDL.LU R28, [R1+0xbd4] ;  /* 0x000bd400011c7983 */ /* 0x002f220000300800 */
[----:B------:R-:W-:Y:S01]  /*27bf0*/  IADD3.X R5, R5, UR5, RZ, P6, !PT ;  /* 0x0000000505057c10 */ /* 0x000fe2000b7fe4ff */
[----:B------:R-:W-:Y:S01]  /*27c00*/  IADD3 R24, P6, R24, UR8, RZ ;  /* 0x0000000818187c10 */ /* 0x000fe2000ffde0ff */
[----:B------:R-:W-:-:S03]  /*27c10*/  IADD3.X R25, R25, UR5, RZ, P1, !PT ;  /* 0x0000000519197c10 */ /* 0x000fc60008ffe4ff */
[----:B------:R-:W-:Y:S01]  /*27c20*/  STL [R1+0xc3c], R5 ;  /* 0x000c3c0501007387 */ /* 0x000fe20000100800 */
[----:B------:R-:W-:Y:S02]  /*27c30*/  STL [R1+0xc10], R24 ;  /* 0x000c101801007387 */ /* 0x000fe40000100800 */
[----:B------:R-:W-:Y:S01]  /*27c40*/  STL [R1+0xc34], R25 ;  /* 0x000c341901007387 */ /* 0x000fe20000100800 */
[----:B--2---:R-:W-:Y:S02]  /*27c50*/  IADD3 R26, P1, R26, UR8, RZ ;  /* 0x000000081a1a7c10 */ /* 0x004fe4000ff3e0ff */
[----:B------:R-:W-:Y:S01]  /*27c60*/  IADD3.X R27, R27, UR5, RZ, P2, !PT ;  /* 0x000000051b1b7c10 */ /* 0x000fe200097fe4ff */
[----:B------:R-:W-:Y:S01]  /*27c70*/  IADD3 R22, P2, R22, UR8, RZ ;  /* 0x0000000816167c10 */ /* 0x000fe2000ff5e0ff */
[----:B------:R-:W-:Y:S01]  /*27c80*/  IADD3.X R23, R23, UR5, RZ, P3, !PT ;  /* 0x0000000517177c10 */ /* 0x000fe20009ffe4ff */
[----:B------:R-:W-:Y:S02]  /*27c90*/  STL [R1+0xc08], R26 ;  /* 0x000c081a01007387 */ /* 0x000fe40000100800 */
[----:B------:R-:W-:Y:S01]  /*27ca0*/  STL [R1+0xc2c], R27 ;  /* 0x000c2c1b01007387 */ /* 0x000fe20000100800 */
[----:B------:R-:W-:Y:S01]  /*27cb0*/  IADD3.X R20, R20, UR5, RZ, P4, !PT ;  /* 0x0000000514147c10 */ /* 0x000fe2000a7fe4ff */
[----:B------:R-:W-:Y:S01]  /*27cc0*/  STL [R1+0xc00], R22 ;  /* 0x000c001601007387 */ /* 0x000fe20000100800 */
[----:B------:R-:W-:-:S02]  /*27cd0*/  IADD3 R18, P3, R18, UR8, RZ ;  /* 0x0000000812127c10 */ /* 0x000fc4000ff7e0ff */
[----:B------:R-:W-:Y:S01]  /*27ce0*/  IADD3 R19, P4, R19, UR8, RZ ;  /* 0x0000000813137c10 */ /* 0x000fe2000ff9e0ff */
[----:B------:R1:W-:Y:S01]  /*27cf0*/  STL [R1+0xc1c], R20 ;  /* 0x000c1c1401007387 */ /* 0x0003e20000100800 */
[----:B------:R-:W-:Y:S01]  /*27d00*/  STL [R1+0xc24], R23 ;  /* 0x000c241701007387 */ /* 0x000fe20000100800 */
[----:B------:R-:W-:Y:S01]  /*27d10*/  IADD3.X R6, R6, UR5, RZ, P5, !PT ;  /* 0x0000000506067c10 */ /* 0x000fe2000affe4ff */
[----:B------:R-:W-:Y:S01]  /*27d20*/  IADD3 R7, P5, R7, UR8, RZ ;  /* 0x0000000807077c10 */ /* 0x000fe2000ffbe0ff */
[----:B---3--:R-:W-:Y:S01]  /*27d30*/  IADD3.X R8, R8, UR5, RZ, P6, !PT ;  /* 0x0000000508087c10 */ /* 0x008fe2000b7fe4ff */
[----:B-1----:R-:W2:Y:S01]  /*27d40*/  LDL.LU R20, [R1+0xba8] ;  /* 0x000ba80001147983 */ /* 0x002ea20000300800 */
[----:B------:R-:W-:Y:S02]  /*27d50*/  STL [R1+0xbf8], R18 ;  /* 0x000bf81201007387 */ /* 0x000fe40000100800 */
[----:B------:R-:W-:Y:S01]  /*27d60*/  STL [R1+0xbf0], R19 ;  /* 0x000bf01301007387 */ /* 0x000fe20000100800 */
[----:B------:R-:W-:Y:S01]  /*27d70*/  IADD3 R3, P6, R3, UR8, RZ ;  /* 0x0000000803037c10 */ /* 0x000fe2000ffde0ff */
[----:B------:R-:W-:Y:S01]  /*27d80*/  STL [R1+0xc14], R6 ;  /* 0x000c140601007387 */ /* 0x000fe20000100800 */
[----:B------:R-:W-:Y:S01]  /*27d90*/  IADD3.X R9, R9, UR5, RZ, P1, !PT ;  /* 0x0000000509097c10 */ /* 0x000fe20008ffe4ff */
[----:B------:R-:W-:-:S02]  /*27da0*/  IADD3 R10, P1, R10, UR8, RZ ;  /* 0x000000080a0a7c10 */ /* 0x000fc4000ff3e0ff */
[----:B------:R1:W-:Y:S01]  /*27db0*/  STL [R1+0xbe0], R3 ;  /* 0x000be00301007387 */ /* 0x0003e20000100800 */
[----:B------:R-:W-:Y:S01]  /*27dc0*/  STL [R1+0xbe8], R7 ;  /* 0x000be80701007387 */ /* 0x000fe20000100800 */
[----:B------:R-:W-:Y:S02]  /*27dd0*/  IADD3.X R11, R11, UR5, RZ, P2, !PT ;  /* 0x000000050b0b7c10 */ /* 0x000fe400097fe4ff */
[----:B-1----:R-:W3:Y:S01]  /*27de0*/  LDL.LU R3, [R1+0xbcc] ;  /* 0x000bcc0001037983 */ /* 0x002ee20000300800 */
[----:B----4-:R-:W-:-:S03]  /*27df0*/  IADD3 R12, P2, R12, UR8, RZ ;  /* 0x000000080c0c7c10 */ /* 0x010fc6000ff5e0ff */
[----:B------:R-:W-:Y:S01]  /*27e00*/  STL [R1+0xc0c], R8 ;  /* 0x000c0c0801007387 */ /* 0x000fe20000100800 */
[----:B------:R-:W-:Y:S02]  /*27e10*/  IADD3.X R13, R13, UR5, RZ, P3, !PT ;  /* 0x000000050d0d7c10 */ /* 0x000fe40009ffe4ff */
[----:B------:R-:W-:Y:S01]  /*27e20*/  IADD3.X R15, R15, UR5, RZ, P4, !PT ;  /* 0x000000050f0f7c10 */ /* 0x000fe2000a7fe4ff */
[----:B------:R-:W-:Y:S01]  /*27e30*/  STL [R1+0xc04], R9 ;  /* 0x000c040901007387 */ /* 0x000fe20000100800 */
[----:B------:R-:W-:Y:S01]  /*27e40*/  STL [R1+0xbd8], R10 ;  /* 0x000bd80a01007387 */ /* 0x000fe20000100800 */
[----:B------:R-:W-:Y:S01]  /*27e50*/  IADD3 R14, P3, R14, UR8, RZ ;  /* 0x000000080e0e7c10 */ /* 0x000fe2000ff7e0ff */
[----:B------:R-:W-:Y:S01]  /*27e60*/  STL [R1+0xbfc], R11 ;  /* 0x000bfc0b01007387 */ /* 0x000fe20000100800 */
[----:B------:R-:W-:Y:S01]  /*27e70*/  IADD3 R29, P4, R29, UR8, RZ ;  /* 0x000000081d1d7c10 */ /* 0x000fe2000ff9e0ff */
[----:B------:R-:W-:Y:S01]  /*27e80*/  STL [R1+0xbd0], R12 ;  /* 0x000bd00c01007387 */ /* 0x000fe20000100800 */
[----:B------:R-:W-:Y:S01]  /*27e90*/  STL [R1+0xbf4], R13 ;  /* 0x000bf40d01007387 */ /* 0x000fe20000100800 */
[----:B------:R-:W-:-:S02]  /*27ea0*/  IADD3.X R17, R17, UR5, RZ, P5, !PT ;  /* 0x0000000511117c10 */ /* 0x000fc4000affe4ff */
[----:B------:R1:W-:Y:S01]  /*27eb0*/  STL [R1+0xbc0], R29 ;  /* 0x000bc01d01007387 */ /* 0x0003e20000100800 */
[----:B------:R-:W-:Y:S03]  /*27ec0*/  STL [R1+0xbc8], R14 ;  /* 0x000bc80e01007387 */ /* 0x000fe60000100800 */
[----:B-1----:R-:W4:Y:S01]  /*27ed0*/  LDL.LU R29, [R1+0xba0] ;  /* 0x000ba000011d7983 */ /* 0x002f220000300800 */
[----:B------:R-:W-:-:S03]  /*27ee0*/  IADD3 R2, P5, R2, UR8, RZ ;  /* 0x0000000802027c10 */ /* 0x000fc6000ffbe0ff */
[----:B------:R-:W-:Y:S01]  /*27ef0*/  STL [R1+0xbec], R15 ;  /* 0x000bec0f01007387 */ /* 0x000fe20000100800 */
[----:B------:R-:W-:Y:S01]  /*27f00*/  IADD3.X R16, R16, UR5, RZ, P6, !PT ;  /* 0x0000000510107c10 */ /* 0x000fe2000b7fe4ff */
[----:B------:R-:W-:Y:S02]  /*27f10*/  IADD3 R21, P6, R21, UR8, RZ ;  /* 0x0000000815157c10 */ /* 0x000fe4000ffde0ff */
[----:B------:R1:W-:Y:S04]  /*27f20*/  STL [R1+0xbb8], R2 ;  /* 0x000bb80201007387 */ /* 0x0003e80000100800 */
[----:B-1----:R-:W4:Y:S01]  /*27f30*/  LDL.LU R2, [R1+0xbc4] ;  /* 0x000bc40001027983 */ /* 0x002f220000300800 */
[----:B------:R-:W-:Y:S01]  /*27f40*/  STL [R1+0xbe4], R17 ;  /* 0x000be41101007387 */ /* 0x000fe20000100800 */
[----:B------:R-:W-:Y:S01]  /*27f50*/  IADD3.X R28, R28, UR5, RZ, P1, !PT ;  /* 0x000000051c1c7c10 */ /* 0x000fe20008ffe4ff */
        /* <DEDUP_REMOVED lines=10> */
[----:B------:R-:W4:Y:S03]  /*28000*/  LDL.LU R18, [R1+0xba4] ;  /* 0x000ba40001127983 */ /* 0x000f260000300800 */
[----:B-1----:R-:W4:Y:S01]  /*28010*/  LDL.LU R28, [R1+0xb78] ;  /* 0x000b7800011c7983 */ /* 0x002f220000300800 */
[----:B------:R-:W4:Y:S02]  /*28020*/  LDL.LU R19, [R1+0xb9c] ;  /* 0x000b9c0001137983 */ /* 0x000f240000300800 */
[----:B------:R-:W4:Y:S02]  /*28030*/  LDL.LU R6, [R1+0xb70] ;  /* 0x000b700001067983 */ /* 0x000f240000300800 */
[----:B------:R-:W4:Y:S01]  /*28040*/  LDL.LU R7, [R1+0xb94] ;  /* 0x000b940001077983 */ /* 0x000f220000300800 */
[----:B--2---:R-:W-:-:S05]  /*28050*/  IADD3 R20, P1, R20, UR8, RZ ;  /* 0x0000000814147c10 */ /* 0x004fca000ff3e0ff */
[----:B------:R1:W-:Y:S01]  /*28060*/  STL [R1+0xba8], R20 ;  /* 0x000ba81401007387 */ /* 0x0003e20000100800 */
[----:B------:R-:W2:Y:S03]  /*28070*/  LDL.LU R8, [R1+0xb68] ;  /* 0x000b680001087983 */ /* 0x000ea60000300800 */
[----:B-1----:R-:W2:Y:S01]  /*28080*/  LDL.LU R20, [R1+0xb8c] ;  /* 0x000b8c0001147983 */ /* 0x002ea20000300800 */
[----:B------:R-:W2:Y:S02]  /*28090*/  LDL.LU R9, [R1+0xb60] ;  /* 0x000b600001097983 */ /* 0x000ea40000300800 */
[----:B------:R-:W2:Y:S02]  /*280a0*/  LDL.LU R10, [R1+0xb84] ;  /* 0x000b8400010a7983 */ /* 0x000ea40000300800 */
[----:B------:R-:W2:Y:S01]  /*280b0*/  LDL.LU R11, [R1+0xb58] ;  /* 0x000b5800010b7983 */ /* 0x000ea20000300800 */
[----:B---3--:R-:W-:-:S05]  /*280c0*/  IADD3.X R3, R3, UR5, RZ, P2, !PT ;  /* 0x0000000503037c10 */ /* 0x008fca00097fe4ff */
[----:B------:R1:W-:Y:S01]  /*280d0*/  STL [R1+0xbcc], R3 ;  /* 0x000bcc0301007387 */ /* 0x0003e20000100800 */
[----:B------:R-:W3:Y:S02]  /*280e0*/  LDL.LU R12, [R1+0xb7c] ;  /* 0x000b7c00010c7983 */ /* 0x000ee40000300800 */
[----:B------:R-:W3:Y:S02]  /*280f0*/  LDL.LU R13, [R1+0xb50] ;  /* 0x000b5000010d7983 */ /* 0x000ee40000300800 */
[----:B------:R-:W3:Y:S01]  /*28100*/  LDL.LU R14, [R1+0xb74] ;  /* 0x000b7400010e7983 */ /* 0x000ee20000300800 */
[----:B------:R-:W3:Y:S04]  /*28110*/  LDL.LU R15, [R1+0xb48] ;  /* 0x000b4800010f7983 */ /* 0x000ee80000300800 */
[----:B-1----:R-:W3:Y:S01]  /*28120*/  LDL.LU R3, [R1+0xb6c] ;  /* 0x000b6c0001037983 */ /* 0x002ee20000300800 */
[----:B------:R-:W3:Y:S01]  /*28130*/  LDL.LU R17, [R1+0xb40] ;  /* 0x000b400001117983 */ /* 0x000ee20000300800 */
[----:B----4-:R-:W-:-:S05]  /*28140*/  IADD3 R29, P2, R29, UR8, RZ ;  /* 0x000000081d1d7c10 */ /* 0x010fca000ff5e0ff */
[----:B------:R1:W-:Y:S04]  /*28150*/  STL [R1+0xba0], R29 ;  /* 0x000ba01d01007387 */ /* 0x0003e80000100800 */
[----:B-1----:R-:W4:Y:S01]  /*28160*/  LDL.LU R29, [R1+0xb64] ;  /* 0x000b6400011d7983 */ /* 0x002f220000300800 */
[----:B------:R-:W4:Y:S02]  /*28170*/  LDL.LU R16, [R1+0xb38] ;  /* 0x000b380001107983 */ /* 0x000f240000300800 */
[----:B------:R-:W4:Y:S01]  /*28180*/  LDL.LU R21, [R1+0xb5c] ;  /* 0x000b5c0001157983 */ /* 0x000f220000300800 */
[----:B------:R-:W-:Y:S02]  /*28190*/  IADD3.X R2, R2, UR5, RZ, P3, !PT ;  /* 0x0000000502027c10 */ /* 0x000fe40009ffe4ff */
[----:B------:R-:W-:-:S02]  /*281a0*/  IADD3 R5, P3, R5, UR8, RZ ;  /* 0x0000000805057c10 */ /* 0x000fc4000ff7e0ff */
[----:B------:R-:W-:Y:S01]  /*281b0*/  IADD3.X R24, R24, UR5, RZ, P4, !PT ;  /* 0x0000000518187c10 */ /* 0x000fe2000a7fe4ff */
[----:B------:R1:W-:Y:S01]  /*281c0*/  STL [R1+0xbc4], R2 ;  /* 0x000bc40201007387 */ /* 0x0003e20000100800 */
[----:B------:R-:W-:Y:S02]  /*281d0*/  IADD3 R25, P4, R25, UR8, RZ ;  /* 0x0000000819197c10 */ /* 0x000fe4000ff9e0ff */
[----:B------:R-:W-:Y:S01]  /*281e0*/  IADD3.X R26, R26, UR5, RZ, P5, !PT ;  /* 0x000000051a1a7c10 */ /* 0x000fe2000affe4ff */
[----:B------:R-:W-:Y:S01]  /*281f0*/  IADD3 R27, P5, R27, UR8, RZ ;  /* 0x000000081b1b7c10 */ /* 0x000fe2000ffbe0ff */
[----:B------:R-:W-:Y:S02]  /*28200*/  IADD3.X R22, R22, UR5, RZ, P6, !PT ;  /* 0x0000000516167c10 */ /* 0x000fe4000b7fe4ff */
[----:B------:R-:W-:Y:S01]  /*28210*/  IADD3.X R18, R18, UR5, RZ, P1, !PT ;  /* 0x0000000512127c10 */ /* 0x000fe20008ffe4ff */
[----:B-1----:R-:W4:Y:S01]  /*28220*/  LDL.LU R2, [R1+0xb30] ;  /* 0x000b300001027983 */ /* 0x002f220000300800 */
[----:B------:R-:W-:Y:S02]  /*28230*/  STL [R1+0xb98], R5 ;  /* 0x000b980501007387 */ /* 0x000fe40000100800 */
[----:B------:R-:W-:Y:S01]  /*28240*/  STL [R1+0xbbc], R24 ;  /* 0x000bbc1801007387 */ /* 0x000fe20000100800 */
[----:B------:R-:W-:Y:S01]  /*28250*/  IADD3 R28, P1, R28, UR8, RZ ;  /* 0x000000081c1c7c10 */ /* 0x000fe2000ff3e0ff */
[----:B------:R-:W-:Y:S01]  /*28260*/  STL [R1+0xb90], R25 ;  /* 0x000b901901007387 */ /* 0x000fe20000100800 */
[----:B------:R-:W-:Y:S01]  /*28270*/  IADD3 R23, P6, R23, UR8, RZ ;  /* 0x0000000817177c10 */ /* 0x000fe2000ffde0ff */
[----:B------:R-:W-:Y:S02]  /*28280*/  STL [R1+0xbb4], R26 ;  /* 0x000bb41a01007387 */ /* 0x000fe40000100800 */
[----:B------:R-:W-:Y:S01]  /*28290*/  STL [R1+0xb88], R27 ;  /* 0x000b881b01007387 */ /* 0x000fe20000100800 */
[----:B------:R-:W-:Y:S01]  /*282a0*/  STL [R1+0xbac], R22 ;  /* 0x000bac1601007387 */ /* 0x000fe20000100800 */
[----:B------:R1:W-:Y:S02]  /*282b0*/  STL [R1+0xb78], R28 ;  /* 0x000b781c01007387 */ /* 0x0003e40000100800 */
[----:B------:R-:W-:Y:S01]  /*282c0*/  STL [R1+0xb80], R23 ;  /* 0x000b801701007387 */ /* 0x000fe20000100800 */
[----:B-1----:R-:W4:Y:S01]  /*282d0*/  LDL.LU R28, [R1+0xb54] ;  /* 0x000b5400011c7983 */ /* 0x002f220000300800 */
[----:B------:R-:W-:Y:S01]  /*282e0*/  IADD3.X R19, R19, UR5, RZ, P2, !PT ;  /* 0x0000000513137c10 */ /* 0x000fe200097fe4ff */
[----:B------:R-:W-:Y:S01]  /*282f0*/  IADD3 R6, P2, R6, UR8, RZ ;  /* 0x0000000806067c10 */ /* 0x000fe2000ff5e0ff */
[----:B------:R-:W-:Y:S01]  /*28300*/  IADD3.X R7, R7, UR5, RZ, P3, !PT ;  /* 0x0000000507077c10 */ /* 0x000fe20009ffe4ff */
[----:B------:R-:W-:Y:S02]  /*28310*/  STL [R1+0xba4], R18 ;  /* 0x000ba41201007387 */ /* 0x000fe40000100800 */
[----:B------:R-:W-:Y:S02]  /*28320*/  STL [R1+0xb9c], R19 ;  /* 0x000b9c1301007387 */ /* 0x000fe40000100800 */
[----:B------:R-:W-:Y:S01]  /*28330*/  STL [R1+0xb70], R6 ;  /* 0x000b700601007387 */ /* 0x000fe20000100800 */
[----:B--2---:R-:W-:-:S02]  /*28340*/  IADD3 R8, P3, R8, UR8, RZ ;  /* 0x0000000808087c10 */ /* 0x004fc4000ff7e0ff */
[----:B------:R-:W-:Y:S01]  /*28350*/  IADD3.X R20, R20, UR5, RZ, P4, !PT ;  /* 0x0000000514147c10 */ /* 0x000fe2000a7fe4ff */
[----:B------:R-:W-:Y:S01]  /*28360*/  IADD3 R9, P4, R9, UR8, RZ ;  /* 0x0000000809097c10 */ /* 0x000fe2000ff9e0ff */
[----:B------:R-:W-:-:S03]  /*28370*/  IADD3.X R10, R10, UR5, RZ, P5, !PT ;  /* 0x000000050a0a7c10 */ /* 0x000fc6000affe4ff */
[----:B------:R1:W-:Y:S01]  /*28380*/  STL [R1+0xb8c], R20 ;  /* 0x000b8c1401007387 */ /* 0x0003e20000100800 */
[----:B------:R-:W-:Y:S01]  /*28390*/  STL [R1+0xb94], R7 ;  /* 0x000b940701007387 */ /* 0x000fe20000100800 */
[----:B------:R-:W-:Y:S02]  /*283a0*/  IADD3 R11, P5, R11, UR8, RZ ;  /* 0x000000080b0b7c10 */ /* 0x000fe4000ffbe0ff */
[----:B---3--:R-:W-:Y:S01]  /*283b0*/  IADD3.X R12, R12, UR5, RZ, P6, !PT ;  /* 0x000000050c0c7c10 */ /* 0x008fe2000b7fe4ff */
[----:B-1----:R-:W2:Y:S01]  /*283c0*/  LDL.LU R20, [R1+0xb28] ;  /* 0x000b280001147983 */ /* 0x002ea20000300800 */
[----:B------:R-:W-:Y:S01]  /*283d0*/  STL [R1+0xb68], R8 ;  /* 0x000b680801007387 */ /* 0x000fe20000100800 */
[----:B------:R-:W-:Y:S01]  /*283e0*/  IADD3 R13, P6, R13, UR8, RZ ;  /* 0x000000080d0d7c10 */ /* 0x000fe2000ffde0ff */
[----:B------:R-:W-:Y:S01]  /*283f0*/  STL [R1+0xb60], R9 ;  /* 0x000b600901007387 */ /* 0x000fe20000100800 */
[----:B------:R-:W-:Y:S01]  /*28400*/  STL [R1+0xb84], R10 ;  /* 0x000b840a01007387 */ /* 0x000fe20000100800 */
[----:B------:R-:W-:-:S02]  /*28410*/  IADD3.X R14, R14, UR5, RZ, P1, !PT ;  /* 0x000000050e0e7c10 */ /* 0x000fc40008ffe4ff */
[----:B------:R-:W-:Y:S01]  /*28420*/  IADD3.X R3, R3, UR5, RZ, P2, !PT ;  /* 0x0000000503037c10 */ /* 0x000fe200097fe4ff */
[----:B------:R-:W-:Y:S01]  /*28430*/  STL [R1+0xb58], R11 ;  /* 0x000b580b01007387 */ /* 0x000fe20000100800 */
[----:B------:R-:W-:Y:S01]  /*28440*/  STL [R1+0xb7c], R12 ;  /* 0x000b7c0c01007387 */ /* 0x000fe20000100800 */
[----:B------:R-:W-:Y:S01]  /*28450*/  STL [R1+0xb50], R13 ;  /* 0x000b500d01007387 */ /* 0x000fe20000100800 */
[----:B------:R-:W-:Y:S01]  /*28460*/  IADD3 R15, P1, R15, UR8, RZ ;  /* 0x000000080f0f7c10 */ /* 0x000fe2000ff3e0ff */
[----:B------:R1:W-:Y:S01]  /*28470*/  STL [R1+0xb6c], R3 ;  /* 0x000b6c0301007387 */ /* 0x0003e20000100800 */
[----:B------:R-:W-:Y:S01]  /*28480*/  STL [R1+0xb74], R14 ;  /* 0x000b740e01007387 */ /* 0x000fe20000100800 */
[----:B------:R-:W-:-:S03]  /*28490*/  IADD3 R17, P2, R17, UR8, RZ ;  /* 0x0000000811117c10 */ /* 0x000fc6000ff5e0ff */
[----:B-1----:R-:W3:Y:S01]  /*284a0*/  LDL.LU R3, [R1+0xb4c] ;  /* 0x000b4c0001037983 */ /* 0x002ee20000300800 */
[----:B------:R-:W-:Y:S01]  /*284b0*/  STL [R1+0xb48], R15 ;  /* 0x000b480f01007387 */ /* 0x000fe20000100800 */
[----:B----4-:R-:W-:Y:S01]  /*284c0*/  IADD3.X R29, R29, UR5, RZ, P3, !PT ;  /* 0x000000051d1d7c10 */ /* 0x010fe20009ffe4ff */
[----:B------:R-:W-:Y:S01]  /*284d0*/  IADD3 R16, P3, R16, UR8, RZ ;  /* 0x0000000810107c10 */ /* 0x000fe2000ff7e0ff */
[----:B------:R-:W-:-:S03]  /*284e0*/  IADD3.X R21, R21, UR5, RZ, P4, !PT ;  /* 0x0000000515157c10 */ /* 0x000fc6000a7fe4ff */
[----:B------:R1:W-:Y:S04]  /*284f0*/  STL [R1+0xb64], R29 ;  /* 0x000b641d01007387 */ /* 0x0003e80000100800 */
[----:B-1----:R-:W4:Y:S01]  /*28500*/  LDL.LU R29, [R1+0xb20] ;  /* 0x000b2000011d7983 */ /* 0x002f220000300800 */
[----:B------:R-:W-:Y:S02]  /*28510*/  STL [R1+0xb40], R17 ;  /* 0x000b401101007387 */ /* 0x000fe40000100800 */
[----:B------:R-:W4:Y:S02]  /*28520*/  LDL.LU R5, [R1+0xb44] ;  /* 0x000b440001057983 */ /* 0x000f240000300800 */
[----:B------:R-:W-:Y:S01]  /*28530*/  STL [R1+0xb38], R16 ;  /* 0x000b381001007387 */ /* 0x000fe20000100800 */
[----:B------:R-:W-:Y:S01]  /*28540*/  IADD3 R2, P4, R2, UR8, RZ ;  /* 0x0000000802027c10 */ /* 0x000fe2000ff9e0ff */
[----:B------:R-:W4:Y:S01]  /*28550*/  LDL.LU R24, [R1+0xb18] ;  /* 0x000b180001187983 */ /* 0x000f220000300800 */
        /* <DEDUP_REMOVED lines=12> */
[----:B------:R-:W-:-:S05]  /*28620*/  IADD3.X R28, R28, UR5, RZ, P5, !PT ;  /* 0x000000051c1c7c10 */ /* 0x000fca000affe4ff */
[----:B------:R1:W-:Y:S01]  /*28630*/  STL [R1+0xb54], R28 ;  /* 0x000b541c01007387 */ /* 0x0003e20000100800 */
[----:B------:R-:W4:Y:S03]  /*28640*/  LDL.LU R8, [R1+0xb14] ;  /* 0x000b140001087983 */ /* 0x000f260000300800 */
[----:B-1----:R-:W4:Y:S01]  /*28650*/  LDL.LU R28, [R1+0xae8] ;  /* 0x000ae800011c7983 */ /* 0x002f220000300800 */
[----:B------:R-:W4:Y:S02]  /*28660*/  LDL.LU R9, [R1+0xb0c] ;  /* 0x000b0c0001097983 */ /* 0x000f240000300800 */
[----:B------:R-:W4:Y:S02]  /*28670*/  LDL.LU R10, [R1+0xae0] ;  /* 0x000ae000010a7983 */ /* 0x000f240000300800 */
[----:B------:R-:W4:Y:S01]  /*28680*/  LDL.LU R11, [R1+0xb04] ;  /* 0x000b0400010b7983 */ /* 0x000f220000300800 */
[----:B--2---:R-:W-:-:S05]  /*28690*/  IADD3 R20, P5, R20, UR8, RZ ;  /* 0x0000000814147c10 */ /* 0x004fca000ffbe0ff */
[----:B------:R1:W-:Y:S01]  /*286a0*/  STL [R1+0xb28], R20 ;  /* 0x000b281401007387 */ /* 0x0003e20000100800 */
[----:B------:R-:W2:Y:S02]  /*286b0*/  LDL.LU R12, [R1+0xad8] ;  /* 0x000ad800010c7983 */ /* 0x000ea40000300800 */
[----:B------:R-:W2:Y:S02]  /*286c0*/  LDL.LU R13, [R1+0xafc] ;  /* 0x000afc00010d7983 */ /* 0x000ea40000300800 */
[----:B------:R-:W2:Y:S01]  /*286d0*/  LDL.LU R14, [R1+0xad0] ;  /* 0x000ad000010e7983 */ /* 0x000ea20000300800 */
[----:B------:R-:W2:Y:S04]  /*286e0*/  LDL.LU R15, [R1+0xaf4] ;  /* 0x000af400010f7983 */ /* 0x000ea80000300800 */
[----:B-1----:R-:W2:Y:S01]  /*286f0*/  LDL.LU R20, [R1+0xac8] ;  /* 0x000ac80001147983 */ /* 0x002ea20000300800 */
[----:B------:R-:W2:Y:S01]  /*28700*/  LDL.LU R17, [R1+0xaec] ;  /* 0x000aec0001117983 */ /* 0x000ea20000300800 */
[----:B---3--:R-:W-:-:S05]  /*28710*/  IADD3.X R3, R3, UR5, RZ, P6, !PT ;  /* 0x0000000503037c10 */ /* 0x008fca000b7fe4ff */
[----:B------:R1:W-:Y:S04]  /*28720*/  STL [R1+0xb4c], R3 ;  /* 0x000b4c0301007387 */ /* 0x0003e80000100800 */
[----:B-1----:R-:W3:Y:S01]  /*28730*/  LDL.LU R3, [R1+0xac0] ;  /* 0x000ac00001037983 */ /* 0x002ee20000300800 */
[----:B------:R-:W3:Y:S02]  /*28740*/  LDL.LU R16, [R1+0xae4] ;  /* 0x000ae40001107983 */ /* 0x000ee40000300800 */
[----:B------:R-:W3:Y:S01]  /*28750*/  LDL.LU R21, [R1+0xab8] ;  /* 0x000ab80001157983 */ /* 0x000ee20000300800 */
[----:B----4-:R-:W-:Y:S02]  /*28760*/  IADD3 R29, P6, R29, UR8, RZ ;  /* 0x000000081d1d7c10 */ /* 0x010fe4000ffde0ff */
[----:B------:R-:W-:-:S03]  /*28770*/  IADD3.X R5, R5, UR5, RZ, P1, !PT ;  /* 0x0000000505057c10 */ /* 0x000fc60008ffe4ff */
[----:B------:R1:W-:Y:S01]  /*28780*/  STL [R1+0xb20], R29 ;  /* 0x000b201d01007387 */ /* 0x0003e20000100800 */
[----:B------:R-:W-:Y:S02]  /*28790*/  IADD3 R24, P1, R24, UR8, RZ ;  /* 0x0000000818187c10 */ /* 0x000fe4000ff3e0ff */
[----:B------:R-:W-:Y:S02]  /*287a0*/  IADD3.X R25, R25, UR5, RZ, P2, !PT ;  /* 0x0000000519197c10 */ /* 0x000fe400097fe4ff */
[----:B------:R-:W-:Y:S02]  /*287b0*/  IADD3 R26, P2, R26, UR8, RZ ;  /* 0x000000081a1a7c10 */ /* 0x000fe4000ff5e0ff */
[----:B------:R-:W-:Y:S01]  /*287c0*/  IADD3.X R27, R27, UR5, RZ, P3, !PT ;  /* 0x000000051b1b7c10 */ /* 0x000fe20009ffe4ff */
[----:B------:R-:W-:Y:S01]  /*287d0*/  IADD3 R22, P3, R22, UR8, RZ ;  /* 0x0000000816167c10 */ /* 0x000fe2000ff7e0ff */
[----:B-1----:R-:W4:Y:S01]  /*287e0*/  LDL.LU R29, [R1+0xadc] ;  /* 0x000adc00011d7983 */ /* 0x002f220000300800 */
[----:B------:R-:W-:Y:S02]  /*287f0*/  STL [R1+0xb44], R5 ;  /* 0x000b440501007387 */ /* 0x000fe40000100800 */
[----:B------:R-:W-:Y:S02]  /*28800*/  STL [R1+0xb18], R24 ;  /* 0x000b181801007387 */ /* 0x000fe40000100800 */
[----:B------:R-:W-:Y:S01]  /*28810*/  STL [R1+0xb3c], R25 ;  /* 0x000b3c1901007387 */ /* 0x000fe20000100800 */
[----:B------:R-:W-:-:S02]  /*28820*/  IADD3.X R2, R2, UR5, RZ, P5, !PT ;  /* 0x0000000502027c10 */ /* 0x000fc4000affe4ff */
[----:B------:R-:W-:Y:S01]  /*28830*/  IADD3.X R23, R23, UR5, RZ, P4, !PT ;  /* 0x0000000517177c10 */ /* 0x000fe2000a7fe4ff */
[----:B------:R-:W-:Y:S01]  /*28840*/  STL [R1+0xb10], R26 ;  /* 0x000b101a01007387 */ /* 0x000fe20000100800 */
[----:B------:R-:W-:Y:S01]  /*28850*/  IADD3 R18, P4, R18, UR8, RZ ;  /* 0x0000000812127c10 */ /* 0x000fe2000ff9e0ff */
[----:B------:R-:W-:Y:S02]  /*28860*/  STL [R1+0xb34], R27 ;  /* 0x000b341b01007387 */ /* 0x000fe40000100800 */
[----:B------:R-:W-:Y:S01]  /*28870*/  STL [R1+0xb08], R22 ;  /* 0x000b081601007387 */ /* 0x000fe20000100800 */
[----:B------:R-:W-:Y:S01]  /*28880*/  IADD3 R19, P5, R19, UR8, RZ ;  /* 0x0000000813137c10 */ /* 0x000fe2000ffbe0ff */
[----:B------:R1:W-:Y:S01]  /*28890*/  STL [R1+0xb24], R2 ;  /* 0x000b240201007387 */ /* 0x0003e20000100800 */
[----:B------:R-:W-:Y:S01]  /*288a0*/  IADD3.X R6, R6, UR5, RZ, P6, !PT ;  /* 0x0000000506067c10 */ /* 0x000fe2000b7fe4ff */
[----:B------:R-:W-:Y:S01]  /*288b0*/  STL [R1+0xb2c], R23 ;  /* 0x000b2c1701007387 */ /* 0x000fe20000100800 */
[----:B------:R-:W-:-:S02]  /*288c0*/  IADD3.X R8, R8, UR5, RZ, P1, !PT ;  /* 0x0000000508087c10 */ /* 0x000fc40008ffe4ff */
[----:B------:R-:W-:Y:S01]  /*288d0*/  IADD3 R7, P6, R7, UR8, RZ ;  /* 0x0000000807077c10 */ /* 0x000fe2000ffde0ff */
[----:B-1----:R-:W4:Y:S01]  /*288e0*/  LDL.LU R2, [R1+0xab0] ;  /* 0x000ab00001027983 */ /* 0x002f220000300800 */
[----:B------:R-:W-:Y:S01]  /*288f0*/  IADD3 R28, P1, R28, UR8, RZ ;  /* 0x000000081c1c7c10 */ /* 0x000fe2000ff3e0ff */
[----:B------:R-:W-:Y:S02]  /*28900*/  STL [R1+0xb00], R18 ;  /* 0x000b001201007387 */ /* 0x000fe40000100800 */
[----:B------:R-:W-:Y:S01]  /*28910*/  STL [R1+0xaf8], R19 ;  /* 0x000af81301007387 */ /* 0x000fe20000100800 */
[----:B------:R-:W-:Y:S02]  /*28920*/  STL [R1+0xb1c], R6 ;  /* 0x000b1c0601007387 */ /* 0x000fe40000100800 */
        /* <DEDUP_REMOVED lines=9> */
[----:B------:R-:W-:Y:S01]  /*289c0*/  STL [R1+0xb04], R11 ;  /* 0x000b040b01007387 */ /* 0x000fe20000100800 */
[----:B--2---:R-:W-:-:S02]  /*289d0*/  IADD3 R12, P3, R12, UR8, RZ ;  /* 0x000000080c0c7c10 */ /* 0x004fc4000ff7e0ff */
[----:B------:R-:W-:Y:S02]  /*289e0*/  IADD3.X R13, R13, UR5, RZ, P4, !PT ;  /* 0x000000050d0d7c10 */ /* 0x000fe4000a7fe4ff */
[----:B------:R-:W-:Y:S01]  /*289f0*/  IADD3.X R15, R15, UR5, RZ, P5, !PT ;  /* 0x000000050f0f7c10 */ /* 0x000fe2000affe4ff */
[----:B------:R-:W-:Y:S01]  /*28a00*/  IADD3 R14, P4, R14, UR8, RZ ;  /* 0x000000080e0e7c10 */ /* 0x000fe2000ff9e0ff */
[----:B------:R-:W-:Y:S01]  /*28a10*/  STL [R1+0xad8], R12 ;  /* 0x000ad80c01007387 */ /* 0x000fe20000100800 */
[----:B------:R-:W-:-:S03]  /*28a20*/  IADD3 R20, P5, R20, UR8, RZ ;  /* 0x0000000814147c10 */ /* 0x000fc6000ffbe0ff */
[----:B------:R-:W-:Y:S01]  /*28a30*/  STL [R1+0xafc], R13 ;  /* 0x000afc0d01007387 */ /* 0x000fe20000100800 */
[----:B------:R-:W-:-:S03]  /*28a40*/  IADD3.X R17, R17, UR5, RZ, P6, !PT ;  /* 0x0000000511117c10 */ /* 0x000fc6000b7fe4ff */
[----:B------:R1:W-:Y:S01]  /*28a50*/  STL [R1+0xac8], R20 ;  /* 0x000ac81401007387 */ /* 0x0003e20000100800 */
[----:B------:R-:W-:Y:S03]  /*28a60*/  STL [R1+0xad0], R14 ;  /* 0x000ad00e01007387 */ /* 0x000fe60000100800 */
[----:B-1----:R-:W2:Y:S01]  /*28a70*/  LDL.LU R20, [R1+0xaa8] ;  /* 0x000aa80001147983 */ /* 0x002ea20000300800 */
[----:B------:R-:W-:Y:S01]  /*28a80*/  STL [R1+0xaf4], R15 ;  /* 0x000af40f01007387 */ /* 0x000fe20000100800 */
[----:B---3--:R-:W-:Y:S02]  /*28a90*/  IADD3 R3, P6, R3, UR8, RZ ;  /* 0x0000000803037c10 */ /* 0x008fe4000ffde0ff */
[----:B------:R-:W-:Y:S01]  /*28aa0*/  IADD3.X R16, R16, UR5, RZ, P1, !PT ;  /* 0x0000000510107c10 */ /* 0x000fe20008ffe4ff */
[----:B------:R-:W-:Y:S02]  /*28ab0*/  IADD3 R21, P1, R21, UR8, RZ ;  /* 0x0000000815157c10 */ /* 0x000fe4000ff3e0ff */
[----:B------:R1:W-:Y:S04]  /*28ac0*/  STL [R1+0xac0], R3 ;  /* 0x000ac00301007387 */ /* 0x0003e80000100800 */
[----:B-1----:R-:W3:Y:S01]  /*28ad0*/  LDL.LU R3, [R1+0xacc] ;  /* 0x000acc0001037983 */ /* 0x002ee20000300800 */
[----:B------:R-:W-:Y:S02]  /*28ae0*/  STL [R1+0xaec], R17 ;  /* 0x000aec1101007387 */ /* 0x000fe40000100800 */
[----:B------:R-:W3:Y:S02]  /*28af0*/  LDL.LU R5, [R1+0xaa0] ;  /* 0x000aa00001057983 */ /* 0x000ee40000300800 */
[----:B------:R-:W-:Y:S01]  /*28b00*/  STL [R1+0xae4], R16 ;  /* 0x000ae41001007387 */ /* 0x000fe20000100800 */
[----:B------:R-:W3:Y:S01]  /*28b10*/  LDL.LU R24, [R1+0xac4] ;  /* 0x000ac40001187983 */ /* 0x000ee20000300800 */
[----:B------:R-:W-:Y:S02]  /*28b20*/  STL [R1+0xab8], R21 ;  /* 0x000ab81501007387 */ /* 0x000fe40000100800 */
[----:B------:R-:W3:Y:S01]  /*28b30*/  LDL.LU R25, [R1+0xa98] ;  /* 0x000a980001197983 */ /* 0x000ee20000300800 */
[----:B----4-:R-:W-:-:S05]  /*28b40*/  IADD3.X R29, R29, UR5, RZ, P2, !PT ;  /* 0x000000051d1d7c10 */ /* 0x010fca00097fe4ff */
        /* <DEDUP_REMOVED lines=10> */
[----:B------:R-:W-:-:S05]  /*28bf0*/  IADD3 R2, P2, R2, UR8, RZ ;  /* 0x0000000802027c10 */ /* 0x000fca000ff5e0ff */
[----:B------:R1:W-:Y:S01]  /*28c00*/  STL [R1+0xab0], R2 ;  /* 0x000ab00201007387 */ /* 0x0003e20000100800 */
[----:B------:R-:W4:Y:S03]  /*28c10*/  LDL.LU R8, [R1+0xa70] ;  /* 0x000a700001087983 */ /* 0x000f260000300800 */
[----:B-1----:R-:W4:Y:S01]  /*28c20*/  LDL.LU R2, [R1+0xa94] ;  /* 0x000a940001027983 */ /* 0x002f220000300800 */
[----:B------:R-:W-:Y:S01]  /*28c30*/  IADD3.X R28, R28, UR5, RZ, P3, !PT ;  /* 0x000000051c1c7c10 */ /* 0x000fe20009ffe4ff */
        /* <DEDUP_REMOVED lines=8> */
[----:B-1----:R-:W4:Y:S01]  /*28cc0*/  LDL.LU R28, [R1+0xa74] ;  /* 0x000a7400011c7983 */ /* 0x002f220000300800 */
[----:B------:R-:W4:Y:S01]  /*28cd0*/  LDL.LU R17, [R1+0xa48] ;  /* 0x000a480001117983 */ /* 0x000f220000300800 */
[----:B--2---:R-:W-:-:S05]  /*28ce0*/  IADD3 R20, P3, R20, UR8, RZ ;  /* 0x0000000814147c10 */ /* 0x004fca000ff7e0ff */
[----:B------:R1:W-:Y:S04]  /*28cf0*/  STL [R1+0xaa8], R20 ;  /* 0x000aa81401007387 */ /* 0x0003e80000100800 */
[----:B-1----:R-:W2:Y:S01]  /*28d00*/  LDL.LU R20, [R1+0xa6c] ;  /* 0x000a6c0001147983 */ /* 0x002ea20000300800 */
[----:B------:R-:W2:Y:S02]  /*28d10*/  LDL.LU R16, [R1+0xa40] ;  /* 0x000a400001107983 */ /* 0x000ea40000300800 */
[----:B------:R-:W2:Y:S01]  /*28d20*/  LDL.LU R21, [R1+0xa64] ;  /* 0x000a640001157983 */ /* 0x000ea20000300800 */
[----:B---3--:R-:W-:Y:S02]  /*28d30*/  IADD3.X R3, R3, UR5, RZ, P4, !PT ;  /* 0x0000000503037c10 */ /* 0x008fe4000a7fe4ff */
[----:B------:R-:W-:-:S02]  /*28d40*/  IADD3 R5, P4, R5, UR8, RZ ;  /* 0x0000000805057c10 */ /* 0x000fc4000ff9e0ff */
[----:B------:R-:W-:Y:S01]  /*28d50*/  IADD3.X R24, R24, UR5, RZ, P5, !PT ;  /* 0x0000000518187c10 */ /* 0x000fe2000affe4ff */
[----:B------:R1:W-:Y:S01]  /*28d60*/  STL [R1+0xacc], R3 ;  /* 0x000acc0301007387 */ /* 0x0003e20000100800 */
[----:B------:R-:W-:-:S03]  /*28d70*/  IADD3 R25, P5, R25, UR8, RZ ;  /* 0x0000000819197c10 */ /* 0x000fc6000ffbe0ff */
[----:B-1----:R-:W3:Y:S01]  /*28d80*/  LDL.LU R3, [R1+0xa38] ;  /* 0x000a380001037983 */ /* 0x002ee20000300800 */
[----:B----4-:R-:W-:Y:S01]  /*28d90*/  IADD3.X R26, R26, UR5, RZ, P6, !PT ;  /* 0x000000051a1a7c10 */ /* 0x010fe2000b7fe4ff */
[----:B------:R-:W-:Y:S02]  /*28da0*/  IADD3 R27, P6, R27, UR8, RZ ;  /* 0x000000081b1b7c10 */ /* 0x000fe4000ffde0ff */
[----:B------:R-:W-:Y:S01]  /*28db0*/  STL [R1+0xaa0], R5 ;  /* 0x000aa00501007387 */ /* 0x000fe20000100800 */
[----:B------:R-:W-:Y:S02]  /*28dc0*/  IADD3.X R22, R22, UR5, RZ, P1, !PT ;  /* 0x0000000516167c10 */ /* 0x000fe40008ffe4ff */
[----:B------:R-:W-:Y:S01]  /*28dd0*/  IADD3.X R18, R18, UR5, RZ, P2, !PT ;  /* 0x0000000512127c10 */ /* 0x000fe200097fe4ff */
[----:B------:R-:W-:Y:S01]  /*28de0*/  STL [R1+0xac4], R24 ;  /* 0x000ac41801007387 */ /* 0x000fe20000100800 */
[----:B------:R-:W-:Y:S01]  /*28df0*/  STL [R1+0xa98], R25 ;  /* 0x000a981901007387 */ /* 0x000fe20000100800 */
[----:B------:R-:W-:-:S02]  /*28e00*/  IADD3 R23, P1, R23, UR8, RZ ;  /* 0x0000000817177c10 */ /* 0x000fc4000ff3e0ff */
[----:B------:R-:W-:Y:S01]  /*28e10*/  IADD3 R29, P2, R29, UR8, RZ ;  /* 0x000000081d1d7c10 */ /* 0x000fe2000ff5e0ff */
[----:B------:R-:W-:Y:S01]  /*28e20*/  STL [R1+0xabc], R26 ;  /* 0x000abc1a01007387 */ /* 0x000fe20000100800 */
[----:B------:R-:W-:Y:S02]  /*28e30*/  STL [R1+0xa90], R27 ;  /* 0x000a901b01007387 */ /* 0x000fe40000100800 */
[----:B------:R-:W-:Y:S01]  /*28e40*/  STL [R1+0xab4], R22 ;  /* 0x000ab41601007387 */ /* 0x000fe20000100800 */
[----:B------:R-:W-:Y:S01]  /*28e50*/  IADD3.X R19, R19, UR5, RZ, P3, !PT ;  /* 0x0000000513137c10 */ /* 0x000fe20009ffe4ff */
[----:B------:R1:W-:Y:S01]  /*28e60*/  STL [R1+0xa80], R29 ;  /* 0x000a801d01007387 */ /* 0x0003e20000100800 */
[----:B------:R-:W-:Y:S01]  /*28e70*/  STL [R1+0xa88], R23 ;  /* 0x000a881701007387 */ /* 0x000fe20000100800 */
[----:B------:R-:W-:Y:S02]  /*28e80*/  IADD3 R6, P3, R6, UR8, RZ ;  /* 0x0000000806067c10 */ /* 0x000fe4000ff7e0ff */
[----:B------:R-:W-:-:S02]  /*28e90*/  IADD3.X R7, R7, UR5, RZ, P4, !PT ;  /* 0x0000000507077c10 */ /* 0x000fc4000a7fe4ff */
[----:B------:R-:W-:Y:S01]  /*28ea0*/  IADD3 R8, P4, R8, UR8, RZ ;  /* 0x0000000808087c10 */ /* 0x000fe2000ff9e0ff */
[----:B-1----:R-:W4:Y:S01]  /*28eb0*/  LDL.LU R29, [R1+0xa5c] ;  /* 0x000a5c00011d7983 */ /* 0x002f220000300800 */
[----:B------:R-:W-:Y:S02]  /*28ec0*/  STL [R1+0xaac], R18 ;  /* 0x000aac1201007387 */ /* 0x000fe40000100800 */
[----:B------:R-:W-:Y:S01]  /*28ed0*/  STL [R1+0xaa4], R19 ;  /* 0x000aa41301007387 */ /* 0x000fe20000100800 */
[----:B------:R-:W-:Y:S01]  /*28ee0*/  IADD3.X R2, R2, UR5, RZ, P5, !PT ;  /* 0x0000000502027c10 */ /* 0x000fe2000affe4ff */
[----:B------:R-:W-:Y:S01]  /*28ef0*/  STL [R1+0xa78], R6 ;  /* 0x000a780601007387 */ /* 0x000fe20000100800 */
[----:B------:R-:W-:Y:S02]  /*28f00*/  IADD3 R9, P5, R9, UR8, RZ ;  /* 0x0000000809097c10 */ /* 0x000fe4000ffbe0ff */
[----:B------:R-:W-:Y:S01]  /*28f10*/  IADD3.X R10, R10, UR5, RZ, P6, !PT ;  /* 0x000000050a0a7c10 */ /* 0x000fe2000b7fe4ff */
[----:B------:R-:W-:Y:S01]  /*28f20*/  IADD3 R11, P6, R11, UR8, RZ ;  /* 0x000000080b0b7c10 */ /* 0x000fe2000ffde0ff */
        /* <DEDUP_REMOVED lines=14> */
[----:B------:R-:W-:Y:S03]  /*29010*/  STL [R1+0xa7c], R14 ;  /* 0x000a7c0e01007387 */ /* 0x000fe60000100800 */
[----:B-1----:R-:W4:Y:S01]  /*29020*/  LDL.LU R28, [R1+0xa54] ;  /* 0x000a5400011c7983 */ /* 0x002f220000300800 */
[----:B------:R-:W-:-:S02]  /*29030*/  IADD3 R15, P2, R15, UR8, RZ ;  /* 0x000000080f0f7c10 */ /* 0x000fc4000ff5e0ff */
[----:B------:R-:W-:-:S03]  /*29040*/  IADD3 R17, P3, R17, UR8, RZ ;  /* 0x0000000811117c10 */ /* 0x000fc6000ff7e0ff */
[----:B------:R-:W-:Y:S01]  /*29050*/  STL [R1+0xa50], R15 ;  /* 0x000a500f01007387 */ /* 0x000fe20000100800 */
[----:B--2---:R-:W-:Y:S01]  /*29060*/  IADD3.X R20, R20, UR5, RZ, P4, !PT ;  /* 0x0000000514147c10 */ /* 0x004fe2000a7fe4ff */
[----:B------:R-:W-:Y:S01]  /*29070*/  IADD3 R16, P4, R16, UR8, RZ ;  /* 0x0000000810107c10 */ /* 0x000fe2000ff9e0ff */
[----:B------:R-:W-:-:S03]  /*29080*/  IADD3.X R21, R21, UR5, RZ, P5, !PT ;  /* 0x0000000515157c10 */ /* 0x000fc6000affe4ff */
[----:B------:R1:W-:Y:S04]  /*29090*/  STL [R1+0xa6c], R20 ;  /* 0x000a6c1401007387 */ /* 0x0003e80000100800 */
[----:B-1----:R-:W2:Y:S01]  /*290a0*/  LDL.LU R20, [R1+0xa28] ;  /* 0x000a280001147983 */ /* 0x002ea20000300800 */
[----:B------:R-:W-:Y:S02]  /*290b0*/  STL [R1+0xa48], R17 ;  /* 0x000a481101007387 */ /* 0x000fe40000100800 */
[----:B------:R-:W2:Y:S02]  /*290c0*/  LDL.LU R5, [R1+0xa4c] ;  /* 0x000a4c0001057983 */ /* 0x000ea40000300800 */
[----:B------:R-:W-:Y:S01]  /*290d0*/  STL [R1+0xa40], R16 ;  /* 0x000a401001007387 */ /* 0x000fe20000100800 */
[----:B------:R-:W2:Y:S01]  /*290e0*/  LDL.LU R24, [R1+0xa20] ;  /* 0x000a200001187983 */ /* 0x000ea20000300800 */
[----:B---3--:R-:W-:Y:S01]  /*290f0*/  IADD3 R3, P5, R3, UR8, RZ ;  /* 0x0000000803037c10 */ /* 0x008fe2000ffbe0ff */
[----:B------:R-:W-:Y:S02]  /*29100*/  STL [R1+0xa64], R21 ;  /* 0x000a641501007387 */ /* 0x000fe40000100800 */
[----:B------:R-:W3:Y:S02]  /*29110*/  LDL.LU R25, [R1+0xa44] ;  /* 0x000a440001197983 */ /* 0x000ee40000300800 */
[----:B------:R1:W-:Y:S02]  /*29120*/  STL [R1+0xa38], R3 ;  /* 0x000a380301007387 */ /* 0x0003e40000100800 */
[----:B------:R-:W3:Y:S02]  /*29130*/  LDL.LU R26, [R1+0xa18] ;  /* 0x000a1800011a7983 */ /* 0x000ee40000300800 */
[----:B------:R-:W3:Y:S01]  /*29140*/  LDL.LU R27, [R1+0xa3c] ;  /* 0x000a3c00011b7983 */ /* 0x000ee20000300800 */
[----:B------:R-:W3:Y:S01]  /*29150*/  LDL.LU R22, [R1+0xa10] ;  /* 0x000a100001167983 */ /* 0x000ee20000300800 */
[----:B------:R-:W3:Y:S02]  /*29160*/  LDL.LU R23, [R1+0xa34] ;  /* 0x000a340001177983 */ /* 0x000ee40000300800 */
[----:B------:R-:W3:Y:S01]  /*29170*/  LDL.LU R18, [R1+0xa08] ;  /* 0x000a080001127983 */ /* 0x000ee20000300800 */
[----:B-1----:R-:W3:Y:S01]  /*29180*/  LDL.LU R3, [R1+0xa2c] ;  /* 0x000a2c0001037983 */ /* 0x002ee20000300800 */
[----:B------:R-:W3:Y:S02]  /*29190*/  LDL.LU R19, [R1+0xa00] ;  /* 0x000a000001137983 */ /* 0x000ee40000300800 */
[----:B------:R-:W3:Y:S02]  /*291a0*/  LDL.LU R6, [R1+0xa24] ;  /* 0x000a240001067983 */ /* 0x000ee40000300800 */
[----:B------:R-:W3:Y:S01]  /*291b0*/  LDL.LU R7, [R1+0x9f8] ;  /* 0x0009f80001077983 */ /* 0x000ee20000300800 */
[----:B----4-:R-:W-:-:S05]  /*291c0*/  IADD3.X R29, R29, UR5, RZ, P6, !PT ;  /* 0x000000051d1d7c10 */ /* 0x010fca000b7fe4ff */
[----:B------:R1:W-:Y:S01]  /*291d0*/  STL [R1+0xa5c], R29 ;  /* 0x000a5c1d01007387 */ /* 0x0003e20000100800 */
[----:B------:R-:W4:Y:S03]  /*291e0*/  LDL.LU R8, [R1+0xa1c] ;  /* 0x000a1c0001087983 */ /* 0x000f260000300800 */
[----:B-1----:R-:W4:Y:S01]  /*291f0*/  LDL.LU R29, [R1+0x9f0] ;  /* 0x0009f000011d7983 */ /* 0x002f220000300800 */
[----:B------:R-:W4:Y:S02]  /*29200*/  LDL.LU R9, [R1+0xa14] ;  /* 0x000a140001097983 */ /* 0x000f240000300800 */
[----:B------:R-:W4:Y:S02]  /*29210*/  LDL.LU R10, [R1+0x9e8] ;  /* 0x0009e800010a7983 */ /* 0x000f240000300800 */
[----:B------:R-:W4:Y:S01]  /*29220*/  LDL.LU R11, [R1+0xa0c] ;  /* 0x000a0c00010b7983 */ /* 0x000f220000300800 */
[----:B------:R-:W-:-:S05]  /*29230*/  IADD3 R2, P6, R2, UR8, RZ ;  /* 0x0000000802027c10 */ /* 0x000fca000ffde0ff */
        /* <DEDUP_REMOVED lines=10> */
[----:B------:R-:W4:Y:S02]  /*292e0*/  LDL.LU R16, [R1+0x9ec] ;  /* 0x0009ec0001107983 */ /* 0x000f240000300800 */
[----:B------:R-:W4:Y:S01]  /*292f0*/  LDL.LU R21, [R1+0x9c0] ;  /* 0x0009c00001157983 */ /* 0x000f220000300800 */
[----:B--2---:R-:W-:Y:S02]  /*29300*/  IADD3 R20, P1, R20, UR8, RZ ;  /* 0x0000000814147c10 */ /* 0x004fe4000ff3e0ff */
[----:B------:R-:W-:-:S02]  /*29310*/  IADD3.X R5, R5, UR5, RZ, P2, !PT ;  /* 0x0000000505057c10 */ /* 0x000fc400097fe4ff */
[----:B------:R-:W-:Y:S01]  /*29320*/  IADD3 R24, P2, R24, UR8, RZ ;  /* 0x0000000818187c10 */ /* 0x000fe2000ff5e0ff */
[----:B------:R1:W-:Y:S01]  /*29330*/  STL [R1+0xa28], R20 ;  /* 0x000a281401007387 */ /* 0x0003e20000100800 */
[----:B---3--:R-:W-:Y:S02]  /*29340*/  IADD3.X R25, R25, UR5, RZ, P3, !PT ;  /* 0x0000000519197c10 */ /* 0x008fe40009ffe4ff */
[----:B------:R-:W-:Y:S02]  /*29350*/  IADD3 R26, P3, R26, UR8, RZ ;  /* 0x000000081a1a7c10 */ /* 0x000fe4000ff7e0ff */
[----:B------:R-:W-:Y:S01]  /*29360*/  IADD3.X R27, R27, UR5, RZ, P4, !PT ;  /* 0x000000051b1b7c10 */ /* 0x000fe2000a7fe4ff */
[----:B------:R-:W-:Y:S01]  /*29370*/  IADD3 R22, P4, R22, UR8, RZ ;  /* 0x0000000816167c10 */ /* 0x000fe2000ff9e0ff */
[----:B-1----:R-:W2:Y:S01]  /*29380*/  LDL.LU R20, [R1+0x9e4] ;  /* 0x0009e40001147983 */ /* 0x002ea20000300800 */
[----:B------:R-:W-:Y:S02]  /*29390*/  STL [R1+0xa4c], R5 ;  /* 0x000a4c0501007387 */ /* 0x000fe40000100800 */
[----:B------:R-:W-:Y:S02]  /*293a0*/  STL [R1+0xa20], R24 ;  /* 0x000a201801007387 */ /* 0x000fe40000100800 */
[----:B------:R-:W-:Y:S01]  /*293b0*/  STL [R1+0xa44], R25 ;  /* 0x000a441901007387 */ /* 0x000fe20000100800 */
[----:B------:R-:W-:-:S02]  /*293c0*/  IADD3.X R3, R3, UR5, RZ, P6, !PT ;  /* 0x0000000503037c10 */ /* 0x000fc4000b7fe4ff */
[----:B------:R-:W-:Y:S01]  /*293d0*/  IADD3.X R23, R23, UR5, RZ, P5, !PT ;  /* 0x0000000517177c10 */ /* 0x000fe2000affe4ff */
[----:B------:R-:W-:Y:S01]  /*293e0*/  STL [R1+0xa18], R26 ;  /* 0x000a181a01007387 */ /* 0x000fe20000100800 */
[----:B------:R-:W-:Y:S02]  /*293f0*/  STL [R1+0xa3c], R27 ;  /* 0x000a3c1b01007387 */ /* 0x000fe40000100800 */
[----:B------:R-:W-:Y:S01]  /*29400*/  STL [R1+0xa10], R22 ;  /* 0x000a101601007387 */ /* 0x000fe20000100800 */
[----:B------:R-:W-:Y:S01]  /*29410*/  IADD3 R18, P5, R18, UR8, RZ ;  /* 0x0000000812127c10 */ /* 0x000fe2000ffbe0ff */
[----:B------:R1:W-:Y:S01]  /*29420*/  STL [R1+0xa2c], R3 ;  /* 0x000a2c0301007387 */ /* 0x0003e20000100800 */
[----:B------:R-:W-:Y:S01]  /*29430*/  STL [R1+0xa34], R23 ;  /* 0x000a341701007387 */ /* 0x000fe20000100800 */
[----:B------:R-:W-:Y:S02]  /*29440*/  IADD3 R19, P6, R19, UR8, RZ ;  /* 0x0000000813137c10 */ /* 0x000fe4000ffde0ff */
[----:B------:R-:W-:Y:S01]  /*29450*/  IADD3.X R6, R6, UR5, RZ, P1, !PT ;  /* 0x0000000506067c10 */ /* 0x000fe20008ffe4ff */
[----:B------:R-:W-:Y:S01]  /*29460*/  IADD3 R7, P1, R7, UR8, RZ ;  /* 0x0000000807077c10 */ /* 0x000fe2000ff3e0ff */
[----:B-1----:R-:W3:Y:S01]  /*29470*/  LDL.LU R3, [R1+0x9b8] ;  /* 0x0009b80001037983 */ /* 0x002ee20000300800 */
[----:B----4-:R-:W-:-:S03]  /*29480*/  IADD3.X R8, R8, UR5, RZ, P2, !PT ;  /* 0x0000000508087c10 */ /* 0x010fc600097fe4ff */
[----:B------:R-:W-:Y:S04]  /*29490*/  STL [R1+0xa08], R18 ;  /* 0x000a081201007387 */ /* 0x000fe80000100800 */
[----:B------:R-:W-:Y:S01]  /*294a0*/  STL [R1+0xa00], R19 ;  /* 0x000a001301007387 */ /* 0x000fe20000100800 */
[----:B------:R-:W-:Y:S01]  /*294b0*/  STL [R1+0xa24], R6 ;  /* 0x000a240601007387 */ /* 0x000fe20000100800 */
[----:B------:R-:W-:Y:S02]  /*294c0*/  IADD3 R29, P2, R29, UR8, RZ ;  /* 0x000000081d1d7c10 */ /* 0x000fe4000ff5e0ff */
[----:B------:R-:W-:Y:S01]  /*294d0*/  IADD3.X R9, R9, UR5, RZ, P3, !PT ;  /* 0x0000000509097c10 */ /* 0x000fe20009ffe4ff */
[----:B------:R-:W-:Y:S01]  /*294e0*/  IADD3 R10, P3, R10, UR8, RZ ;  /* 0x000000080a0a7c10 */ /* 0x000fe2000ff7e0ff */
[----:B------:R-:W-:Y:S01]  /*294f0*/  IADD3.X R11, R11, UR5, RZ, P4, !PT ;  /* 0x000000050b0b7c10 */ /* 0x000fe2000a7fe4ff */
[----:B------:R1:W-:Y:S01]  /*29500*/  STL [R1+0x9f0], R29 ;  /* 0x0009f01d01007387 */ /* 0x0003e20000100800 */
[----:B------:R-:W-:Y:S01]  /*29510*/  STL [R1+0x9f8], R7 ;  /* 0x0009f80701007387 */ /* 0x000fe20000100800 */
[----:B------:R-:W-:-:S02]  /*29520*/  IADD3 R12, P4, R12, UR8, RZ ;  /* 0x000000080c0c7c10 */ /* 0x000fc4000ff9e0ff */
[----:B------:R-:W-:Y:S01]  /*29530*/  IADD3.X R13, R13, UR5, RZ, P5, !PT ;  /* 0x000000050d0d7c10 */ /* 0x000fe2000affe4ff */
[----:B-1----:R-:W2:Y:S01]  /*29540*/  LDL.LU R29, [R1+0x9dc] ;  /* 0x0009dc00011d7983 */ /* 0x002ea20000300800 */
[----:B------:R-:W-:Y:S01]  /*29550*/  STL [R1+0xa1c], R8 ;  /* 0x000a1c0801007387 */ /* 0x000fe20000100800 */
[----:B------:R-:W-:Y:S01]  /*29560*/  IADD3.X R15, R15, UR5, RZ, P6, !PT ;  /* 0x000000050f0f7c10 */ /* 0x000fe2000b7fe4ff */
[----:B------:R-:W-:Y:S01]  /*29570*/  STL [R1+0xa14], R9 ;  /* 0x000a140901007387 */ /* 0x000fe20000100800 */
[----:B------:R-:W-:Y:S01]  /*29580*/  STL [R1+0x9e8], R10 ;  /* 0x0009e80a01007387 */ /* 0x000fe20000100800 */
[----:B------:R-:W-:Y:S02]  /*29590*/  IADD3 R14, P5, R14, UR8, RZ ;  /* 0x000000080e0e7c10 */ /* 0x000fe4000ffbe0ff */
[----:B------:R-:W-:Y:S01]  /*295a0*/  IADD3 R2, P6, R2, UR8, RZ ;  /* 0x0000000802027c10 */ /* 0x000fe2000ffde0ff */
[----:B------:R-:W-:Y:S01]  /*295b0*/  STL [R1+0xa0c], R11 ;  /* 0x000a0c0b01007387 */ /* 0x000fe20000100800 */
[----:B------:R-:W-:Y:S01]  /*295c0*/  STL [R1+0x9e0], R12 ;  /* 0x0009e00c01007387 */ /* 0x000fe20000100800 */
[----:B------:R-:W-:Y:S01]  /*295d0*/  STL [R1+0xa04], R13 ;  /* 0x000a040d01007387 */ /* 0x000fe20000100800 */
[----:B------:R-:W-:Y:S01]  /*295e0*/  IADD3.X R17, R17, UR5, RZ, P1, !PT ;  /* 0x0000000511117c10 */ /* 0x000fe20008ffe4ff */
[----:B------:R1:W-:Y:S01]  /*295f0*/  STL [R1+0x9d0], R2 ;  /* 0x0009d00201007387 */ /* 0x0003e20000100800 */
[----:B------:R-:W-:Y:S04]  /*29600*/  STL [R1+0x9d8], R14 ;  /* 0x0009d80e01007387 */ /* 0x000fe80000100800 */
[----:B-1----:R-:W2:Y:S01]  /*29610*/  LDL.LU R2, [R1+0x9b0] ;  /* 0x0009b00001027983 */ /* 0x002ea20000300800 */
[----:B------:R-:W-:-:S03]  /*29620*/  IADD3 R28, P1, R28, UR8, RZ ;  /* 0x000000081c1c7c10 */ /* 0x000fc6000ff3e0ff */
[----:B------:R-:W-:Y:S04]  /*29630*/  STL [R1+0x9fc], R15 ;  /* 0x0009fc0f01007387 */ /* 0x000fe80000100800 */
[----:B------:R1:W-:Y:S04]  /*29640*/  STL [R1+0x9c8], R28 ;  /* 0x0009c81c01007387 */ /* 0x0003e80000100800 */
[----:B-1----:R-:W2:Y:S01]  /*29650*/  LDL.LU R28, [R1+0x9d4] ;  /* 0x0009d400011c7983 */ /* 0x002ea20000300800 */
[----:B------:R-:W-:Y:S01]  /*29660*/  IADD3.X R16, R16, UR5, RZ, P2, !PT ;  /* 0x0000000510107c10 */ /* 0x000fe200097fe4ff */
[----:B------:R-:W-:-:S02]  /*29670*/  IADD3 R21, P2, R21, UR8, RZ ;  /* 0x0000000815157c10 */ /* 0x000fc4000ff5e0ff */
[----:B------:R1:W-:Y:S01]  /*29680*/  STL [R1+0x9f4], R17 ;  /* 0x0009f41101007387 */ /* 0x0003e20000100800 */
[----:B------:R-:W2:Y:S01]  /*29690*/  LDL.LU R5, [R1+0x9a8] ;  /* 0x0009a80001057983 */ /* 0x000ea20000300800 */
[----:B------:R0:W-:Y:S02]  /*296a0*/  STL [R1+0x9ec], R16 ;  /* 0x0009ec1001007387 */ /* 0x0001e40000100800 */
[----:B------:R-:W2:Y:S02]  /*296b0*/  LDL.LU R24, [R1+0x9cc] ;  /* 0x0009cc0001187983 */ /* 0x000ea40000300800 */
[----:B------:R0:W-:Y:S01]  /*296c0*/  STL [R1+0x9c0], R21 ;  /* 0x0009c01501007387 */ /* 0x0001e20000100800 */
[----:B------:R-:W2:Y:S02]  /*296d0*/  LDL.LU R25, [R1+0x9a0] ;  /* 0x0009a00001197983 */ /* 0x000ea40000300800 */
[----:B--2---:R-:W-:-:S05]  /*296e0*/  IADD3.X R20, R20, UR5, RZ, P3, !PT ;  /* 0x0000000514147c10 */ /* 0x004fca0009ffe4ff */
[----:B------:R2:W-:Y:S01]  /*296f0*/  STL [R1+0x9e4], R20 ;  /* 0x0009e41401007387 */ /* 0x0005e20000100800 */
[----:B------:R-:W4:Y:S02]  /*29700*/  LDL.LU R26, [R1+0x9c4] ;  /* 0x0009c400011a7983 */ /* 0x000f240000300800 */
[----:B------:R-:W4:Y:S02]  /*29710*/  LDL.LU R27, [R1+0x998] ;  /* 0x00099800011b7983 */ /* 0x000f240000300800 */
[----:B------:R-:W4:Y:S01]  /*29720*/  LDL.LU R22, [R1+0x9bc] ;  /* 0x0009bc0001167983 */ /* 0x000f220000300800 */
[----:B------:R-:W4:Y:S01]  /*29730*/  LDL.LU R23, [R1+0x990] ;  /* 0x0009900001177983 */ /* 0x000f220000300800 */
[----:B------:R-:W4:Y:S02]  /*29740*/  LDL.LU R18, [R1+0x9b4] ;  /* 0x0009b40001127983 */ /* 0x000f240000300800 */
[----:B------:R-:W4:Y:S02]  /*29750*/  LDL.LU R12, [R1+0x988] ;  /* 0x00098800010c7983 */ /* 0x000f240000300800 */
[----:B------:R-:W4:Y:S01]  /*29760*/  LDL.LU R19, [R1+0x9ac] ;  /* 0x0009ac0001137983 */ /* 0x000f220000300800 */
[----:B------:R-:W4:Y:S01]  /*29770*/  LDL.LU R6, [R1+0x980] ;  /* 0x0009800001067983 */ /* 0x000f220000300800 */
[----:B------:R-:W4:Y:S01]  /*29780*/  LDL.LU R7, [R1+0x9a4] ;  /* 0x0009a40001077983 */ /* 0x000f220000300800 */
[----:B---3--:R-:W-:-:S05]  /*29790*/  IADD3 R3, P3, R3, UR8, RZ ;  /* 0x0000000803037c10 */ /* 0x008fca000ff7e0ff */
[----:B------:R3:W-:Y:S01]  /*297a0*/  STL [R1+0x9b8], R3 ;  /* 0x0009b80301007387 */ /* 0x0007e20000100800 */
[----:B------:R-:W4:Y:S02]  /*297b0*/  LDL.LU R8, [R1+0x978] ;  /* 0x0009780001087983 */ /* 0x000f240000300800 */
[----:B------:R-:W4:Y:S02]  /*297c0*/  LDL.LU R13, [R1+0x99c] ;  /* 0x00099c00010d7983 */ /* 0x000f240000300800 */
[----:B------:R-:W4:Y:S01]  /*297d0*/  LDL.LU R9, [R1+0x970] ;  /* 0x0009700001097983 */ /* 0x000f220000300800 */
[----:B------:R-:W4:Y:S01]  /*297e0*/  LDL.LU R10, [R1+0x994] ;  /* 0x00099400010a7983 */ /* 0x000f220000300800 */
[----:B------:R-:W4:Y:S01]  /*297f0*/  LDL.LU R11, [R1+0x968] ;  /* 0x00096800010b7983 */ /* 0x000f220000300800 */
[----:B--2---:R-:W-:-:S05]  /*29800*/  IADD3.X R29, R29, UR5, RZ, P4, !PT ;  /* 0x000000051d1d7c10 */ /* 0x004fca000a7fe4ff */
[----:B------:R2:W-:Y:S01]  /*29810*/  STL [R1+0x9dc], R29 ;  /* 0x0009dc1d01007387 */ /* 0x0005e20000100800 */
[----:B------:R-:W4:Y:S02]  /*29820*/  LDL.LU R14, [R1+0x98c] ;  /* 0x00098c00010e7983 */ /* 0x000f240000300800 */
[----:B------:R-:W4:Y:S02]  /*29830*/  LDL.LU R15, [R1+0x960] ;  /* 0x00096000010f7983 */ /* 0x000f240000300800 */
[----:B-1----:R-:W4:Y:S01]  /*29840*/  LDL.LU R17, [R1+0x984] ;  /* 0x0009840001117983 */ /* 0x002f220000300800 */
[----:B0-----:R-:W4:Y:S01]  /*29850*/  LDL.LU R16, [R1+0x958] ;  /* 0x0009580001107983 */ /* 0x001f220000300800 */
[----:B------:R-:W4:Y:S02]  /*29860*/  LDL.LU R21, [R1+0x97c] ;  /* 0x00097c0001157983 */ /* 0x000f240000300800 */
[----:B------:R-:W4:Y:S02]  /*29870*/  LDL.LU R20, [R1+0x950] ;  /* 0x0009500001147983 */ /* 0x000f240000300800 */
[----:B---3--:R-:W3:Y:S01]  /*29880*/  LDL.LU R3, [R1+0x974] ;  /* 0x0009740001037983 */ /* 0x008ee20000300800 */
[----:B------:R-:W-:-:S05]  /*29890*/  IADD3 R2, P4, R2, UR8, RZ ;  /* 0x0000000802027c10 */ /* 0x000fca000ff9e0ff */
[----:B------:R0:W-:Y:S01]  /*298a0*/  STL [R1+0x9b0], R2 ;  /* 0x0009b00201007387 */ /* 0x0001e20000100800 */
[----:B--2---:R-:W2:Y:S03]  /*298b0*/  LDL.LU R29, [R1+0x948] ;  /* 0x00094800011d7983 */ /* 0x004ea60000300800 */
[----:B0-----:R-:W2:Y:S01]  /*298c0*/  LDL.LU R2, [R1+0x96c] ;  /* 0x00096c0001027983 */ /* 0x001ea20000300800 */
[----:B------:R-:W-:-:S05]  /*298d0*/  IADD3.X R28, R28, UR5, RZ, P5, !PT ;  /* 0x000000051c1c7c10 */ /* 0x000fca000affe4ff */
[----:B------:R0:W-:Y:S04]  /*298e0*/  STL [R1+0x9d4], R28 ;  /* 0x0009d41c01007387 */ /* 0x0001e80000100800 */
[----:B0-----:R-:W2:Y:S01]  /*298f0*/  LDL.LU R28, [R1+0x940] ;  /* 0x00094000011c7983 */ /* 0x001ea20000300800 */
[----:B------:R-:W-:Y:S02]  /*29900*/  IADD3 R5, P5, R5, UR8, RZ ;  /* 0x0000000805057c10 */ /* 0x000fe4000ffbe0ff */
[----:B------:R-:W-:Y:S01]  /*29910*/  IADD3.X R24, R24, UR5, RZ, P6, !PT ;  /* 0x0000000518187c10 */ /* 0x000fe2000b7fe4ff */
[----:B------:R-:W-:Y:S02]  /*29920*/  IADD3 R25, P6, R25, UR8, RZ ;  /* 0x0000000819197c10 */ /* 0x000fe4000ffde0ff */
[----:B------:R-:W-:Y:S02]  /*29930*/  STL [R1+0x9a8], R5 ;  /* 0x0009a80501007387 */ /* 0x000fe40000100800 */
[----:B------:R-:W-:Y:S02]  /*29940*/  STL [R1+0x9cc], R24 ;  /* 0x0009cc1801007387 */ /* 0x000fe40000100800 */
[----:B------:R-:W-:Y:S01]  /*29950*/  STL [R1+0x9a0], R25 ;  /* 0x0009a01901007387 */ /* 0x000fe20000100800 */
[----:B----4-:R-:W-:Y:S01]  /*29960*/  IADD3.X R26, R26, UR5, RZ, P1, !PT ;  /* 0x000000051a1a7c10 */ /* 0x010fe20008ffe4ff */
[----:B------:R-:W-:Y:S01]  /*29970*/  IADD3 R27, P1, R27, UR8, RZ ;  /* 0x000000081b1b7c10 */ /* 0x000fe2000ff3e0ff */
[----:B------:R-:W-:-:S02]  /*29980*/  IADD3.X R22, R22, UR5, RZ, P2, !PT ;  /* 0x0000000516167c10 */ /* 0x000fc400097fe4ff */
[----:B------:R-:W-:Y:S01]  /*29990*/  IADD3.X R18, R18, UR5, RZ, P3, !PT ;  /* 0x0000000512127c10 */ /* 0x000fe20009ffe4ff */
[----:B------:R-:W-:Y:S01]  /*299a0*/  IADD3 R12, P3, R12, UR8, RZ ;  /* 0x000000080c0c7c10 */ /* 0x000fe2000ff7e0ff */
[----:B------:R-:W-:Y:S01]  /*299b0*/  IADD3 R23, P2, R23, UR8, RZ ;  /* 0x0000000817177c10 */ /* 0x000fe2000ff5e0ff */
[----:B------:R-:W-:Y:S01]  /*299c0*/  STL [R1+0x9c4], R26 ;  /* 0x0009c41a01007387 */ /* 0x000fe20000100800 */
[----:B------:R-:W-:Y:S02]  /*299d0*/  STL [R1+0x998], R27 ;  /* 0x0009981b01007387 */ /* 0x000fe40000100800 */
[----:B------:R-:W-:Y:S01]  /*299e0*/  STL [R1+0x9bc], R22 ;  /* 0x0009bc1601007387 */ /* 0x000fe20000100800 */
[----:B------:R-:W-:Y:S01]  /*299f0*/  IADD3.X R19, R19, UR5, RZ, P4, !PT ;  /* 0x0000000513137c10 */ /* 0x000fe2000a7fe4ff */
[----:B------:R0:W-:Y:S01]  /*29a00*/  STL [R1+0x988], R12 ;  /* 0x0009880c01007387 */ /* 0x0001e20000100800 */
[----:B------:R-:W-:Y:S01]  /*29a10*/  IADD3 R6, P4, R6, UR8, RZ ;  /* 0x0000000806067c10 */ /* 0x000fe2000ff9e0ff */
[----:B------:R-:W-:Y:S01]  /*29a20*/  STL [R1+0x990], R23 ;  /* 0x0009901701007387 */ /* 0x000fe20000100800 */
[----:B------:R-:W-:-:S02]  /*29a30*/  IADD3.X R7, R7, UR5, RZ, P5, !PT ;  /* 0x0000000507077c10 */ /* 0x000fc4000affe4ff */
[----:B------:R-:W-:Y:S01]  /*29a40*/  IADD3.X R13, R13, UR5, RZ, P6, !PT ;  /* 0x000000050d0d7c10 */ /* 0x000fe2000b7fe4ff */
[----:B0-----:R-:W4:Y:S01]  /*29a50*/  LDL.LU R12, [R1+0x964] ;  /* 0x00096400010c7983 */ /* 0x001f220000300800 */
[----:B------:R-:W-:Y:S01]  /*29a60*/  STL [R1+0x9b4], R18 ;  /* 0x0009b41201007387 */ /* 0x000fe20000100800 */
[----:B------:R-:W-:Y:S01]  /*29a70*/  IADD3 R8, P5, R8, UR8, RZ ;  /* 0x0000000808087c10 */ /* 0x000fe2000ffbe0ff */
[----:B------:R-:W-:Y:S01]  /*29a80*/  STL [R1+0x9ac], R19 ;  /* 0x0009ac1301007387 */ /* 0x000fe20000100800 */
[----:B------:R-:W-:Y:S01]  /*29a90*/  STL [R1+0x980], R6 ;  /* 0x0009800601007387 */ /* 0x000fe20000100800 */
[----:B------:R-:W-:Y:S01]  /*29aa0*/  IADD3 R9, P6, R9, UR8, RZ ;  /* 0x0000000809097c10 */ /* 0x000fe2000ffde0ff */
[----:B------:R0:W-:Y:S01]  /*29ab0*/  STL [R1+0x99c], R13 ;  /* 0x00099c0d01007387 */ /* 0x0001e20000100800 */
[----:B------:R-:W-:Y:S01]  /*29ac0*/  IADD3.X R10, R10, UR5, RZ, P1, !PT ;  /* 0x000000050a0a7c10 */ /* 0x000fe20008ffe4ff */
[----:B------:R-:W-:Y:S01]  /*29ad0*/  STL [R1+0x9a4], R7 ;  /* 0x0009a40701007387 */ /* 0x000fe20000100800 */
[----:B------:R-:W-:-:S03]  /*29ae0*/  IADD3 R11, P1, R11, UR8, RZ ;  /* 0x000000080b0b7c10 */ /* 0x000fc6000ff3e0ff */
[----:B0-----:R-:W4:Y:S01]  /*29af0*/  LDL.LU R13, [R1+0x938] ;  /* 0x00093800010d7983 */ /* 0x001f220000300800 */
[----:B------:R-:W-:Y:S02]  /*29b00*/  STL [R1+0x978], R8 ;  /* 0x0009780801007387 */ /* 0x000fe40000100800 */
[----:B------:R-:W-:Y:S02]  /*29b10*/  STL [R1+0x970], R9 ;  /* 0x0009700901007387 */ /* 0x000fe40000100800 */
[----:B------:R-:W-:Y:S01]  /*29b20*/  STL [R1+0x994], R10 ;  /* 0x0009940a01007387 */ /* 0x000fe20000100800 */
[----:B------:R-:W-:Y:S01]  /*29b30*/  STL [R1+0x968], R11 ;  /* 0x0009680b01007387 */ /* 0x000fe20000100800 */
[----:B------:R-:W-:Y:S01]  /*29b40*/  IADD3.X R14, R14, UR5, RZ, P2, !PT ;  /* 0x000000050e0e7c10 */ /* 0x000fe200097fe4ff */
[----:B------:R-:W-:Y:S01]  /*29b50*/  IADD3 R15, P2, R15, UR8, RZ ;  /* 0x000000080f0f7c10 */ /* 0x000fe2000ff5e0ff */
[----:B------:R-:W-:Y:S01]  /*29b60*/  IADD3.X R17, R17, UR5, RZ, P3, !PT ;  /* 0x0000000511117c10 */ /* 0x000fe20009ffe4ff */
[----:B------:R-:W-:Y:S01]  /*29b70*/  IADD3 R16, P3, R16, UR8, RZ ;  /* 0x0000000810107c10 */ /* 0x000fe2000ff7e0ff */
[----:B------:R-:W-:Y:S01]  /*29b80*/  IADD3.X R21, R21, UR5, RZ, P4, !PT ;  /* 0x0000000515157c10 */ /* 0x000fe2000a7fe4ff */
[----:B------:R0:W-:Y:S01]  /*29b90*/  STL [R1+0x98c], R14 ;  /* 0x00098c0e01007387 */ /* 0x0001e20000100800 */
[----:B------:R1:W-:Y:S01]  /*29ba0*/  STL [R1+0x960], R15 ;  /* 0x0009600f01007387 */ /* 0x0003e20000100800 */
[----:B------:R-:W-:-:S02]  /*29bb0*/  IADD3 R20, P4, R20, UR8, RZ ;  /* 0x0000000814147c10 */ /* 0x000fc4000ff9e0ff */
[----:B---3--:R-:W-:Y:S01]  /*29bc0*/  IADD3.X R3, R3, UR5, RZ, P5, !PT ;  /* 0x0000000503037c10 */ /* 0x008fe2000affe4ff */
[----:B0-----:R-:W3:Y:S01]  /*29bd0*/  LDL.LU R14, [R1+0x95c] ;  /* 0x00095c00010e7983 */ /* 0x001ee20000300800 */
[----:B------:R0:W-:Y:S02]  /*29be0*/  STL [R1+0x984], R17 ;  /* 0x0009841101007387 */ /* 0x0001e40000100800 */
[----:B------:R2:W-:Y:S02]  /*29bf0*/  STL [R1+0x958], R16 ;  /* 0x0009581001007387 */ /* 0x0005e40000100800 */
[----:B------:R2:W-:Y:S01]  /*29c00*/  STL [R1+0x97c], R21 ;  /* 0x00097c1501007387 */ /* 0x0005e20000100800 */
[----:B-1----:R-:W3:Y:S01]  /*29c10*/  LDL.LU R15, [R1+0x930] ;  /* 0x00093000010f7983 */ /* 0x002ee20000300800 */
[----:B--2---:R-:W-:Y:S01]  /*29c20*/  IADD3 R29, P5, R29, UR8, RZ ;  /* 0x000000081d1d7c10 */ /* 0x004fe2000ffbe0ff */
[----:B------:R-:W-:Y:S02]  /*29c30*/  STL [R1+0x950], R20 ;  /* 0x0009501401007387 */ /* 0x000fe40000100800 */
[----:B------:R1:W-:Y:S01]  /*29c40*/  STL [R1+0x974], R3 ;  /* 0x0009740301007387 */ /* 0x0003e20000100800 */
[----:B------:R-:W2:Y:S02]  /*29c50*/  LDL.LU R5, [R1+0x954] ;  /* 0x0009540001057983 */ /* 0x000ea40000300800 */
[----:B------:R1:W-:Y:S01]  /*29c60*/  STL [R1+0x948], R29 ;  /* 0x0009481d01007387 */ /* 0x0003e20000100800 */
[----:B0-----:R-:W2:Y:S01]  /*29c70*/  LDL.LU R17, [R1+0x928] ;  /* 0x0009280001117983 */ /* 0x001ea20000300800 */
[----:B------:R-:W-:-:S05]  /*29c80*/  IADD3.X R2, R2, UR5, RZ, P6, !PT ;  /* 0x0000000502027c10 */ /* 0x000fca000b7fe4ff */
[----:B------:R0:W-:Y:S01]  /*29c90*/  STL [R1+0x96c], R2 ;  /* 0x00096c0201007387 */ /* 0x0001e20000100800 */
[----:B------:R-:W2:Y:S01]  /*29ca0*/  LDL.LU R16, [R1+0x94c] ;  /* 0x00094c0001107983 */ /* 0x000ea20000300800 */
[----:B------:R-:W-:-:S05]  /*29cb0*/  IADD3 R28, P6, R28, UR8, RZ ;  /* 0x000000081c1c7c10 */ /* 0x000fca000ffde0ff */
[----:B------:R0:W-:Y:S01]  /*29cc0*/  STL [R1+0x940], R28 ;  /* 0x0009401c01007387 */ /* 0x0001e20000100800 */
[----:B------:R-:W2:Y:S02]  /*29cd0*/  LDL.LU R21, [R1+0x920] ;  /* 0x0009200001157983 */ /* 0x000ea40000300800 */
[----:B-1----:R-:W2:Y:S02]  /*29ce0*/  LDL.LU R3, [R1+0x944] ;  /* 0x0009440001037983 */ /* 0x002ea40000300800 */
[----:B------:R-:W2:Y:S01]  /*29cf0*/  LDL.LU R20, [R1+0x918] ;  /* 0x0009180001147983 */ /* 0x000ea20000300800 */
[----:B------:R-:W2:Y:S01]  /*29d00*/  LDL.LU R29, [R1+0x93c] ;  /* 0x00093c00011d7983 */ /* 0x000ea20000300800 */
[----:B0-----:R-:W2:Y:S03]  /*29d10*/  LDL.LU R2, [R1+0x910] ;  /* 0x0009100001027983 */ /* 0x001ea60000300800 */
[----:B------:R-:W2:Y:S01]  /*29d20*/  LDL.LU R28, [R1+0x934] ;  /* 0x00093400011c7983 */ /* 0x000ea20000300800 */
[----:B------:R-:W2:Y:S02]  /*29d30*/  LDL.LU R24, [R1+0x92c] ;  /* 0x00092c0001187983 */ /* 0x000ea40000300800 */
[----:B------:R-:W2:Y:S02]  /*29d40*/  LDL.LU R25, [R1+0x900] ;  /* 0x0009000001197983 */ /* 0x000ea40000300800 */
[----:B------:R-:W2:Y:S01]  /*29d50*/  LDL.LU R26, [R1+0x924] ;  /* 0x00092400011a7983 */ /* 0x000ea20000300800 */
[----:B----4-:R-:W-:-:S05]  /*29d60*/  IADD3.X R12, R12, UR5, RZ, P1, !PT ;  /* 0x000000050c0c7c10 */ /* 0x010fca0008ffe4ff */
[----:B------:R0:W-:Y:S01]  /*29d70*/  STL [R1+0x964], R12 ;  /* 0x0009640c01007387 */ /* 0x0001e20000100800 */
[----:B------:R-:W4:Y:S02]  /*29d80*/  LDL.LU R27, [R1+0x8f8] ;  /* 0x0008f800011b7983 */ /* 0x000f240000300800 */
[----:B------:R-:W4:Y:S02]  /*29d90*/  LDL.LU R22, [R1+0x91c] ;  /* 0x00091c0001167983 */ /* 0x000f240000300800 */
[----:B------:R-:W4:Y:S01]  /*29da0*/  LDL.LU R23, [R1+0x914] ;  /* 0x0009140001177983 */ /* 0x000f220000300800 */
[----:B------:R-:W4:Y:S01]  /*29db0*/  LDL.LU R18, [R1+0x8e8] ;  /* 0x0008e80001127983 */ /* 0x000f220000300800 */
[----:B------:R-:W4:Y:S01]  /*29dc0*/  LDL.LU R19, [R1+0x90c] ;  /* 0x00090c0001137983 */ /* 0x000f220000300800 */
[----:B------:R-:W-:-:S05]  /*29dd0*/  IADD3 R13, P1, R13, UR8, RZ ;  /* 0x000000080d0d7c10 */ /* 0x000fca000ff3e0ff */
[----:B------:R1:W-:Y:S01]  /*29de0*/  STL [R1+0x938], R13 ;  /* 0x0009380d01007387 */ /* 0x0003e20000100800 */
[----:B------:R-:W4:Y:S02]  /*29df0*/  LDL.LU R6, [R1+0x8e0] ;  /* 0x0008e00001067983 */ /* 0x000f240000300800 */
[----:B------:R-:W4:Y:S02]  /*29e00*/  LDL.LU R7, [R1+0x904] ;  /* 0x0009040001077983 */ /* 0x000f240000300800 */
[----:B------:R-:W4:Y:S01]  /*29e10*/  LDL.LU R8, [R1+0x8d8] ;  /* 0x0008d80001087983 */ /* 0x000f220000300800 */
[----:B------:R-:W4:Y:S01]  /*29e20*/  LDL.LU R9, [R1+0x8fc] ;  /* 0x0008fc0001097983 */ /* 0x000f220000300800 */
[----:B------:R-:W4:Y:S02]  /*29e30*/  LDL.LU R10, [R1+0x8d0] ;  /* 0x0008d000010a7983 */ /* 0x000f240000300800 */
[----:B------:R-:W4:Y:S02]  /*29e40*/  LDL.LU R11, [R1+0x8c8] ;  /* 0x0008c800010b7983 */ /* 0x000f240000300800 */
[----:B0-----:R-:W4:Y:S01]  /*29e50*/  LDL.LU R12, [R1+0x8ec] ;  /* 0x0008ec00010c7983 */ /* 0x001f220000300800 */
[----:B---3--:R-:W-:-:S02]  /*29e60*/  IADD3.X R14, R14, UR5, RZ, P2, !PT ;  /* 0x000000050e0e7c10 */ /* 0x008fc400097fe4ff */
[----:B------:R-:W-:-:S03]  /*29e70*/  IADD3 R15, P2, R15, UR8, RZ ;  /* 0x000000080f0f7c10 */ /* 0x000fc6000ff5e0ff */
[----:B------:R0:W-:Y:S01]  /*29e80*/  STL [R1+0x95c], R14 ;  /* 0x00095c0e01007387 */ /* 0x0001e20000100800 */
[----:B-1----:R-:W3:Y:S01]  /*29e90*/  LDL.LU R13, [R1+0x8dc] ;  /* 0x0008dc00010d7983 */ /* 0x002ee20000300800 */
[----:B--2---:R-:W-:Y:S02]  /*29ea0*/  IADD3.X R5, R5, UR5, RZ, P3, !PT ;  /* 0x0000000505057c10 */ /* 0x004fe40009ffe4ff */
[----:B------:R-:W-:Y:S01]  /*29eb0*/  IADD3 R17, P3, R17, UR8, RZ ;  /* 0x0000000811117c10 */ /* 0x000fe2000ff7e0ff */
[----:B0-----:R-:W2:Y:S01]  /*29ec0*/  LDL.LU R14, [R1+0x8d4] ;  /* 0x0008d400010e7983 */ /* 0x001ea20000300800 */
[----:B------:R0:W-:Y:S01]  /*29ed0*/  STL [R1+0x930], R15 ;  /* 0x0009300f01007387 */ /* 0x0001e20000100800 */
[----:B------:R-:W-:Y:S02]  /*29ee0*/  IADD3.X R16, R16, UR5, RZ, P4, !PT ;  /* 0x0000000510107c10 */ /* 0x000fe4000a7fe4ff */
[----:B0-----:R-:W2:Y:S01]  /*29ef0*/  LDL.LU R15, [R1+0x8cc] ;  /* 0x0008cc00010f7983 */ /* 0x001ea20000300800 */
[----:B------:R0:W-:Y:S03]  /*29f00*/  STL [R1+0x954], R5 ;  /* 0x0009540501007387 */ /* 0x0001e60000100800 */
[----:B0-----:R0:W5:Y:S01]  /*29f10*/  LDL.LU R5, [R1+0xd18] ;  /* 0x000d180001057983 */ /* 0x0011620000300800 */
[----:B------:R1:W-:Y:S01]  /*29f20*/  STL [R1+0x928], R17 ;  /* 0x0009281101007387 */ /* 0x0003e20000100800 */
[----:B------:R-:W-:-:S02]  /*29f30*/  IADD3 R21, P4, R21, UR8, RZ ;  /* 0x0000000815157c10 */ /* 0x000fc4000ff9e0ff */
[----:B------:R-:W-:Y:S01]  /*29f40*/  IADD3.X R3, R3, UR5, RZ, P5, !PT ;  /* 0x0000000503037c10 */ /* 0x000fe2000affe4ff */
[----:B------:R-:W-:Y:S01]  /*29f50*/  IADD3 R20, P5, R20, UR8, RZ ;  /* 0x0000000814147c10 */ /* 0x000fe2000ffbe0ff */
[----:B------:R-:W-:Y:S01]  /*29f60*/  IADD3.X R29, R29, UR5, RZ, P6, !PT ;  /* 0x000000051d1d7c10 */ /* 0x000fe2000b7fe4ff */
[----:B-1----:R0:W5:Y:S01]  /*29f70*/  LDL.LU R17, [R1+0xd14] ;  /* 0x000d140001117983 */ /* 0x0021620000300800 */
[----:B------:R1:W-:Y:S01]  /*29f80*/  STL [R1+0x94c], R16 ;  /* 0x00094c1001007387 */ /* 0x0003e20000100800 */
[----:B------:R-:W-:Y:S02]  /*29f90*/  IADD3 R2, P6, R2, UR8, RZ ;  /* 0x0000000802027c10 */ /* 0x000fe4000ffde0ff */
[----:B------:R-:W-:Y:S01]  /*29fa0*/  IADD3.X R28, R28, UR5, RZ, P1, !PT ;  /* 0x000000051c1c7c10 */ /* 0x000fe20008ffe4ff */
[----:B-1----:R0:W5:Y:S01]  /*29fb0*/  LDL.LU R16, [R1+0xd10] ;  /* 0x000d100001107983 */ /* 0x0021620000300800 */
[----:B------:R1:W-:Y:S03]  /*29fc0*/  STL [R1+0x920], R21 ;  /* 0x0009201501007387 */ /* 0x0003e60000100800 */
        /* <DEDUP_REMOVED lines=8> */
[----:B-1----:R-:W2:Y:S01]  /*2a050*/  LDL.LU R2, [R1+0xcfc] ;  /* 0x000cfc0001027983 */ /* 0x002ea20000300800 */
[----:B------:R1:W-:Y:S03]  /*2a060*/  STL [R1+0x934], R28 ;  /* 0x0009341c01007387 */ /* 0x0003e60000100800 */
[----:B-1----:R-:W2:Y:S02]  /*2a070*/  LDL.LU R28, [R1+0xcf8] ;  /* 0x000cf800011c7983 */ /* 0x002ea40000300800 */
[----:B--2---:R-:W-:-:S05]  /*2a080*/  IADD3 R28, P1, R28, UR8, RZ ;  /* 0x000000081c1c7c10 */ /* 0x004fca000ff3e0ff */
[----:B------:R1:W-:Y:S04]  /*2a090*/  STL [R1+0x908], R28 ;  /* 0x0009081c01007387 */ /* 0x0003e80000100800 */
[----:B-1----:R-:W2:Y:S01]  /*2a0a0*/  LDL.LU R28, [R1+0xcf4] ;  /* 0x000cf400011c7983 */ /* 0x002ea20000300800 */
[----:B------:R-:W-:Y:S01]  /*2a0b0*/  IADD3.X R24, R24, UR5, RZ, P2, !PT ;  /* 0x0000000518187c10 */ /* 0x000fe200097fe4ff */
[----:B------:R-:W-:Y:S01]  /*2a0c0*/  IADD3 R25, P2, R25, UR8, RZ ;  /* 0x0000000819197c10 */ /* 0x000fe2000ff5e0ff */
[----:B------:R-:W-:Y:S02]  /*2a0d0*/  IADD3.X R26, R26, UR5, RZ, P3, !PT ;  /* 0x000000051a1a7c10 */ /* 0x000fe40009ffe4ff */
[----:B----4-:R-:W-:Y:S01]  /*2a0e0*/  IADD3.X R22, R22, UR5, RZ, P4, !PT ;  /* 0x0000000516167c10 */ /* 0x010fe2000a7fe4ff */
[----:B------:R-:W-:Y:S01]  /*2a0f0*/  IADD3 R27, P3, R27, UR8, RZ ;  /* 0x000000081b1b7c10 */ /* 0x000fe2000ff7e0ff */
[----:B------:R-:W-:Y:S01]  /*2a100*/  STL [R1+0x92c], R24 ;  /* 0x00092c1801007387 */ /* 0x000fe20000100800 */
[----:B------:R-:W-:Y:S02]  /*2a110*/  STL [R1+0x900], R25 ;  /* 0x0009001901007387 */ /* 0x000fe40000100800 */
[----:B------:R-:W-:Y:S01]  /*2a120*/  STL [R1+0x924], R26 ;  /* 0x0009241a01007387 */ /* 0x000fe20000100800 */
[----:B--2---:R-:W-:-:S05]  /*2a130*/  IADD3 R28, P4, R28, UR8, RZ ;  /* 0x000000081c1c7c10 */ /* 0x004fca000ff9e0ff */
[----:B------:R1:W-:Y:S01]  /*2a140*/  STL [R1+0x8f0], R28 ;  /* 0x0008f01c01007387 */ /* 0x0003e20000100800 */
[----:B------:R-:W-:Y:S03]  /*2a150*/  STL [R1+0x8f8], R27 ;  /* 0x0008f81b01007387 */ /* 0x000fe60000100800 */
[----:B-1----:R-:W2:Y:S01]  /*2a160*/  LDL.LU R28, [R1+0xcf0] ;  /* 0x000cf000011c7983 */ /* 0x002ea20000300800 */
[----:B------:R-:W-:Y:S01]  /*2a170*/  IADD3.X R23, R23, UR5, RZ, P5, !PT ;  /* 0x0000000517177c10 */ /* 0x000fe2000affe4ff */
[----:B------:R-:W-:Y:S01]  /*2a180*/  IADD3 R18, P5, R18, UR8, RZ ;  /* 0x0000000812127c10 */ /* 0x000fe2000ffbe0ff */
[----:B------:R-:W-:Y:S01]  /*2a190*/  IADD3.X R19, R19, UR5, RZ, P6, !PT ;  /* 0x0000000513137c10 */ /* 0x000fe2000b7fe4ff */
[----:B------:R-:W-:Y:S01]  /*2a1a0*/  IADD3 R6, P6, R6, UR8, RZ ;  /* 0x0000000806067c10 */ /* 0x000fe2000ffde0ff */
[----:B------:R-:W-:Y:S01]  /*2a1b0*/  STL [R1+0x91c], R22 ;  /* 0x00091c1601007387 */ /* 0x000fe20000100800 */
[----:B------:R-:W-:Y:S01]  /*2a1c0*/  IADD3.X R7, R7, UR5, RZ, P1, !PT ;  /* 0x0000000507077c10 */ /* 0x000fe20008ffe4ff */
[----:B------:R-:W-:Y:S01]  /*2a1d0*/  STL [R1+0x914], R23 ;  /* 0x0009141701007387 */ /* 0x000fe20000100800 */
[----:B------:R-:W-:Y:S01]  /*2a1e0*/  IADD3 R8, P1, R8, UR8, RZ ;  /* 0x0000000808087c10 */ /* 0x000fe2000ff3e0ff */
[----:B------:R-:W-:Y:S01]  /*2a1f0*/  STL [R1+0x8e8], R18 ;  /* 0x0008e81201007387 */ /* 0x000fe20000100800 */
[----:B------:R-:W-:Y:S01]  /*2a200*/  STL [R1+0x90c], R19 ;  /* 0x00090c1301007387 */ /* 0x000fe20000100800 */
[----:B------:R-:W-:Y:S01]  /*2a210*/  IADD3.X R9, R9, UR5, RZ, P2, !PT ;  /* 0x0000000509097c10 */ /* 0x000fe200097fe4ff */
[----:B------:R-:W-:Y:S01]  /*2a220*/  STL [R1+0x8e0], R6 ;  /* 0x0008e00601007387 */ /* 0x000fe20000100800 */
[----:B------:R-:W-:Y:S01]  /*2a230*/  STL [R1+0x904], R7 ;  /* 0x0009040701007387 */ /* 0x000fe20000100800 */
[----:B------:R-:W-:Y:S01]  /*2a240*/  STL [R1+0x8d8], R8 ;  /* 0x0008d80801007387 */ /* 0x000fe20000100800 */
[----:B--2---:R-:W-:-:S05]  /*2a250*/  IADD3.X R28, R28, UR5, RZ, P3, !PT ;  /* 0x000000051c1c7c10 */ /* 0x004fca0009ffe4ff */
[----:B------:R1:W-:Y:S01]  /*2a260*/  STL [R1+0x8f4], R28 ;  /* 0x0008f41c01007387 */ /* 0x0003e20000100800 */
[----:B------:R-:W-:Y:S03]  /*2a270*/  STL [R1+0x8fc], R9 ;  /* 0x0008fc0901007387 */ /* 0x000fe60000100800 */
[----:B-1----:R-:W2:Y:S01]  /*2a280*/  LDL.LU R28, [R1+0xcec] ;  /* 0x000cec00011c7983 */ /* 0x002ea20000300800 */
[----:B------:R-:W-:Y:S02]  /*2a290*/  IADD3 R10, P2, R10, UR8, RZ ;  /* 0x000000080a0a7c10 */ /* 0x000fe4000ff5e0ff */
[----:B------:R-:W-:Y:S02]  /*2a2a0*/  IADD3.X R2, R2, UR5, RZ, P5, !PT ;  /* 0x0000000502027c10 */ /* 0x000fe4000affe4ff */
[----:B------:R-:W-:Y:S02]  /*2a2b0*/  IADD3 R11, P3, R11, UR8, RZ ;  /* 0x000000080b0b7c10 */ /* 0x000fe4000ff7e0ff */
[----:B------:R-:W-:-:S02]  /*2a2c0*/  IADD3.X R12, R12, UR5, RZ, P4, !PT ;  /* 0x000000050c0c7c10 */ /* 0x000fc4000a7fe4ff */
[----:B---3--:R-:W-:Y:S01]  /*2a2d0*/  IADD3.X R13, R13, UR5, RZ, P6, !PT ;  /* 0x000000050d0d7c10 */ /* 0x008fe2000b7fe4ff */
[----:B------:R-:W-:Y:S01]  /*2a2e0*/  STL [R1+0x8d0], R10 ;  /* 0x0008d00a01007387 */ /* 0x000fe20000100800 */
[----:B------:R1:W-:Y:S02]  /*2a2f0*/  STL [R1+0x8e4], R2 ;  /* 0x0008e40201007387 */ /* 0x0003e40000100800 */
[----:B------:R-:W-:Y:S01]  /*2a300*/  STL [R1+0x8c8], R11 ;  /* 0x0008c80b01007387 */ /* 0x000fe20000100800 */
[----:B------:R-:W-:Y:S02]  /*2a310*/  IADD3.X R14, R14, UR5, RZ, P1, !PT ;  /* 0x000000050e0e7c10 */ /* 0x000fe40008ffe4ff */
[----:B------:R-:W-:Y:S01]  /*2a320*/  IADD3.X R15, R15, UR5, RZ, P2, !PT ;  /* 0x000000050f0f7c10 */ /* 0x000fe200097fe4ff */
[----:B-1----:R0:W5:Y:S01]  /*2a330*/  LDL.LU R2, [R1+0xce8] ;  /* 0x000ce80001027983 */ /* 0x0021620000300800 */
[----:B------:R-:W-:Y:S02]  /*2a340*/  STL [R1+0x8ec], R12 ;  /* 0x0008ec0c01007387 */ /* 0x000fe40000100800 */
[----:B------:R-:W-:Y:S01]  /*2a350*/  STL [R1+0x8dc], R13 ;  /* 0x0008dc0d01007387 */ /* 0x000fe20000100800 */
[----:B--2---:R-:W-:-:S05]  /*2a360*/  IADD3.X R28, R28, UR5, RZ, P3, !PT ;  /* 0x000000051c1c7c10 */ /* 0x004fca0009ffe4ff */
[----:B------:R1:W-:Y:S01]  /*2a370*/  STL [R1+0x8c4], R28 ;  /* 0x0008c41c01007387 */ /* 0x0003e20000100800 */
[----:B------:R0:W-:Y:S03]  /*2a380*/  STL [R1+0x8d4], R14 ;  /* 0x0008d40e01007387 */ /* 0x0001e60000100800 */
[----:B-1----:R0:W5:Y:S01]  /*2a390*/  LDL.LU R28, [R1+0xce4] ;  /* 0x000ce400011c7983 */ /* 0x0021620000300800 */
[----:B------:R0:W-:Y:S01]  /*2a3a0*/  STL [R1+0x8cc], R15 ;  /* 0x0008cc0f01007387 */ /* 0x0001e20000100800 */
[----:B------:R-:W-:Y:S01]  /*2a3b0*/  @!P0 CALL.REL.NOINC `(.L_x_2) ;  /* 0x0000001000008944 */ /* 0x000fe20003c00000 */
[----:B------:R-:W-:Y:S05]  /*2a3c0*/  BRA `(.L_x_3) ;  /* 0xfffe571000007947 */ /* 0x000fea000383ffff */
.L_x_2:
[----:B-----5:R-:W2:Y:S04]  /*2a3d0*/  LDL.LU R2, [R1+0x290] ;  /* 0x0002900001027983 */ /* 0x020ea80000300800 */
[----:B--2---:R1:W-:Y:S04]  /*2a3e0*/  STL [R1+0xe8c], R2 ;  /* 0x000e8c0201007387 */ /* 0x0043e80000100800 */
[----:B-1----:R-:W2:Y:S04]  /*2a3f0*/  LDL.LU R2, [R1+0x2ac] ;  /* 0x0002ac0001027983 */ /* 0x002ea80000300800 */
        /* <DEDUP_REMOVED lines=33> */
[----:B------:R-:W2:Y:S01]  /*2a610*/  LDL.LU R29, [R1+0x2a4] ;  /* 0x0002a400011d7983 */ /* 0x000ea20000300800 */
[----:B-1----:R-:W-:-:S03]  /*2a620*/  IMAD.MOV.U32 R2, RZ, RZ, R5 ;  /* 0x000000ffff027224 */ /* 0x002fc600078e0005 */
        /* <DEDUP_REMOVED lines=33> */
[----:B------:R-:W2:Y:S04]  /*2a840*/  LDL.LU R0, [R1+0x2a0] ;  /* 0x0002a00001007983 */ /* 0x000ea80000300800 */
[----:B------:R-:W3:Y:S04]  /*2a850*/  LDL.LU R24, [R1+0x2b4] ;  /* 0x0002b40001187983 */ /* 0x000ee80000300800 */
[----:B------:R-:W3:Y:S04]  /*2a860*/  LDL.LU R25, [R1+0x2b0] ;  /* 0x0002b00001197983 */ /* 0x000ee80000300800 */
[----:B------:R-:W4:Y:S04]  /*2a870*/  LDL.LU R26, [R1+0x2d4] ;  /* 0x0002d400011a7983 */ /* 0x000f280000300800 */
[----:B------:R-:W4:Y:S01]  /*2a880*/  LDL.LU R27, [R1+0x2d0] ;  /* 0x0002d000011b7983 */ /* 0x000f220000300800 */
[----:B-1----:R-:W-:-:S03]  /*2a890*/  IMAD.MOV.U32 R29, RZ, RZ, R4 ;  /* 0x000000ffff1d7224 */ /* 0x002fc600078e0004 */
        /* <DEDUP_REMOVED lines=14> */
[----:B0-----:R-:W2:Y:S04]  /*2a980*/  LDL.LU R14, [R1+0x3a4] ;  /* 0x0003a400010e7983 */ /* 0x001ea80000300800 */
[----:B------:R-:W2:Y:S04]  /*2a990*/  LDL.LU R15, [R1+0x3a0] ;  /* 0x0003a000010f7983 */ /* 0x000ea80000300800 */
[----:B------:R0:W-:Y:S01]  /*2a9a0*/  STL [R1+0xcfc], R17 ;  /* 0x000cfc1101007387 */ /* 0x0001e20000100800 */
[----:B------:R-:W-:-:S03]  /*2a9b0*/  F2FP.PACK_AB R2, R29, R2 ;  /* 0x000000021d02723e */ /* 0x000fc600000000ff */
        /* <DEDUP_REMOVED lines=11> */
[----:B------:R-:W2:Y:S04]  /*2aa70*/  LDL.LU R29, [R1+0xf14] ;  /* 0x000f1400011d7983 */ /* 0x000ea80000300800 */
[----:B------:R0:W-:Y:S04]  /*2aa80*/  STL [R1+0x19c], R2 ;  /* 0x00019c0201007387 */ /* 0x0001e80000100800 */
[----:B0-----:R-:W2:Y:S02]  /*2aa90*/  LDL.LU R2, [R1+0xf10] ;  /* 0x000f100001027983 */ /* 0x001ea40000300800 */
[----:B--2---:R-:W-:-:S02]  /*2aaa0*/  F2FP.PACK_AB R2, R29, R2 ;  /* 0x000000021d02723e */ /* 0x004fc400000000ff */
        /* <DEDUP_REMOVED lines=62> */
[----:B0-----:R-:W2:Y:S01]  /*2ae90*/  LDL.LU R2, [R1+0xe90] ;  /* 0x000e900001027983 */ /* 0x001ea20000300800 */
[----:B------:R-:W-:Y:S02]  /*2aea0*/  F2FP.PACK_AB R20, R3, R20 ;  /* 0x000000140314723e */ /* 0x000fe400000000ff */
[----:B--2---:R-:W-:-:S02]  /*2aeb0*/  F2FP.PACK_AB R28, R2, R28 ;  /* 0x0000001c021c723e */ /* 0x004fc400000000ff */
[----:B------:R-:W2:Y:S01]  /*2aec0*/  LDL.LU R2, [R1+0xe8c] ;  /* 0x000e8c0001027983 */ /* 0x000ea20000300800 */
[----:B------:R-:W-:-:S03]  /*2aed0*/  F2FP.PACK_AB R16, R21, R16 ;  /* 0x000000101510723e */ /* 0x000fc600000000ff */
[----:B------:R-:W-:Y:S04]  /*2aee0*/  STL [R1+0x158], R28 ;  /* 0x0001581c01007387 */ /* 0x000fe80000100800 */
[----:B------:R-:W-:Y:S04]  /*2aef0*/  STL [R1+0x154], R20 ;  /* 0x0001541401007387 */ /* 0x000fe80000100800 */
[----:B------:R-:W-:Y:S01]  /*2af00*/  STL [R1+0x150], R16 ;  /* 0x0001501001007387 */ /* 0x000fe20000100800 */
[----:B--2---:R-:W-:Y:S02]  /*2af10*/  F2FP.PACK_AB R3, R17, R2 ;  /* 0x000000021103723e */ /* 0x004fe400000000ff */
[----:B------:R-:W-:-:S02]  /*2af20*/  F2FP.PACK_AB R2, R29, R0 ;  /* 0x000000001d02723e */ /* 0x000fc400000000ff */
[----:B---3--:R-:W-:Y:S01]  /*2af30*/  F2FP.PACK_AB R0, R24, R25 ;  /* 0x000000191800723e */ /* 0x008fe200000000ff */
[----:B------:R4:W-:Y:S04]  /*2af40*/  STL [R1+0x14c], R3 ;  /* 0x00014c0301007387 */ /* 0x0009e80000100800 */
[----:B------:R0:W-:Y:S01]  /*2af50*/  STL [R1+0x148], R2 ;  /* 0x0001480201007387 */ /* 0x0001e20000100800 */
[----:B----4-:R-:W-:-:S03]  /*2af60*/  F2FP.PACK_AB R3, R26, R27 ;  /* 0x0000001b1a03723e */ /* 0x010fc600000000ff */
[----:B------:R1:W-:Y:S01]  /*2af70*/  STL [R1+0x144], R0 ;  /* 0x0001440001007387 */ /* 0x0003e20000100800 */
[----:B0-----:R-:W-:-:S03]  /*2af80*/  F2FP.PACK_AB R2, R22, R23 ;  /* 0x000000171602723e */ /* 0x001fc600000000ff */
[----:B------:R0:W-:Y:S01]  /*2af90*/  STL [R1+0x140], R3 ;  /* 0x0001400301007387 */ /* 0x0001e20000100800 */
[----:B-1----:R-:W-:-:S03]  /*2afa0*/  F2FP.PACK_AB R0, R18, R19 ;  /* 0x000000131200723e */ /* 0x002fc600000000ff */
[----:B------:R1:W-:Y:S01]  /*2afb0*/  STL [R1+0x13c], R2 ;  /* 0x00013c0201007387 */ /* 0x0003e20000100800 */
[----:B0-----:R-:W-:-:S03]  /*2afc0*/  F2FP.PACK_AB R3, R4, R5 ;  /* 0x000000050403723e */ /* 0x001fc600000000ff */
[----:B------:R0:W-:Y:S04]  /*2afd0*/  STL [R1+0x138], R0 ;  /* 0x0001380001007387 */ /* 0x0001e80000100800 */
[----:B------:R2:W-:Y:S01]  /*2afe0*/  STL [R1+0x134], R3 ;  /* 0x0001340301007387 */ /* 0x0005e20000100800 */
[----:B-1----:R-:W-:Y:S02]  /*2aff0*/  F2FP.PACK_AB R2, R6, R7 ;  /* 0x000000070602723e */ /* 0x002fe400000000ff */
[----:B0-----:R-:W-:-:S03]  /*2b000*/  F2FP.PACK_AB R0, R8, R9 ;  /* 0x000000090800723e */ /* 0x001fc600000000ff */
[----:B------:R0:W-:Y:S01]  /*2b010*/  STL [R1+0x130], R2 ;  /* 0x0001300201007387 */ /* 0x0001e20000100800 */
[----:B--2---:R-:W-:-:S03]  /*2b020*/  F2FP.PACK_AB R3, R10, R11 ;  /* 0x0000000b0a03723e */ /* 0x004fc600000000ff */
[----:B------:R1:W-:Y:S04]  /*2b030*/  STL [R1+0x12c], R0 ;  /* 0x00012c0001007387 */ /* 0x0003e80000100800 */
[----:B------:R-:W-:Y:S04]  /*2b040*/  STL [R1+0x128], R3 ;  /* 0x0001280301007387 */ /* 0x000fe80000100800 */
[----:B------:R-:W2:Y:S01]  /*2b050*/  LDL.LU R28, [R1+0x498] ;  /* 0x00049800011c7983 */ /* 0x000ea20000300800 */
[----:B0-----:R-:W-:Y:S02]  /*2b060*/  F2FP.PACK_AB R2, R12, R13 ;  /* 0x0000000d0c02723e */ /* 0x001fe400000000ff */
[----:B-1----:R-:W-:-:S03]  /*2b070*/  F2FP.PACK_AB R0, R14, R15 ;  /* 0x0000000f0e00723e */ /* 0x002fc600000000ff */
[----:B------:R-:W-:Y:S04]  /*2b080*/  STL [R1+0x124], R2 ;  /* 0x0001240201007387 */ /* 0x000fe80000100800 */
[----:B--2---:R0:W-:Y:S04]  /*2b090*/  STL [R1+0xe04], R28 ;  /* 0x000e041c01007387 */ /* 0x0041e80000100800 */
[----:B------:R-:W-:Y:S04]  /*2b0a0*/  STL [R1+0x120], R0 ;  /* 0x0001200001007387 */ /* 0x000fe80000100800 */
[----:B0-----:R-:W2:Y:S04]  /*2b0b0*/  LDL.LU R28, [R1+0x338] ;  /* 0x00033800011c7983 */ /* 0x001ea80000300800 */
[----:B--2---:R0:W-:Y:S04]  /*2b0c0*/  STL [R1+0xe0c], R28 ;  /* 0x000e0c1c01007387 */ /* 0x0041e80000100800 */
        /* <DEDUP_REMOVED lines=31> */
[----:B------:R-:W3:Y:S04]  /*2b2c0*/  LDL.LU R3, [R1+0x4ac] ;  /* 0x0004ac0001037983 */ /* 0x000ee80000300800 */
[----:B---3--:R0:W-:Y:S04]  /*2b2d0*/  STL [R1+0xe00], R3 ;  /* 0x000e000301007387 */ /* 0x0081e80000100800 */
[----:B0-----:R-:W3:Y:S04]  /*2b2e0*/  LDL.LU R3, [R1+0x49c] ;  /* 0x00049c0001037983 */ /* 0x001ee80000300800 */
        /* <DEDUP_REMOVED lines=33> */
[----:B0-----:R-:W2:Y:S04]  /*2b500*/  LDL.LU R3, [R1+0x3bc] ;  /* 0x0003bc0001037983 */ /* 0x001ea80000300800 */
[----:B------:R-:W3:Y:S04]  /*2b510*/  LDL.LU R20, [R1+0x4a8] ;  /* 0x0004a80001147983 */ /* 0x000ee80000300800 */
[----:B------:R-:W4:Y:S04]  /*2b520*/  LDL.LU R21, [R1+0x4bc] ;  /* 0x0004bc0001157983 */ /* 0x000f280000300800 */
        /* <DEDUP_REMOVED lines=25> */
[----:B--2---:R-:W-:-:S03]  /*2b6c0*/  F2FP.PACK_AB R28, R3, R28 ;  /* 0x0000001c031c723e */ /* 0x004fc600000000ff */
        /* <DEDUP_REMOVED lines=68> */
[----:B------:R-:W3:Y:S01]  /*2bb10*/  LDL.LU R3, [R1+0xe00] ;  /* 0x000e000001037983 */ /* 0x000ee20000300800 */
[----:B----4-:R-:W-:-:S03]  /*2bb20*/  F2FP.PACK_AB R16, R21, R16 ;  /* 0x000000101510723e */ /* 0x010fc600000000ff */
[----:B------:R-:W-:Y:S01]  /*2bb30*/  STL [R1+0xd8], R28 ;  /* 0x0000d81c01007387 */ /* 0x000fe20000100800 */
[----:B---3--:R-:W-:Y:S02]  /*2bb40*/  F2FP.PACK_AB R20, R3, R20 ;  /* 0x000000140314723e */ /* 0x008fe400000000ff */
[----:B------:R-:W-:Y:S02]  /*2bb50*/  F2FP.PACK_AB R3, R17, R2 ;  /* 0x000000021103723e */ /* 0x000fe400000000ff */
[----:B------:R-:W-:Y:S01]  /*2bb60*/  F2FP.PACK_AB R2, R29, R0 ;  /* 0x000000001d02723e */ /* 0x000fe200000000ff */
[----:B------:R-:W-:Y:S01]  /*2bb70*/  STL [R1+0xd4], R20 ;  /* 0x0000d41401007387 */ /* 0x000fe20000100800 */
[----:B------:R-:W-:-:S03]  /*2bb80*/  F2FP.PACK_AB R0, R24, R25 ;  /* 0x000000191800723e */ /* 0x000fc600000000ff */
[----:B------:R-:W-:Y:S04]  /*2bb90*/  STL [R1+0xd0], R16 ;  /* 0x0000d01001007387 */ /* 0x000fe80000100800 */
[----:B------:R0:W-:Y:S04]  /*2bba0*/  STL [R1+0xcc], R3 ;  /* 0x0000cc0301007387 */ /* 0x0001e80000100800 */
[----:B------:R1:W-:Y:S01]  /*2bbb0*/  STL [R1+0xc8], R2 ;  /* 0x0000c80201007387 */ /* 0x0003e20000100800 */
[----:B0-----:R-:W-:-:S03]  /*2bbc0*/  F2FP.PACK_AB R3, R26, R27 ;  /* 0x0000001b1a03723e */ /* 0x001fc600000000ff */
[----:B------:R0:W-:Y:S01]  /*2bbd0*/  STL [R1+0xc4], R0 ;  /* 0x0000c40001007387 */ /* 0x0001e20000100800 */
[----:B-1----:R-:W-:-:S03]  /*2bbe0*/  F2FP.PACK_AB R2, R22, R23 ;  /* 0x000000171602723e */ /* 0x002fc600000000ff */
[----:B------:R1:W-:Y:S01]  /*2bbf0*/  STL [R1+0xc0], R3 ;  /* 0x0000c00301007387 */ /* 0x0003e20000100800 */
[----:B0-----:R-:W-:-:S03]  /*2bc00*/  F2FP.PACK_AB R0, R18, R19 ;  /* 0x000000131200723e */ /* 0x001fc600000000ff */
[----:B------:R0:W-:Y:S01]  /*2bc10*/  STL [R1+0xbc], R2 ;  /* 0x0000bc0201007387 */ /* 0x0001e20000100800 */
[----:B-1----:R-:W-:-:S03]  /*2bc20*/  F2FP.PACK_AB R3, R4, R5 ;  /* 0x000000050403723e */ /* 0x002fc600000000ff */
[----:B------:R1:W-:Y:S04]  /*2bc30*/  STL [R1+0xb8], R0 ;  /* 0x0000b80001007387 */ /* 0x0003e80000100800 */
[----:B------:R2:W-:Y:S01]  /*2bc40*/  STL [R1+0xb4], R3 ;  /* 0x0000b40301007387 */ /* 0x0005e20000100800 */
[----:B0-----:R-:W-:Y:S02]  /*2bc50*/  F2FP.PACK_AB R2, R6, R7 ;  /* 0x000000070602723e */ /* 0x001fe400000000ff */
[----:B-1----:R-:W-:-:S03]  /*2bc60*/  F2FP.PACK_AB R0, R8, R9 ;  /* 0x000000090800723e */ /* 0x002fc600000000ff */
        /* <DEDUP_REMOVED lines=243> */
[----:B---3--:R0:W-:Y:S04]  /*2cba0*/  STL [R1+0xd2c], R5 ;  /* 0x000d2c0501007387 */ /* 0x0081e80000100800 */
[----:B0-----:R-:W3:Y:S04]  /*2cbb0*/  LDL.LU R5, [R1+0x59c] ;  /* 0x00059c0001057983 */ /* 0x001ee80000300800 */
[----:B------:R-:W4:Y:S04]  /*2cbc0*/  LDL.LU R4, [R1+0x5b8] ;  /* 0x0005b80001047983 */ /* 0x000f280000300800 */
[----:B----4-:R0:W-:Y:S04]  /*2cbd0*/  STL [R1+0xd28], R4 ;  /* 0x000d280401007387 */ /* 0x0101e80000100800 */
[----:B0-----:R-:W4:Y:S04]  /*2cbe0*/  LDL.LU R4, [R1+0x5ac] ;  /* 0x0005ac0001047983 */ /* 0x001f280000300800 */
[----:B------:R-:W2:Y:S04]  /*2cbf0*/  LDL.LU R11, [R1+0x580] ;  /* 0x00058000010b7983 */ /* 0x000ea80000300800 */
[----:B--2---:R0:W-:Y:S04]  /*2cc00*/  STL [R1+0xd24], R11 ;  /* 0x000d240b01007387 */ /* 0x0041e80000100800 */
[----:B0-----:R-:W2:Y:S04]  /*2cc10*/  LDL.LU R11, [R1+0x5bc] ;  /* 0x0005bc00010b7983 */ /* 0x001ea80000300800 */
        /* <DEDUP_REMOVED lines=28> */
[----:B------:R-:W2:Y:S04]  /*2cde0*/  LDL.LU R16, [R1+0x5e4] ;  /* 0x0005e40001107983 */ /* 0x000ea80000300800 */
[----:B------:R-:W2:Y:S01]  /*2cdf0*/  LDL.LU R21, [R1+0x60c] ;  /* 0x00060c0001157983 */ /* 0x000ea20000300800 */
[----:B------:R-:W-:-:S03]  /*2ce00*/  F2FP.PACK_AB R7, R6, R7 ;  /* 0x000000070607723e */ /* 0x000fc600000000ff */
[----:B--2---:R0:W-:Y:S04]  /*2ce10*/  STL [R1+0xcf4], R21 ;  /* 0x000cf41501007387 */ /* 0x0041e80000100800 */
[----:B0-----:R-:W2:Y:S04]  /*2ce20*/  LDL.LU R21, [R1+0x5f4] ;  /* 0x0005f40001157983 */ /* 0x001ea80000300800 */
        /* <DEDUP_REMOVED lines=41> */
[----:B------:R0:W-:Y:S04]  /*2d0c0*/  STL [R1], R7 ;  /* 0x0000000701007387 */ /* 0x0001e80000100800 */
[----:B0-----:R-:W2:Y:S02]  /*2d0d0*/  LDL.LU R7, [R1+0xd34] ;  /* 0x000d340001077983 */ /* 0x001ea40000300800 */
[----:B--2---:R-:W-:-:S02]  /*2d0e0*/  F2FP.PACK_AB R7, R6, R7 ;  /* 0x000000070607723e */ /* 0x004fc400000000ff */
[----:B------:R-:W3:Y:S02]  /*2d0f0*/  LDL.LU R6, [R1+0xd30] ;  /* 0x000d300001067983 */ /* 0x000ee40000300800 */
[----:B---3--:R-:W-:Y:S02]  /*2d100*/  F2FP.PACK_AB R6, R5, R6 ;  /* 0x000000060506723e */ /* 0x008fe400000000ff */
[----:B------:R-:W4:Y:S02]  /*2d110*/  LDL.LU R5, [R1+0xd2c] ;  /* 0x000d2c0001057983 */ /* 0x000f240000300800 */
[----:B----4-:R-:W-:Y:S02]  /*2d120*/  F2FP.PACK_AB R5, R4, R5 ;  /* 0x000000050405723e */ /* 0x010fe400000000ff */
[----:B------:R-:W2:Y:S02]  /*2d130*/  LDL.LU R4, [R1+0xd28] ;  /* 0x000d280001047983 */ /* 0x000ea40000300800 */
[----:B--2---:R-:W-:-:S02]  /*2d140*/  F2FP.PACK_AB R4, R11, R4 ;  /* 0x000000040b04723e */ /* 0x004fc400000000ff */
[----:B------:R-:W2:Y:S02]  /*2d150*/  LDL.LU R11, [R1+0xd24] ;  /* 0x000d2400010b7983 */ /* 0x000ea40000300800 */
[----:B--2---:R-:W-:Y:S02]  /*2d160*/  F2FP.PACK_AB R11, R10, R11 ;  /* 0x0000000b0a0b723e */ /* 0x004fe400000000ff */
[----:B------:R-:W2:Y:S02]  /*2d170*/  LDL.LU R10, [R1+0xd20] ;  /* 0x000d2000010a7983 */ /* 0x000ea40000300800 */
[----:B--2---:R-:W-:Y:S02]  /*2d180*/  F2FP.PACK_AB R10, R9, R10 ;  /* 0x0000000a090a723e */ /* 0x004fe400000000ff */
        /* <DEDUP_REMOVED lines=20> */
[----:B------:R-:W2:Y:S01]  /*2d2d0*/  LDL.LU R21, [R1+0xcf4] ;  /* 0x000cf40001157983 */ /* 0x000ea20000300800 */
[----:B------:R-:W-:Y:S02]  /*2d2e0*/  F2FP.PACK_AB R22, R20, R22 ;  /* 0x000000161416723e */ /* 0x000fe400000000ff */
[----:B--2---:R-:W-:Y:S02]  /*2d2f0*/  F2FP.PACK_AB R23, R21, R23 ;  /* 0x000000171517723e */ /* 0x004fe400000000ff */
[----:B------:R-:W2:Y:S04]  /*2d300*/  LDL.LU R21, [R1+0xcf0] ;  /* 0x000cf00001157983 */ /* 0x000ea80000300800 */
[----:B------:R-:W3:Y:S01]  /*2d310*/  LDL.LU R20, [R1+0xcec] ;  /* 0x000cec0001147983 */ /* 0x000ee20000300800 */
[----:B--2---:R-:W-:-:S03]  /*2d320*/  F2FP.PACK_AB R21, R3, R21 ;  /* 0x000000150315723e */ /* 0x004fc600000000ff */
[----:B------:R-:W2:Y:S01]  /*2d330*/  LDL.LU R3, [R1+0xce8] ;  /* 0x000ce80001037983 */ /* 0x000ea20000300800 */
[----:B---3--:R-:W-:-:S03]  /*2d340*/  F2FP.PACK_AB R20, R28, R20 ;  /* 0x000000141c14723e */ /* 0x008fc600000000ff */
[----:B------:R0:W5:Y:S01]  /*2d350*/  LDL.LU R28, [R1+0xce4] ;  /* 0x000ce400011c7983 */ /* 0x0001620000300800 */
[----:B------:R-:W-:Y:S02]  /*2d360*/  F2FP.PACK_AB R27, R2, R27 ;  /* 0x0000001b021b723e */ /* 0x000fe400000000ff */
[----:B------:R-:W-:Y:S02]  /*2d370*/  F2FP.PACK_AB R26, R29, R26 ;  /* 0x0000001a1d1a723e */ /* 0x000fe400000000ff */
[----:B------:R-:W-:Y:S02]  /*2d380*/  F2FP.PACK_AB R25, R0, R25 ;  /* 0x000000190019723e */ /* 0x000fe400000000ff */
[----:B--2---:R-:W-:Y:S02]  /*2d390*/  F2FP.PACK_AB R24, R24, R3 ;  /* 0x000000031818723e */ /* 0x004fe400000000ff */
.L_x_1:
[----:B0-----:R-:W2:Y:S04]  /*2d3a0*/  LDL.LU R0, [R1+0xce0] ;  /* 0x000ce00001007983 */ /* 0x001ea80000300800 */
[----:B------:R-:W3:Y:S04]  /*2d3b0*/  LDL R2, [R1+0xcdc] ;  /* 0x000cdc0001027983 */ /* 0x000ee80000100800 */
[----:B------:R-:W0:Y:S04]  /*2d3c0*/  S2R R3, SR_TID.X ;  /* 0x0000000000037919 */ /* 0x000e280000002100 */
[----:B------:R1:W-:Y:S01]  /*2d3d0*/  STL [R1+0xe48], R7 ;  /* 0x000e480701007387 */ /* 0x0003e20000100800 */
[----:B0-----:R-:W-:-:S03]  /*2d3e0*/  IMAD.SHL.U32 R29, R3, 0x4, RZ ;  /* 0x00000004031d7824 */ /* 0x001fc600078e00ff */
[----:B------:R-:W-:Y:S01]  /*2d3f0*/  BAR.SYNC.DEFER_BLOCKING 0x0 ;  /* 0x0000000000007b1d */ /* 0x000fe20000010000 */
[----:B--2---:R-:W-:Y:S02]  /*2d400*/  LOP3.LUT R0, R0, 0x60, RZ, 0xc0, !PT ;  /* 0x0000006000007812 */ /* 0x004fe400078ec0ff */
[----:B---3--:R-:W-:Y:S02]  /*2d410*/  ISETP.GE.AND P0, PT, R2, c[0x0][0x178], PT ;  /* 0x00005e0002007a0c */ /* 0x008fe40003f06270 */
[----:B-----5:R-:W-:Y:S02]  /*2d420*/  IADD3 R2, R28, 0x1, RZ ;  /* 0x000000011c027810 */ /* 0x020fe40007ffe0ff */
[----:B------:R-:W-:Y:S02]  /*2d430*/  LOP3.LUT R29, R0, 0x70, R29, 0x78, !PT ;  /* 0x00000070001d7812 */ /* 0x000fe400078e781d */
[----:B------:R-:W-:Y:S01]  /*2d440*/  ISETP.LT.AND P4, PT, R2, c[0x0][0x17c], !P0 ;  /* 0x00005f0002007a0c */ /* 0x000fe20004781270 */
[C---:B------:R-:W-:Y:S01]  /*2d450*/  IMAD.SHL.U32 R2, R3.reuse, 0x400, RZ ;  /* 0x0000040003027824 */ /* 0x040fe200078e00ff */
[----:B------:R-:W-:Y:S01]  /*2d460*/  IADD3 R0, R28, 0x2, RZ ;  /* 0x000000021c007810 */ /* 0x000fe20007ffe0ff */
[----:B------:R-:W-:-:S03]  /*2d470*/  IMAD.SHL.U32 R3, R3, 0x40, RZ ;  /* 0x0000004003037824 */ /* 0x000fc600078e00ff */
[----:B------:R-:W-:Y:S02]  /*2d480*/  ISETP.LT.AND P3, PT, R0, c[0x0][0x17c], !P0 ;  /* 0x00005f0000007a0c */ /* 0x000fe40004761270 */
[----:B-1----:R-:W-:Y:S02]  /*2d490*/  LOP3.LUT R7, R2, 0x6000, RZ, 0xc0, !PT ;  /* 0x0000600002077812 */ /* 0x002fe400078ec0ff */
[----:B------:R-:W-:Y:S02]  /*2d4a0*/  LOP3.LUT R0, R3, 0x1800, RZ, 0xc0, !PT ;  /* 0x0000180003007812 */ /* 0x000fe400078ec0ff */
[C---:B------:R-:W-:Y:S02]  /*2d4b0*/  IADD3 R2, R28.reuse, 0x3, RZ ;  /* 0x000000031c027810 */ /* 0x040fe40007ffe0ff */
[----:B------:R-:W-:Y:S02]  /*2d4c0*/  IADD3 R0, R29, R7, R0 ;  /* 0x000000071d007210 */ /* 0x000fe40007ffe000 */
[----:B------:R-:W2:Y:S01]  /*2d4d0*/  LDL.LU R7, [R1+0xe48] ;  /* 0x000e480001077983 */ /* 0x000ea20000300800 */
[----:B------:R-:W-:-:S03]  /*2d4e0*/  IADD3 R3, R28, 0x4, RZ ;  /* 0x000000041c037810 */ /* 0x000fc60007ffe0ff */
[----:B------:R-:W-:Y:S04]  /*2d4f0*/  STL [R1+0xd04], R27 ;  /* 0x000d041b01007387 */ /* 0x000fe80000100800 */
[----:B------:R0:W-:Y:S04]  /*2d500*/  STS.128 [R0], R24 ;  /* 0x0000001800007388 */ /* 0x0001e80000000c00 */
[----:B------:R1:W-:Y:S04]  /*2d510*/  STL [R1+0xe00], R26 ;  /* 0x000e001a01007387 */ /* 0x0003e80000100800 */
[----:B0-----:R-:W3:Y:S04]  /*2d520*/  LDL.LU R24, [R1+0x40] ;  /* 0x0000400001187983 */ /* 0x001ee80000300800 */
[----:B------:R-:W3:Y:S04]  /*2d530*/  LDL.LU R25, [R1+0x44] ;  /* 0x0000440001197983 */ /* 0x000ee80000300800 */
[----:B-1----:R-:W4:Y:S04]  /*2d540*/  LDL.LU R26, [R1+0x48] ;  /* 0x00004800011a7983 */ /* 0x002f280000300800 */
[----:B------:R-:W4:Y:S04]  /*2d550*/  LDL.LU R27, [R1+0x4c] ;  /* 0x00004c00011b7983 */ /* 0x000f280000300800 */
[----:B----4-:R-:W-:Y:S04]  /*2d560*/  STL.64 [R1+0xe10], R26 ;  /* 0x000e101a01007387 */ /* 0x010fe80000100a00 */
[----:B---3--:R0:W-:Y:S04]  /*2d570*/  STL.64 [R1+0xe08], R24 ;  /* 0x000e081801007387 */ /* 0x0081e80000100a00 */
[----:B0-----:R-:W3:Y:S04]  /*2d580*/  LDL.LU R24, [R1+0x30] ;  /* 0x0000300001187983 */ /* 0x001ee80000300800 */
[----:B------:R-:W3:Y:S04]  /*2d590*/  LDL.LU R25, [R1+0x34] ;  /* 0x0000340001197983 */ /* 0x000ee80000300800 */
[----:B------:R-:W4:Y:S04]  /*2d5a0*/  LDL.LU R26, [R1+0x38] ;  /* 0x00003800011a7983 */ /* 0x000f280000300800 */
        /* <DEDUP_REMOVED lines=13> */
[----:B------:R-:W-:Y:S04]  /*2d680*/  STS.128 [R0+0x80], R20 ;  /* 0x0000801400007388 */ /* 0x000fe80000000c00 */
[----:B------:R-:W-:Y:S04]  /*2d690*/  STS.128 [R0+0x100], R16 ;  /* 0x0001001000007388 */ /* 0x000fe80000000c00 */
[----:B----4-:R-:W-:Y:S04]  /*2d6a0*/  STL.64 [R1+0xe40], R26 ;  /* 0x000e401a01007387 */ /* 0x010fe80000100a00 */
[----:B---3--:R0:W-:Y:S04]  /*2d6b0*/  STL.64 [R1+0xe38], R24 ;  /* 0x000e381801007387 */ /* 0x0081e80000100a00 */
[----:B0-----:R-:W3:Y:S04]  /*2d6c0*/  LDL.LU R24, [R1] ;  /* 0x0000000001187983 */ /* 0x001ee80000300800 */
[----:B------:R-:W3:Y:S04]  /*2d6d0*/  LDL.LU R25, [R1+0x4] ;  /* 0x0000040001197983 */ /* 0x000ee80000300800 */
[----:B------:R-:W3:Y:S04]  /*2d6e0*/  LDL.LU R26, [R1+0x8] ;  /* 0x00000800011a7983 */ /* 0x000ee80000300800 */
[----:B------:R-:W3:Y:S04]  /*2d6f0*/  LDL.LU R27, [R1+0xc] ;  /* 0x00000c00011b7983 */ /* 0x000ee80000300800 */
[----:B------:R-:W4:Y:S04]  /*2d700*/  LDL.LU R20, [R1+0x90] ;  /* 0x0000900001147983 */ /* 0x000f280000300800 */
[----:B------:R-:W4:Y:S04]  /*2d710*/  LDL.LU R21, [R1+0x94] ;  /* 0x0000940001157983 */ /* 0x000f280000300800 */
[----:B------:R-:W4:Y:S04]  /*2d720*/  LDL.LU R22, [R1+0x98] ;  /* 0x0000980001167983 */ /* 0x000f280000300800 */
[----:B------:R-:W4:Y:S04]  /*2d730*/  LDL.LU R23, [R1+0x9c] ;  /* 0x00009c0001177983 */ /* 0x000f280000300800 */
[----:B------:R-:W4:Y:S04]  /*2d740*/  LDL.LU R16, [R1+0x80] ;  /* 0x0000800001107983 */ /* 0x000f280000300800 */
[----:B------:R-:W4:Y:S04]  /*2d750*/  LDL.LU R17, [R1+0x84] ;  /* 0x0000840001117983 */ /* 0x000f280000300800 */
[----:B------:R-:W4:Y:S04]  /*2d760*/  LDL.LU R18, [R1+0x88] ;  /* 0x0000880001127983 */ /* 0x000f280000300800 */
[----:B------:R-:W4:Y:S04]  /*2d770*/  LDL.LU R19, [R1+0x8c] ;  /* 0x00008c0001137983 */ /* 0x000f280000300800 */
[----:B------:R0:W-:Y:S04]  /*2d780*/  STS.128 [R0+0x180], R12 ;  /* 0x0001800c00007388 */ /* 0x0001e80000000c00 */
[----:B------:R1:W-:Y:S04]  /*2d790*/  STS.128 [R0+0x200], R8 ;  /* 0x0002000800007388 */ /* 0x0003e80000000c00 */
[----:B--2---:R2:W-:Y:S04]  /*2d7a0*/  STS.128 [R0+0x280], R4 ;  /* 0x0002800400007388 */ /* 0x0045e80000000c00 */
[----:B0-----:R-:W4:Y:S04]  /*2d7b0*/  LDL.LU R12, [R1+0x70] ;  /* 0x00007000010c7983 */ /* 0x001f280000300800 */
[----:B------:R-:W4:Y:S04]  /*2d7c0*/  LDL.LU R13, [R1+0x74] ;  /* 0x00007400010d7983 */ /* 0x000f280000300800 */
[----:B------:R-:W4:Y:S04]  /*2d7d0*/  LDL.LU R14, [R1+0x78] ;  /* 0x00007800010e7983 */ /* 0x000f280000300800 */
[----:B------:R-:W4:Y:S04]  /*2d7e0*/  LDL.LU R15, [R1+0x7c] ;  /* 0x00007c00010f7983 */ /* 0x000f280000300800 */
[----:B-1----:R-:W4:Y:S04]  /*2d7f0*/  LDL.LU R8, [R1+0x60] ;  /* 0x0000600001087983 */ /* 0x002f280000300800 */
[----:B------:R-:W4:Y:S04]  /*2d800*/  LDL.LU R9, [R1+0x64] ;  /* 0x0000640001097983 */ /* 0x000f280000300800 */
[----:B------:R-:W4:Y:S04]  /*2d810*/  LDL.LU R10, [R1+0x68] ;  /* 0x00006800010a7983 */ /* 0x000f280000300800 */
[----:B------:R-:W4:Y:S04]  /*2d820*/  LDL.LU R11, [R1+0x6c] ;  /* 0x00006c00010b7983 */ /* 0x000f280000300800 */
[----:B--2---:R-:W2:Y:S04]  /*2d830*/  LDL.LU R4, [R1+0x50] ;  /* 0x0000500001047983 */ /* 0x004ea80000300800 */
[----:B------:R-:W2:Y:S04]  /*2d840*/  LDL.LU R5, [R1+0x54] ;  /* 0x0000540001057983 */ /* 0x000ea80000300800 */
[----:B------:R-:W2:Y:S04]  /*2d850*/  LDL.LU R6, [R1+0x58] ;  /* 0x0000580001067983 */ /* 0x000ea80000300800 */
[----:B------:R-:W2:Y:S04]  /*2d860*/  LDL.LU R7, [R1+0x5c] ;  /* 0x00005c0001077983 */ /* 0x000ea80000300800 */
[----:B---3--:R0:W-:Y:S04]  /*2d870*/  STS.128 [R0+0x300], R24 ;  /* 0x0003001800007388 */ /* 0x0081e80000000c00 */
[----:B0-----:R-:W3:Y:S04]  /*2d880*/  LDL.LU.64 R26, [R1+0xe40] ;  /* 0x000e4000011a7983 */ /* 0x001ee80000300a00 */
[----:B------:R-:W3:Y:S04]  /*2d890*/  LDL.LU.64 R24, [R1+0xe38] ;  /* 0x000e380001187983 */ /* 0x000ee80000300a00 */
        /* <DEDUP_REMOVED lines=8> */
[----:B------:R-:W3:Y:S01]  /*2d920*/  LDL.LU.64 R24, [R1+0xe08] ;  /* 0x000e080001187983 */ /* 0x000ee20000300a00 */
[----:B------:R-:W-:-:S03]  /*2d930*/  ISETP.LT.AND P2, PT, R2, c[0x0][0x17c], !P0 ;  /* 0x00005f0002007a0c */ /* 0x000fc60004741270 */
[----:B------:R-:W0:Y:S04]  /*2d940*/  S2R R2, SR_TID.X ;  /* 0x0000000000027919 */ /* 0x000e280000002100 */
[----:B------:R-:W1:Y:S04]  /*2d950*/  S2R R29, SR_TID.X ;  /* 0x00000000001d7919 */ /* 0x000e680000002100 */
[----:B--2---:R-:W-:Y:S04]  /*2d960*/  STS.128 [R0+0x580], R4 ;  /* 0x0005800400007388 */ /* 0x004fe80000000c00 */
[----:B----4-:R-:W-:Y:S04]  /*2d970*/  STS.128 [R0+0x600], R8 ;  /* 0x0006000800007388 */ /* 0x010fe80000000c00 */
[----:B------:R-:W-:Y:S04]  /*2d980*/  STS.128 [R0+0x680], R12 ;  /* 0x0006800c00007388 */ /* 0x000fe80000000c00 */
[----:B------:R-:W-:Y:S04]  /*2d990*/  STS.128 [R0+0x700], R16 ;  /* 0x0007001000007388 */ /* 0x000fe80000000c00 */
[----:B------:R-:W-:Y:S01]  /*2d9a0*/  STS.128 [R0+0x780], R20 ;  /* 0x0007801400007388 */ /* 0x000fe20000000c00 */
[----:B0-----:R-:W-:Y:S01]  /*2d9b0*/  IMAD.SHL.U32 R2, R2, 0x1000, RZ ;  /* 0x0000100002027824 */ /* 0x001fe200078e00ff */
[----:B-1----:R-:W-:-:S04]  /*2d9c0*/  LOP3.LUT R29, R29, 0x7f, RZ, 0xc0, !PT ;  /* 0x0000007f1d1d7812 */ /* 0x002fc800078ec0ff */
[----:B------:R-:W-:-:S05]  /*2d9d0*/  LOP3.LUT R2, R2, 0x6000, RZ, 0xc0, !PT ;  /* 0x0000600002027812 */ /* 0x000fca00078ec0ff */
[----:B------:R-:W-:Y:S01]  /*2d9e0*/  IMAD R2, R29, 0x10, R2 ;  /* 0x000000101d027824 */ /* 0x000fe200078e0202 */
[----:B---3--:R0:W-:Y:S04]  /*2d9f0*/  STS.128 [R0+0x500], R24 ;  /* 0x0005001800007388 */ /* 0x0081e80000000c00 */
[----:B------:R-:W-:Y:S06]  /*2da00*/  BAR.SYNC.DEFER_BLOCKING 0x0 ;  /* 0x0000000000007b1d */ /* 0x000fec0000010000 */
[----:B0-----:R-:W2:Y:S04]  /*2da10*/  LDL.LU R26, [R1+0xe00] ;  /* 0x000e0000011a7983 */ /* 0x001ea80000300800 */
[----:B------:R-:W0:Y:S04]  /*2da20*/  LDS.128 R4, [R2] ;  /* 0x0000000002047984 */ /* 0x000e280000000c00 */
[----:B------:R-:W1:Y:S04]  /*2da30*/  LDS.128 R12, [R2+0x800] ;  /* 0x00080000020c7984 */ /* 0x000e680000000c00 */
[----:B------:R-:W3:Y:S04]  /*2da40*/  LDS.128 R8, [R2+0x1000] ;  /* 0x0010000002087984 */ /* 0x000ee80000000c00 */
[----:B0-----:R-:W-:Y:S01]  /*2da50*/  STL [R1+0x44], R5 ;  /* 0x0000440501007387 */ /* 0x001fe20000100800 */
[----:B------:R-:W-:-:S03]  /*2da60*/  IMAD.MOV.U32 R27, RZ, RZ, R4 ;  /* 0x000000ffff1b7224 */ /* 0x000fc600078e0004 */
[----:B------:R-:W-:Y:S04]  /*2da70*/  STL.64 [R1+0x48], R6 ;  /* 0x0000480601007387 */ /* 0x000fe80000100a00 */
[----:B------:R-:W0:Y:S01]  /*2da80*/  LDS.128 R4, [R2+0x1800] ;  /* 0x0018000002047984 */ /* 0x000e220000000c00 */
[C---:B------:R-:W-:Y:S02]  /*2da90*/  LOP3.LUT R29, R2.reuse, 0x20, RZ, 0x3c, !PT ;  /* 0x00000020021d7812 */ /* 0x040fe400078e3cff */
[----:B------:R-:W-:Y:S02]  /*2daa0*/  ISETP.LT.AND P1, PT, R3, c[0x0][0x17c], !P0 ;  /* 0x00005f0003007a0c */ /* 0x000fe40004721270 */
[----:B------:R-:W-:Y:S01]  /*2dab0*/  LOP3.LUT R3, R2, 0x40, RZ, 0x3c, !PT ;  /* 0x0000004002037812 */ /* 0x000fe200078e3cff */
[----:B--2---:R-:W-:Y:S04]  /*2dac0*/  STL.64 [R1+0xd08], R26 ;  /* 0x000d081a01007387 */ /* 0x004fe80000100a00 */
[----:B-1----:R-:W-:Y:S04]  /*2dad0*/  STL.64 [R1+0x80], R12 ;  /* 0x0000800c01007387 */ /* 0x002fe80000100a00 */
[----:B------:R-:W-:Y:S04]  /*2dae0*/  STL.64 [R1+0x88], R14 ;  /* 0x0000880e01007387 */ /* 0x000fe80000100a00 */
[----:B------:R-:W-:Y:S04]  /*2daf0*/  STL [R1+0xcf0], R2 ;  /* 0x000cf00201007387 */ /* 0x000fe80000100800 */
[----:B---3--:R-:W-:Y:S04]  /*2db00*/  STL.64 [R1+0x90], R8 ;  /* 0x0000900801007387 */ /* 0x008fe80000100a00 */
[----:B------:R-:W-:Y:S04]  /*2db10*/  STL.64 [R1+0x98], R10 ;  /* 0x0000980a01007387 */ /* 0x000fe80000100a00 */
[----:B------:R-:W1:Y:S04]  /*2db20*/  LDS.128 R12, [R29] ;  /* 0x000000001d0c7984 */ /* 0x000e680000000c00 */
[----:B0-----:R-:W-:Y:S04]  /*2db30*/  STL.64 [R1+0x70], R4 ;  /* 0x0000700401007387 */ /* 0x001fe80000100a00 */
[----:B------:R-:W-:Y:S04]  /*2db40*/  STL.64 [R1+0x78], R6 ;  /* 0x0000780601007387 */ /* 0x000fe80000100a00 */
[----:B------:R-:W0:Y:S04]  /*2db50*/  LDS.128 R4, [R29+0x1000] ;  /* 0x001000001d047984 */ /* 0x000e280000000c00 */
[----:B------:R-:W2:Y:S04]  /*2db60*/  LDS.128 R8, [R29+0x800] ;  /* 0x000800001d087984 */ /* 0x000ea80000000c00 */
[----:B-1----:R-:W-:Y:S04]  /*2db70*/  STL.64 [R1+0x50], R12 ;  /* 0x0000500c01007387 */ /* 0x002fe80000100a00 */
[----:B------:R-:W-:Y:S04]  /*2db80*/  STL.64 [R1+0x58], R14 ;  /* 0x0000580e01007387 */ /* 0x000fe80000100a00 */
[----:B0-----:R-:W-:Y:S01]  /*2db90*/  STL.64 [R1+0x30], R4 ;  /* 0x0000300401007387 */ /* 0x001fe20000100a00 */
[----:B------:R-:W-:-:S03]  /*2dba0*/  IMAD.MOV.U32 R2, RZ, RZ, R7 ;  /* 0x000000ffff027224 */ /* 0x000fc600078e0007 */
[----:B--2---:R-:W-:Y:S04]  /*2dbb0*/  STL.64 [R1+0x60], R8 ;  /* 0x0000600801007387 */ /* 0x004fe80000100a00 */
[----:B------:R-:W-:Y:S04]  /*2dbc0*/  STL.64 [R1+0x68], R10 ;  /* 0x0000680a01007387 */ /* 0x000fe80000100a00 */
[----:B------:R-:W-:Y:S04]  /*2dbd0*/  STL [R1+0x38], R6 ;  /* 0x0000380601007387 */ /* 0x000fe80000100800 */
[----:B------:R-:W0:Y:S04]  /*2dbe0*/  LDS.128 R4, [R29+0x1800] ;  /* 0x001800001d047984 */ /* 0x000e280000000c00 */
[----:B------:R-:W-:Y:S04]  /*2dbf0*/  STL [R1+0xcf4], R2 ;  /* 0x000cf40201007387 */ /* 0x000fe80000100800 */
[----:B------:R-:W-:Y:S04]  /*2dc00*/  STL [R1+0xcf8], R29 ;  /* 0x000cf81d01007387 */ /* 0x000fe80000100800 */
[----:B------:R-:W-:Y:S04]  /*2dc10*/  LDS.128 R8, [R3] ;  /* 0x0000000003087984 */ /* 0x000fe80000000c00 */
[----:B0-----:R-:W-:Y:S04]  /*2dc20*/  STL.64 [R1+0x20], R4 ;  /* 0x0000200401007387 */ /* 0x001fe80000100a00 */
[----:B------:R-:W-:Y:S04]  /*2dc30*/  STL.64 [R1+0x28], R6 ;  /* 0x0000280601007387 */ /* 0x000fe80000100a00 */
[----:B------:R-:W0:Y:S04]  /*2dc40*/  LDS.128 R4, [R3+0x800] ;  /* 0x0008000003047984 */ /* 0x000e280000000c00 */
[----:B0-----:R-:W-:Y:S01]  /*2dc50*/  STL.64 [R1], R4 ;  /* 0x0000000401007387 */ /* 0x001fe20000100a00 */
[----:B------:R-:W-:-:S03]  /*2dc60*/  IMAD.MOV.U32 R2, RZ, RZ, R7 ;  /* 0x000000ffff027224 */ /* 0x000fc600078e0007 */
[----:B------:R-:W-:Y:S04]  /*2dc70*/  STL.64 [R1+0x10], R8 ;  /* 0x0000100801007387 */ /* 0x000fe80000100a00 */
[----:B------:R-:W-:Y:S04]  /*2dc80*/  STL.64 [R1+0x18], R10 ;  /* 0x0000180a01007387 */ /* 0x000fe80000100a00 */
[----:B------:R-:W0:Y:S04]  /*2dc90*/  LDS.128 R8, [R3+0x1000] ;  /* 0x0010000003087984 */ /* 0x000e280000000c00 */
[----:B------:R-:W-:Y:S04]  /*2dca0*/  STL [R1+0x8], R6 ;  /* 0x0000080601007387 */ /* 0x000fe80000100800 */
[----:B------:R-:W1:Y:S04]  /*2dcb0*/  LDS.128 R4, [R3+0x1800] ;  /* 0x0018000003047984 */ /* 0x000e680000000c00 */
[----:B------:R-:W-:Y:S04]  /*2dcc0*/  STL [R1+0xcfc], R2 ;  /* 0x000cfc0201007387 */ /* 0x000fe80000100800 */
[----:B0-----:R-:W-:Y:S04]  /*2dcd0*/  STL [R1+0xd00], R11 ;  /* 0x000d000b01007387 */ /* 0x001fe80000100800 */
[----:B------:R-:W2:Y:S04]  /*2dce0*/  LDL.LU R24, [R1+0x190] ;  /* 0x0001900001187983 */ /* 0x000ea80000300800 */
[----:B-1----:R-:W-:Y:S04]  /*2dcf0*/  STL.64 [R1+0x1a0], R4 ;  /* 0x0001a00401007387 */ /* 0x002fe80000100a00 */
[----:B------:R-:W-:Y:S04]  /*2dd00*/  STL.64 [R1+0x1a8], R6 ;  /* 0x0001a80601007387 */ /* 0x000fe80000100a00 */
[----:B------:R-:W2:Y:S04]  /*2dd10*/  LDL.LU R25, [R1+0x194] ;  /* 0x0001940001197983 */ /* 0x000ea80000300800 */
[----:B------:R-:W3:Y:S04]  /*2dd20*/  LDL.LU R26, [R1+0x198] ;  /* 0x00019800011a7983 */ /* 0x000ee80000300800 */
[----:B------:R-:W3:Y:S04]  /*2dd30*/  LDL.LU R27, [R1+0x19c] ;  /* 0x00019c00011b7983 */ /* 0x000ee80000300800 */
[----:B---3--:R-:W-:Y:S04]  /*2dd40*/  STL.64 [R1+0xd18], R26 ;  /* 0x000d181a01007387 */ /* 0x008fe80000100a00 */
[----:B--2---:R0:W-:Y:S04]  /*2dd50*/  STL.64 [R1+0xd10], R24 ;  /* 0x000d101801007387 */ /* 0x0041e80000100a00 */
[----:B0-----:R-:W2:Y:S04]  /*2dd60*/  LDL.LU R24, [R1+0x180] ;  /* 0x0001800001187983 */ /* 0x001ea80000300800 */
        /* <DEDUP_REMOVED lines=15> */
[----:B------:R-:W4:Y:S04]  /*2de60*/  LDL.LU R20, [R1+0x130] ;  /* 0x0001300001147983 */ /* 0x000f280000300800 */
[----:B------:R-:W4:Y:S04]  /*2de70*/  LDL.LU R21, [R1+0x134] ;  /* 0x0001340001157983 */ /* 0x000f280000300800 */
[----:B------:R-:W2:Y:S04]  /*2de80*/  LDL.LU R22, [R1+0x138] ;  /* 0x0001380001167983 */ /* 0x000ea80000300800 */
[----:B------:R-:W2:Y:S04]  /*2de90*/  LDL.LU R23, [R1+0x13c] ;  /* 0x00013c0001177983 */ /* 0x000ea80000300800 */
[----:B--2---:R-:W-:Y:S04]  /*2dea0*/  STL.64 [R1+0xd68], R22 ;  /* 0x000d681601007387 */ /* 0x004fe80000100a00 */
[----:B----4-:R0:W-:Y:S04]  /*2deb0*/  STL.64 [R1+0xd60], R20 ;  /* 0x000d601401007387 */ /* 0x0101e80000100a00 */
[----:B0-----:R-:W2:Y:S04]  /*2dec0*/  LDL.LU R20, [R1+0x120] ;  /* 0x0001200001147983 */ /* 0x001ea80000300800 */
[----:B------:R-:W2:Y:S04]  /*2ded0*/  LDL.LU R21, [R1+0x124] ;  /* 0x0001240001157983 */ /* 0x000ea80000300800 */
[----:B------:R-:W4:Y:S04]  /*2dee0*/  LDL.LU R22, [R1+0x128] ;  /* 0x0001280001167983 */ /* 0x000f280000300800 */
[----:B------:R-:W4:Y:S04]  /*2def0*/  LDL.LU R23, [R1+0x12c] ;  /* 0x00012c0001177983 */ /* 0x000f280000300800 */
[----:B------:R-:W2:Y:S04]  /*2df00*/  LDL.LU R3, [R1+0xcdc] ;  /* 0x000cdc0001037983 */ /* 0x000ea80000300800 */
[----:B----4-:R-:W-:Y:S04]  /*2df10*/  STL.64 [R1+0xd78], R22 ;  /* 0x000d781601007387 */ /* 0x010fe80000100a00 */
[----:B--2---:R0:W-:Y:S04]  /*2df20*/  STL.64 [R1+0xd70], R20 ;  /* 0x000d701401007387 */ /* 0x0041e80000100a00 */
[----:B0-----:R-:W2:Y:S04]  /*2df30*/  LDL.LU R20, [R1+0x110] ;  /* 0x0001100001147983 */ /* 0x001ea80000300800 */
[----:B------:R-:W2:Y:S04]  /*2df40*/  LDL.LU R21, [R1+0x114] ;  /* 0x0001140001157983 */ /* 0x000ea80000300800 */
[----:B------:R-:W4:Y:S04]  /*2df50*/  LDL.LU R22, [R1+0x118] ;  /* 0x0001180001167983 */ /* 0x000f280000300800 */
[----:B------:R-:W4:Y:S04]  /*2df60*/  LDL.LU R23, [R1+0x11c] ;  /* 0x00011c0001177983 */ /* 0x000f280000300800 */
        /* <DEDUP_REMOVED lines=42> */
[----:B------:R-:W0:Y:S02]  /*2e210*/  S2R R18, SR_TID.X ;  /* 0x0000000000127919 */ /* 0x000e240000002100 */
[C---:B0-----:R-:W-:Y:S01]  /*2e220*/  IMAD.SHL.U32 R19, R18.reuse, 0x1000, RZ ;  /* 0x0000100012137824 */ /* 0x041fe200078e00ff */
[----:B------:R-:W-:-:S04]  /*2e230*/  LOP3.LUT R2, R18, 0x7f, RZ, 0xc0, !PT ;  /* 0x0000007f12027812 */ /* 0x000fc800078ec0ff */
[----:B------:R-:W-:Y:S01]  /*2e240*/  LOP3.LUT R19, R19, 0x6000, RZ, 0xc0, !PT ;  /* 0x0000600013137812 */ /* 0x000fe200078ec0ff */
[----:B----4-:R-:W-:Y:S04]  /*2e250*/  STL.64 [R1+0xdf8], R22 ;  /* 0x000df81601007387 */ /* 0x010fe80000100a00 */
[----:B--2---:R-:W-:Y:S04]  /*2e260*/  STL.64 [R1+0xdf0], R20 ;  /* 0x000df01401007387 */ /* 0x004fe80000100a00 */
[----:B---3--:R-:W-:Y:S04]  /*2e270*/  STL.64 [R1+0xd48], R26 ;  /* 0x000d481a01007387 */ /* 0x008fe80000100a00 */
[----:B------:R0:W-:Y:S04]  /*2e280*/  STL.64 [R1+0xd40], R24 ;  /* 0x000d401801007387 */ /* 0x0001e80000100a00 */
[----:B0-----:R-:W2:Y:S04]  /*2e290*/  LDL.LU R24, [R1+0x150] ;  /* 0x0001500001187983 */ /* 0x001ea80000300800 */
[----:B------:R-:W2:Y:S04]  /*2e2a0*/  LDL.LU R25, [R1+0x154] ;  /* 0x0001540001197983 */ /* 0x000ea80000300800 */
[----:B------:R-:W3:Y:S04]  /*2e2b0*/  LDL.LU R26, [R1+0x158] ;  /* 0x00015800011a7983 */ /* 0x000ee80000300800 */
[----:B------:R-:W3:Y:S01]  /*2e2c0*/  LDL.LU R27, [R1+0x15c] ;  /* 0x00015c00011b7983 */ /* 0x000ee20000300800 */
[----:B------:R-:W-:-:S05]  /*2e2d0*/  IMAD R29, R2, 0x10, R19 ;  /* 0x00000010021d7824 */ /* 0x000fca00078e0213 */
[----:B------:R-:W-:-:S05]  /*2e2e0*/  LOP3.LUT R29, R29, 0x60, RZ, 0x3c, !PT ;  /* 0x000000601d1d7812 */ /* 0x000fca00078e3cff */
[----:B------:R-:W0:Y:S04]  /*2e2f0*/  LDS.128 R20, [R29+0x1800] ;  /* 0x001800001d147984 */ /* 0x000e280000000c00 */
[----:B------:R-:W1:Y:S04]  /*2e300*/  LDS.128 R16, [R29] ;  /* 0x000000001d107984 */ /* 0x000e680000000c00 */
[----:B------:R-:W4:Y:S04]  /*2e310*/  LDS.128 R12, [R29+0x800] ;  /* 0x000800001d0c7984 */ /* 0x000f280000000c00 */
[----:B------:R0:W1:Y:S02]  /*2e320*/  LDS.128 R4, [R29+0x1000] ;  /* 0x001000001d047984 */ /* 0x0000640000000c00 */
[----:B0-----:R-:W-:-:S02]  /*2e330*/  IMAD.MOV.U32 R29, RZ, RZ, R22 ;  /* 0x000000ffff1d7224 */ /* 0x001fc400078e0016 */
[----:B------:R-:W-:Y:S02]  /*2e340*/  IMAD.MOV.U32 R11, RZ, RZ, R20 ;  /* 0x000000ffff0b7224 */ /* 0x000fe400078e0014 */
[----:B------:R-:W-:Y:S01]  /*2e350*/  IMAD.MOV.U32 R2, RZ, RZ, R21 ;  /* 0x000000ffff027224 */ /* 0x000fe200078e0015 */
[----:B------:R-:W-:Y:S06]  /*2e360*/  BAR.SYNC.DEFER_BLOCKING 0x0 ;  /* 0x0000000000007b1d */ /* 0x000fec0000010000 */
[----:B---3--:R-:W-:Y:S04]  /*2e370*/  STL.64 [R1+0xd58], R26 ;  /* 0x000d581a01007387 */ /* 0x008fe80000100a00 */
[----:B--2---:R0:W-:Y:S04]  /*2e380*/  STL.64 [R1+0xd50], R24 ;  /* 0x000d501801007387 */ /* 0x0041e80000100a00 */
[----:B0-----:R-:W2:Y:S04]  /*2e390*/  LDL.LU R24, [R1+0x140] ;  /* 0x0001400001187983 */ /* 0x001ea80000300800 */
[----:B------:R-:W2:Y:S04]  /*2e3a0*/  LDL.LU R25, [R1+0x144] ;  /* 0x0001440001197983 */ /* 0x000ea80000300800 */
[----:B------:R-:W2:Y:S04]  /*2e3b0*/  LDL.LU R26, [R1+0x148] ;  /* 0x00014800011a7983 */ /* 0x000ea80000300800 */
[----:B------:R-:W2:Y:S04]  /*2e3c0*/  LDL.LU R27, [R1+0x14c] ;  /* 0x00014c00011b7983 */ /* 0x000ea80000300800 */
[----:B------:R0:W-:Y:S04]  /*2e3d0*/  STL [R1+0x1bc], R23 ;  /* 0x0001bc1701007387 */ /* 0x0001e80000100800 */
[----:B0-----:R-:W3:Y:S04]  /*2e3e0*/  LDL.LU.64 R22, [R1+0xdf8] ;  /* 0x000df80001167983 */ /* 0x001ee80000300a00 */
[----:B------:R-:W3:Y:S04]  /*2e3f0*/  LDL.LU.64 R20, [R1+0xdf0] ;  /* 0x000df00001147983 */ /* 0x000ee80000300a00 */
[----:B---3--:R0:W-:Y:S04]  /*2e400*/  STS.128 [R0], R20 ;  /* 0x0000001400007388 */ /* 0x0081e80000000c00 */
        /* <DEDUP_REMOVED lines=23> */
[----:B--2---:R-:W-:Y:S04]  /*2e580*/  STS.128 [R0+0x500], R24 ;  /* 0x0005001800007388 */ /* 0x004fe80000000c00 */
[----:B---3--:R0:W-:Y:S04]  /*2e590*/  STS.128 [R0+0x400], R20 ;  /* 0x0004001400007388 */ /* 0x0081e80000000c00 */
[----:B0-----:R-:W2:Y:S04]  /*2e5a0*/  LDL.LU.64 R22, [R1+0xd68] ;  /* 0x000d680001167983 */ /* 0x001ea80000300a00 */
[----:B------:R-:W2:Y:S04]  /*2e5b0*/  LDL.LU.64 R20, [R1+0xd60] ;  /* 0x000d600001147983 */ /* 0x000ea80000300a00 */
[----:B------:R-:W3:Y:S04]  /*2e5c0*/  LDL.LU.64 R26, [R1+0xd58] ;  /* 0x000d5800011a7983 */ /* 0x000ee80000300a00 */
        /* <DEDUP_REMOVED lines=13> */
[----:B--2---:R-:W-:Y:S01]  /*2e6a0*/  STS.128 [R0+0x480], R20 ;  /* 0x0004801400007388 */ /* 0x004fe20000000c00 */
[----:B------:R-:W-:Y:S01]  /*2e6b0*/  IMAD R3, R3, c[0x0][0x194], RZ ;  /* 0x0000650003037a24 */ /* 0x000fe200078e02ff */
[----:B------:R-:W-:-:S02]  /*2e6c0*/  ISETP.LT.AND P5, PT, R28, c[0x0][0x17c], !P0 ;  /* 0x00005f001c007a0c */ /* 0x000fc400047a1270 */
[----:B---3--:R0:W-:Y:S04]  /*2e6d0*/  STS.128 [R0+0x780], R24 ;  /* 0x0007801800007388 */ /* 0x0081e80000000c00 */
[----:B0-----:R-:W2:Y:S01]  /*2e6e0*/  LDL.LU.64 R26, [R1+0xd08] ;  /* 0x000d0800011a7983 */ /* 0x001ea20000300a00 */
[----:B------:R-:W-:-:S03]  /*2e6f0*/  IMAD R23, R28, c[0x0][0x198], RZ ;  /* 0x000066001c177a24 */ /* 0x000fc600078e02ff */
[----:B------:R-:W-:Y:S01]  /*2e700*/  BAR.SYNC.DEFER_BLOCKING 0x0 ;  /* 0x0000000000007b1d */ /* 0x000fe20000010000 */
[----:B------:R-:W-:-:S04]  /*2e710*/  LEA R20, P6, R3, c[0x0][0x170], 0x1 ;  /* 0x00005c0003147a11 */ /* 0x000fc800078c08ff */
[----:B------:R-:W-:Y:S02]  /*2e720*/  LEA.HI.X.SX32 R3, R3, c[0x0][0x174], 0x1, P6 ;  /* 0x00005d0003037a11 */ /* 0x000fe400030f0eff */
[CC--:B------:R-:W-:Y:S02]  /*2e730*/  LEA R22, P6, R23.reuse, R20.reuse, 0x1 ;  /* 0x0000001417167211 */ /* 0x0c0fe400078c08ff */
[C---:B------:R-:W-:Y:S02]  /*2e740*/  IADD3 R21, R23.reuse, c[0x0][0x198], RZ ;  /* 0x0000660017157a10 */ /* 0x040fe40007ffe0ff */
[-C--:B------:R-:W-:Y:S02]  /*2e750*/  LEA.HI.X.SX32 R23, R23, R3.reuse, 0x1, P6 ;  /* 0x0000000317177211 */ /* 0x080fe400030f0eff */
[C---:B------:R-:W-:Y:S01]  /*2e760*/  LEA R24, P6, R21.reuse, R20, 0x1 ;  /* 0x0000001415187211 */ /* 0x040fe200078c08ff */
[----:B--2---:R-:W-:Y:S02]  /*2e770*/  IMAD.MOV.U32 R25, RZ, RZ, R27 ;  /* 0x000000ffff197224 */ /* 0x004fe400078e001b */
[----:B------:R-:W2:Y:S04]  /*2e780*/  LDL.LU R27, [R1+0xd04] ;  /* 0x000d0400011b7983 */ /* 0x000ea80000300800 */
[----:B------:R0:W-:Y:S02]  /*2e790*/  @P5 STG.E.U16 [R22.64], R25 ;  /* 0x0000001916005986 */ /* 0x0001e4000c101506 */
[----:B0-----:R-:W-:Y:S01]  /*2e7a0*/  IMAD.MOV.U32 R22, RZ, RZ, R25 ;  /* 0x000000ffff167224 */ /* 0x001fe200078e0019 */
[----:B------:R-:W-:-:S04]  /*2e7b0*/  LEA.HI.X.SX32 R25, R21, R3, 0x1, P6 ;  /* 0x0000000315197211 */ /* 0x000fc800030f0eff */
[----:B------:R-:W-:-:S05]  /*2e7c0*/  PRMT R26, R22, 0x7632, R26 ;  /* 0x00007632161a7816 */ /* 0x000fca000000001a */
[----:B------:R0:W-:Y:S04]  /*2e7d0*/  @P4 STG.E.U16 [R24.64], R26 ;  /* 0x0000001a18004986 */ /* 0x0001e8000c101506 */
[----:B0-----:R-:W3:Y:S01]  /*2e7e0*/  LDL.LU R26, [R1+0x50] ;  /* 0x00005000011a7983 */ /* 0x001ee20000300800 */
[----:B------:R-:W-:Y:S02]  /*2e7f0*/  IADD3 R23, R21, c[0x0][0x198], RZ ;  /* 0x0000660015177a10 */ /* 0x000fe40007ffe0ff */
[----:B------:R-:W-:Y:S02]  /*2e800*/  IADD3 R0, R28, 0x5, RZ ;  /* 0x000000051c007810 */ /* 0x000fe40007ffe0ff */
[----:B------:R-:W-:Y:S02]  /*2e810*/  LEA R22, P6, R23, R20, 0x1 ;  /* 0x0000001417167211 */ /* 0x000fe400078c08ff */
[----:B------:R-:W-:-:S02]  /*2e820*/  ISETP.LT.AND P5, PT, R0, c[0x0][0x17c], !P0 ;  /* 0x00005f0000007a0c */ /* 0x000fc400047a1270 */
[C---:B------:R-:W-:Y:S02]  /*2e830*/  IADD3 R0, R23.reuse, c[0x0][0x198], RZ ;  /* 0x0000660017007a10 */ /* 0x040fe40007ffe0ff */
[-C--:B------:R-:W-:Y:S02]  /*2e840*/  LEA.HI.X.SX32 R23, R23, R3.reuse, 0x1, P6 ;  /* 0x0000000317177211 */ /* 0x080fe400030f0eff */
[----:B------:R-:W-:Y:S02]  /*2e850*/  IADD3 R25, R28, 0x7, RZ ;  /* 0x000000071c197810 */ /* 0x000fe40007ffe0ff */
[C---:B------:R-:W-:Y:S01]  /*2e860*/  LEA R24, P6, R0.reuse, R20, 0x1 ;  /* 0x0000001400187211 */ /* 0x040fe200078c08ff */
[----:B---3--:R0:W-:Y:S01]  /*2e870*/  @P3 STG.E.U16 [R22.64], R26 ;  /* 0x0000001a16003986 */ /* 0x0081e2000c101506 */
[----:B------:R-:W-:Y:S02]  /*2e880*/  ISETP.LT.AND P3, PT, R25, c[0x0][0x17c], !P0 ;  /* 0x00005f0019007a0c */ /* 0x000fe40004761270 */
[----:B------:R-:W-:-:S02]  /*2e890*/  LEA.HI.X.SX32 R25, R0, R3, 0x1, P6 ;  /* 0x0000000300197211 */ /* 0x000fc400030f0eff */
[----:B--2---:R-:W-:Y:S02]  /*2e8a0*/  PRMT R27, R26, 0x7632, R27 ;  /* 0x000076321a1b7816 */ /* 0x004fe4000000001b */
[----:B0-----:R-:W-:-:S03]  /*2e8b0*/  IADD3 R26, R28, 0x8, RZ ;  /* 0x000000081c1a7810 */ /* 0x001fc60007ffe0ff */
[----:B------:R0:W-:Y:S01]  /*2e8c0*/  @P2 STG.E.U16 [R24.64], R27 ;  /* 0x0000001b18002986 */ /* 0x0001e2000c101506 */
[----:B------:R-:W-:-:S03]  /*2e8d0*/  ISETP.LT.AND P2, PT, R26, c[0x0][0x17c], !P0 ;  /* 0x00005f001a007a0c */ /* 0x000fc60004741270 */
[----:B------:R-:W2:Y:S01]  /*2e8e0*/  LDL.LU R26, [R1+0x10] ;  /* 0x00001000011a7983 */ /* 0x000ea20000300800 */
[----:B------:R-:W-:-:S04]  /*2e8f0*/  IADD3 R21, R28, 0x6, RZ ;  /* 0x000000061c157810 */ /* 0x000fc80007ffe0ff */
[----:B------:R-:W-:Y:S02]  /*2e900*/  ISETP.LT.AND P4, PT, R21, c[0x0][0x17c], !P0 ;  /* 0x00005f0015007a0c */ /* 0x000fe40004781270 */
[----:B------:R-:W-:-:S04]  /*2e910*/  IADD3 R21, R0, c[0x0][0x198], RZ ;  /* 0x0000660000157a10 */ /* 0x000fc80007ffe0ff */
[CC--:B------:R-:W-:Y:S02]  /*2e920*/  LEA R22, P6, R21.reuse, R20.reuse, 0x1 ;  /* 0x0000001415167211 */ /* 0x0c0fe400078c08ff */
[C---:B------:R-:W-:Y:S02]  /*2e930*/  IADD3 R0, R21.reuse, c[0x0][0x198], RZ ;  /* 0x0000660015007a10 */ /* 0x040fe40007ffe0ff */
[----:B------:R-:W-:Y:S02]  /*2e940*/  LEA.HI.X.SX32 R23, R21, R3, 0x1, P6 ;  /* 0x0000000315177211 */ /* 0x000fe400030f0eff */
[----:B0-----:R-:W-:Y:S02]  /*2e950*/  IADD3 R25, R28, 0x9, RZ ;  /* 0x000000091c197810 */ /* 0x001fe40007ffe0ff */
[C---:B------:R-:W-:Y:S02]  /*2e960*/  LEA R24, P6, R0.reuse, R20, 0x1 ;  /* 0x0000001400187211 */ /* 0x040fe400078c08ff */
[----:B------:R-:W-:Y:S01]  /*2e970*/  IADD3 R21, R0, c[0x0][0x198], RZ ;  /* 0x0000660000157a10 */ /* 0x000fe20007ffe0ff */
[----:B--2---:R0:W-:Y:S01]  /*2e980*/  @P1 STG.E.U16 [R22.64], R26 ;  /* 0x0000001a16001986 */ /* 0x0041e2000c101506 */
[----:B------:R-:W-:-:S02]  /*2e990*/  ISETP.LT.AND P1, PT, R25, c[0x0][0x17c], !P0 ;  /* 0x00005f0019007a0c */ /* 0x000fc40004721270 */
[-C--:B------:R-:W-:Y:S02]  /*2e9a0*/  LEA.HI.X.SX32 R25, R0, R3.reuse, 0x1, P6 ;  /* 0x0000000300197211 */ /* 0x080fe400030f0eff */
[----:B------:R-:W-:Y:S02]  /*2e9b0*/  PRMT R27, R26, 0x7632, R27 ;  /* 0x000076321a1b7816 */ /* 0x000fe4000000001b */
[C---:B------:R-:W-:Y:S02]  /*2e9c0*/  IADD3 R0, R21.reuse, c[0x0][0x198], RZ ;  /* 0x0000660015007a10 */ /* 0x040fe40007ffe0ff */
[C---:B0-----:R-:W-:Y:S01]  /*2e9d0*/  LEA R22, P6, R21.reuse, R20, 0x1 ;  /* 0x0000001415167211 */ /* 0x041fe200078c08ff */
[----:B------:R0:W-:Y:S03]  /*2e9e0*/  @P5 STG.E.U16 [R24.64], R27 ;  /* 0x0000001b18005986 */ /* 0x0001e6000c101506 */
[----:B------:R-:W-:-:S02]  /*2e9f0*/  LEA.HI.X.SX32 R23, R21, R3, 0x1, P6 ;  /* 0x0000000315177211 */ /* 0x000fc400030f0eff */
[----:B------:R-:W-:-:S03]  /*2ea00*/  IADD3 R21, R0, c[0x0][0x198], RZ ;  /* 0x0000660000157a10 */ /* 0x000fc60007ffe0ff */
[----:B-1----:R1:W-:Y:S01]  /*2ea10*/  @P4 STG.E.U16 [R22.64], R16 ;  /* 0x0000001016004986 */ /* 0x0023e2000c101506 */
[----:B0-----:R-:W-:-:S03]  /*2ea20*/  IADD3 R25, R28, 0xb, RZ ;  /* 0x0000000b1c197810 */ /* 0x001fc60007ffe0ff */
[----:B------:R-:W2:Y:S01]  /*2ea30*/  LDL.LU R27, [R1] ;  /* 0x00000000011b7983 */ /* 0x000ea20000300800 */
[CC--:B------:R-:W-:Y:S02]  /*2ea40*/  LEA R24, P6, R0.reuse, R20.reuse, 0x1 ;  /* 0x0000001400187211 */ /* 0x0c0fe400078c08ff */
[----:B------:R-:W-:Y:S02]  /*2ea50*/  ISETP.LT.AND P4, PT, R25, c[0x0][0x17c], !P0 ;  /* 0x00005f0019007a0c */ /* 0x000fe40004781270 */
[-C--:B------:R-:W-:Y:S02]  /*2ea60*/  LEA.HI.X.SX32 R25, R0, R3.reuse, 0x1, P6 ;  /* 0x0000000300197211 */ /* 0x080fe400030f0eff */
[C---:B-1----:R-:W-:Y:S02]  /*2ea70*/  LEA R22, P6, R21.reuse, R20, 0x1 ;  /* 0x0000001415167211 */ /* 0x042fe400078c08ff */
[C---:B------:R-:W-:Y:S02]  /*2ea80*/  IADD3 R0, R21.reuse, c[0x0][0x198], RZ ;  /* 0x0000660015007a10 */ /* 0x040fe40007ffe0ff */
[----:B------:R-:W-:-:S02]  /*2ea90*/  LEA.HI.X.SX32 R23, R21, R3, 0x1, P6 ;  /* 0x0000000315177211 */ /* 0x000fc400030f0eff */
[----:B------:R-:W3:Y:S01]  /*2eaa0*/  LDL.LU R21, [R1+0x80] ;  /* 0x0000800001157983 */ /* 0x000ee20000300800 */
[----:B------:R-:W-:-:S04]  /*2eab0*/  IADD3 R26, R28, 0xa, RZ ;  /* 0x0000000a1c1a7810 */ /* 0x000fc80007ffe0ff */
[----:B------:R-:W-:Y:S02]  /*2eac0*/  ISETP.LT.AND P5, PT, R26, c[0x0][0x17c], !P0 ;  /* 0x00005f001a007a0c */ /* 0x000fe400047a1270 */
[----:B------:R-:W-:Y:S02]  /*2ead0*/  PRMT R26, R16, 0x7632, R26 ;  /* 0x00007632101a7816 */ /* 0x000fe4000000001a */
[----:B------:R-:W-:-:S03]  /*2eae0*/  IADD3 R16, R28, 0xc, RZ ;  /* 0x0000000c1c107810 */ /* 0x000fc60007ffe0ff */
[----:B------:R0:W-:Y:S01]  /*2eaf0*/  @P3 STG.E.U16 [R24.64], R26 ;  /* 0x0000001a18003986 */ /* 0x0001e2000c101506 */
[----:B------:R-:W-:Y:S02]  /*2eb00*/  ISETP.LT.AND P3, PT, R16, c[0x0][0x17c], !P0 ;  /* 0x00005f0010007a0c */ /* 0x000fe40004761270 */
[----:B0-----:R-:W-:-:S04]  /*2eb10*/  LEA R24, P6, R0, R20, 0x1 ;  /* 0x0000001400187211 */ /* 0x001fc800078c08ff */
[----:B------:R-:W-:Y:S01]  /*2eb20*/  LEA.HI.X.SX32 R25, R0, R3, 0x1, P6 ;  /* 0x0000000300197211 */ /* 0x000fe200030f0eff */
[----:B---3--:R-:W-:-:S05]  /*2eb30*/  IMAD.MOV.U32 R16, RZ, RZ, R21 ;  /* 0x000000ffff107224 */ /* 0x008fca00078e0015 */
[----:B------:R0:W-:Y:S02]  /*2eb40*/  @P2 STG.E.U16 [R22.64], R16 ;  /* 0x0000001016002986 */ /* 0x0001e4000c101506 */
[----:B0-----:R-:W-:Y:S01]  /*2eb50*/  IMAD.MOV.U32 R23, RZ, RZ, R16 ;  /* 0x000000ffff177224 */ /* 0x001fe200078e0010 */
[----:B------:R-:W-:-:S04]  /*2eb60*/  IADD3 R16, R0, c[0x0][0x198], RZ ;  /* 0x0000660000107a10 */ /* 0x000fc80007ffe0ff */
[C---:B------:R-:W-:Y:S02]  /*2eb70*/  LEA R22, P6, R16.reuse, R20, 0x1 ;  /* 0x0000001410167211 */ /* 0x040fe400078c08ff */
[----:B------:R-:W-:Y:S02]  /*2eb80*/  PRMT R26, R23, 0x7632, R26 ;  /* 0x00007632171a7816 */ /* 0x000fe4000000001a */
[C---:B------:R-:W-:Y:S02]  /*2eb90*/  IADD3 R0, R16.reuse, c[0x0][0x198], RZ ;  /* 0x0000660010007a10 */ /* 0x040fe40007ffe0ff */
[----:B------:R-:W-:Y:S02]  /*2eba0*/  LEA.HI.X.SX32 R23, R16, R3, 0x1, P6 ;  /* 0x0000000310177211 */ /* 0x000fe400030f0eff */
[----:B------:R-:W3:Y:S04]  /*2ebb0*/  LDL.LU R16, [R1+0x60] ;  /* 0x0000600001107983 */ /* 0x000ee80000300800 */
[----:B------:R0:W-:Y:S01]  /*2ebc0*/  @P1 STG.E.U16 [R24.64], R26 ;  /* 0x0000001a18001986 */ /* 0x0001e2000c101506 */
[----:B------:R-:W-:-:S04]  /*2ebd0*/  IADD3 R21, R28, 0xd, RZ ;  /* 0x0000000d1c157810 */ /* 0x000fc80007ffe0ff */
[----:B------:R-:W-:Y:S02]  /*2ebe0*/  ISETP.LT.AND P2, PT, R21, c[0x0][0x17c], !P0 ;  /* 0x00005f0015007a0c */ /* 0x000fe40004741270 */
[----:B0-----:R-:W-:-:S04]  /*2ebf0*/  LEA R24, P6, R0, R20, 0x1 ;  /* 0x0000001400187211 */ /* 0x001fc800078c08ff */
[C---:B------:R-:W-:Y:S01]  /*2ec00*/  LEA.HI.X.SX32 R25, R0.reuse, R3, 0x1, P6 ;  /* 0x0000000300197211 */ /* 0x040fe200030f0eff */
[----:B---3--:R0:W-:Y:S02]  /*2ec10*/  @P5 STG.E.U16 [R22.64], R16 ;  /* 0x0000001016005986 */ /* 0x0081e4000c101506 */
[----:B0-----:R-:W-:Y:S01]  /*2ec20*/  IMAD.MOV.U32 R23, RZ, RZ, R16 ;  /* 0x000000ffff177224 */ /* 0x001fe200078e0010 */
[----:B------:R-:W-:-:S04]  /*2ec30*/  IADD3 R16, R0, c[0x0][0x198], RZ ;  /* 0x0000660000107a10 */ /* 0x000fc80007ffe0ff */
[----:B------:R-:W-:Y:S02]  /*2ec40*/  PRMT R26, R23, 0x7632, R26 ;  /* 0x00007632171a7816 */ /* 0x000fe4000000001a */
[CC--:B------:R-:W-:Y:S02]  /*2ec50*/  LEA R22, P6, R16.reuse, R20.reuse, 0x1 ;  /* 0x0000001410167211 */ /* 0x0c0fe400078c08ff */
[C---:B------:R-:W-:Y:S01]  /*2ec60*/  IADD3 R0, R16.reuse, c[0x0][0x198], RZ ;  /* 0x0000660010007a10 */ /* 0x040fe20007ffe0ff */
[----:B------:R0:W-:Y:S01]  /*2ec70*/  @P4 STG.E.U16 [R24.64], R26 ;  /* 0x0000001a18004986 */ /* 0x0001e2000c101506 */
[----:B------:R-:W-:Y:S02]  /*2ec80*/  LEA.HI.X.SX32 R23, R16, R3, 0x1, P6 ;  /* 0x0000000310177211 */ /* 0x000fe400030f0eff */
[----:B0-----:R-:W-:Y:S02]  /*2ec90*/  LEA R24, P6, R0, R20, 0x1 ;  /* 0x0000001400187211 */ /* 0x001fe400078c08ff */
[----:B--2---:R-:W-:-:S02]  /*2eca0*/  PRMT R26, R27, 0x7632, R26 ;  /* 0x000076321b1a7816 */ /* 0x004fc4000000001a */
[----:B------:R-:W-:Y:S01]  /*2ecb0*/  LEA.HI.X.SX32 R25, R0, R3, 0x1, P6 ;  /* 0x0000000300197211 */ /* 0x000fe200030f0eff */
[----:B------:R0:W-:Y:S04]  /*2ecc0*/  @P3 STG.E.U16 [R22.64], R27 ;  /* 0x0000001b16003986 */ /* 0x0001e8000c101506 */
[----:B------:R1:W-:Y:S04]  /*2ecd0*/  @P2 STG.E.U16 [R24.64], R26 ;  /* 0x0000001a18002986 */ /* 0x0003e8000c101506 */
[----:B0-----:R-:W2:Y:S04]  /*2ece0*/  LDL.LU R27, [R1+0x30] ;  /* 0x00003000011b7983 */ /* 0x001ea80000300800 */
[----:B-1----:R-:W3:Y:S01]  /*2ecf0*/  LDL.LU R26, [R1+0x90] ;  /* 0x00009000011a7983 */ /* 0x002ee20000300800 */
[----:B------:R-:W-:-:S02]  /*2ed00*/  IADD3 R21, R28, 0xe, RZ ;  /* 0x0000000e1c157810 */ /* 0x000fc40007ffe0ff */
[----:B------:R-:W-:Y:S02]  /*2ed10*/  IADD3 R16, R0, c[0x0][0x198], RZ ;  /* 0x0000660000107a10 */ /* 0x000fe40007ffe0ff */
[----:B------:R-:W-:Y:S02]  /*2ed20*/  ISETP.LT.AND P1, PT, R21, c[0x0][0x17c], !P0 ;  /* 0x00005f0015007a0c */ /* 0x000fe40004721270 */
[----:B------:R-:W-:Y:S02]  /*2ed30*/  IADD3 R21, R28, 0xf, RZ ;  /* 0x0000000f1c157810 */ /* 0x000fe40007ffe0ff */
[C---:B------:R-:W-:Y:S02]  /*2ed40*/  LEA R22, P6, R16.reuse, R20, 0x1 ;  /* 0x0000001410167211 */ /* 0x040fe400078c08ff */
[----:B------:R-:W-:Y:S02]  /*2ed50*/  ISETP.LT.AND P5, PT, R21, c[0x0][0x17c], !P0 ;  /* 0x00005f0015007a0c */ /* 0x000fe400047a1270 */
[----:B------:R-:W-:-:S02]  /*2ed60*/  IADD3 R0, R16, c[0x0][0x198], RZ ;  /* 0x0000660010007a10 */ /* 0x000fc40007ffe0ff */
[----:B------:R-:W-:Y:S02]  /*2ed70*/  IADD3 R21, R28, 0x10, RZ ;  /* 0x000000101c157810 */ /* 0x000fe40007ffe0ff */
[----:B------:R-:W-:Y:S02]  /*2ed80*/  LEA.HI.X.SX32 R23, R16, R3, 0x1, P6 ;  /* 0x0000000310177211 */ /* 0x000fe400030f0eff */
[C---:B------:R-:W-:Y:S02]  /*2ed90*/  LEA R24, P6, R0.reuse, R20, 0x1 ;  /* 0x0000001400187211 */ /* 0x040fe400078c08ff */
[----:B------:R-:W-:Y:S02]  /*2eda0*/  ISETP.LT.AND P4, PT, R21, c[0x0][0x17c], !P0 ;  /* 0x00005f0015007a0c */ /* 0x000fe40004781270 */
[----:B------:R-:W-:Y:S01]  /*2edb0*/  IADD3 R16, R0, c[0x0][0x198], RZ ;  /* 0x0000660000107a10 */ /* 0x000fe20007ffe0ff */
[----:B----4-:R0:W-:Y:S01]  /*2edc0*/  @P1 STG.E.U16 [R22.64], R12 ;  /* 0x0000000c16001986 */ /* 0x0101e2000c101506 */
[----:B------:R-:W-:-:S02]  /*2edd0*/  IADD3 R21, R28, 0x11, RZ ;  /* 0x000000111c157810 */ /* 0x000fc40007ffe0ff */
[----:B------:R-:W-:Y:S02]  /*2ede0*/  LEA.HI.X.SX32 R25, R0, R3, 0x1, P6 ;  /* 0x0000000300197211 */ /* 0x000fe400030f0eff */
[----:B------:R-:W-:Y:S02]  /*2edf0*/  ISETP.LT.AND P3, PT, R21, c[0x0][0x17c], !P0 ;  /* 0x00005f0015007a0c */ /* 0x000fe40004761270 */
[----:B------:R-:W-:Y:S02]  /*2ee00*/  IADD3 R0, R16, c[0x0][0x198], RZ ;  /* 0x0000660010007a10 */ /* 0x000fe40007ffe0ff */
[----:B------:R-:W-:Y:S02]  /*2ee10*/  IADD3 R21, R28, 0x12, RZ ;  /* 0x000000121c157810 */ /* 0x000fe40007ffe0ff */
[----:B0-----:R-:W-:Y:S02]  /*2ee20*/  PRMT R12, R12, 0x7632, R12 ;  /* 0x000076320c0c7816 */ /* 0x001fe4000000000c */
[----:B------:R-:W-:-:S03]  /*2ee30*/  LEA R22, P6, R16, R20, 0x1 ;  /* 0x0000001410167211 */ /* 0x000fc600078c08ff */
[----:B------:R0:W-:Y:S01]  /*2ee40*/  @P5 STG.E.U16 [R24.64], R12 ;  /* 0x0000000c18005986 */ /* 0x0001e2000c101506 */
[----:B------:R-:W-:Y:S02]  /*2ee50*/  LEA.HI.X.SX32 R23, R16, R3, 0x1, P6 ;  /* 0x0000000310177211 */ /* 0x000fe400030f0eff */
[C---:B------:R-:W-:Y:S02]  /*2ee60*/  IADD3 R16, R28.reuse, 0x15, RZ ;  /* 0x000000151c107810 */ /* 0x040fe40007ffe0ff */
[----:B------:R-:W-:Y:S02]  /*2ee70*/  ISETP.LT.AND P2, PT, R21, c[0x0][0x17c], !P0 ;  /* 0x00005f0015007a0c */ /* 0x000fe40004741270 */
[----:B------:R-:W-:Y:S02]  /*2ee80*/  IADD3 R21, R28, 0x13, RZ ;  /* 0x000000131c157810 */ /* 0x000fe40007ffe0ff */
[C---:B0-----:R-:W-:Y:S02]  /*2ee90*/  LEA R24, P6, R0.reuse, R20, 0x1 ;  /* 0x0000001400187211 */ /* 0x041fe400078c08ff */
[----:B------:R-:W-:-:S02]  /*2eea0*/  IADD3 R12, R0, c[0x0][0x198], RZ ;  /* 0x00006600000c7a10 */ /* 0x000fc40007ffe0ff */
[----:B------:R-:W-:Y:S02]  /*2eeb0*/  LEA.HI.X.SX32 R25, R0, R3, 0x1, P6 ;  /* 0x0000000300197211 */ /* 0x000fe400030f0eff */
[----:B------:R-:W-:Y:S02]  /*2eec0*/  ISETP.LT.AND P1, PT, R21, c[0x0][0x17c], !P0 ;  /* 0x00005f0015007a0c */ /* 0x000fe40004721270 */
[----:B------:R-:W-:Y:S02]  /*2eed0*/  IADD3 R21, R28, 0x14, RZ ;  /* 0x000000141c157810 */ /* 0x000fe40007ffe0ff */
[----:B------:R-:W-:Y:S02]  /*2eee0*/  IADD3 R0, R12, c[0x0][0x198], RZ ;  /* 0x000066000c007a10 */ /* 0x000fe40007ffe0ff */
[----:B------:R-:W-:Y:S02]  /*2eef0*/  ISETP.LT.AND P5, PT, R21, c[0x0][0x17c], !P0 ;  /* 0x00005f0015007a0c */ /* 0x000fe400047a1270 */
[----:B------:R-:W-:Y:S01]  /*2ef00*/  IADD3 R21, R28, 0x16, RZ ;  /* 0x000000161c157810 */ /* 0x000fe20007ffe0ff */
[----:B---3--:R0:W-:Y:S01]  /*2ef10*/  @P4 STG.E.U16 [R22.64], R26 ;  /* 0x0000001a16004986 */ /* 0x0081e2000c101506 */
[----:B------:R-:W-:-:S02]  /*2ef20*/  ISETP.LT.AND P4, PT, R16, c[0x0][0x17c], !P0 ;  /* 0x00005f0010007a0c */ /* 0x000fc40004781270 */
[----:B------:R-:W-:Y:S02]  /*2ef30*/  PRMT R16, R26, 0x7632, R16 ;  /* 0x000076321a107816 */ /* 0x000fe40000000010 */
[----:B0-----:R-:W-:-:S03]  /*2ef40*/  LEA R22, P6, R12, R20, 0x1 ;  /* 0x000000140c167211 */ /* 0x001fc600078c08ff */
[----:B------:R0:W-:Y:S01]  /*2ef50*/  @P3 STG.E.U16 [R24.64], R16 ;  /* 0x0000001018003986 */ /* 0x0001e2000c101506 */
[----:B------:R-:W-:-:S03]  /*2ef60*/  LEA.HI.X.SX32 R23, R12, R3, 0x1, P6 ;  /* 0x000000030c177211 */ /* 0x000fc600030f0eff */
[----:B------:R-:W3:Y:S01]  /*2ef70*/  LDL.LU R26, [R1+0x20] ;  /* 0x00002000011a7983 */ /* 0x000ee20000300800 */
[----:B------:R-:W-:-:S03]  /*2ef80*/  ISETP.LT.AND P3, PT, R21, c[0x0][0x17c], !P0 ;  /* 0x00005f0015007a0c */ /* 0x000fc60004761270 */
[----:B--2---:R1:W-:Y:S01]  /*2ef90*/  @P2 STG.E.U16 [R22.64], R27 ;  /* 0x0000001b16002986 */ /* 0x0043e2000c101506 */
[----:B0-----:R-:W-:Y:S02]  /*2efa0*/  IADD3 R16, R28, 0x17, RZ ;  /* 0x000000171c107810 */ /* 0x001fe40007ffe0ff */
[----:B------:R-:W-:Y:S02]  /*2efb0*/  LEA R24, P6, R0, R20, 0x1 ;  /* 0x0000001400187211 */ /* 0x000fe400078c08ff */
[----:B------:R-:W-:Y:S02]  /*2efc0*/  ISETP.LT.AND P2, PT, R16, c[0x0][0x17c], !P0 ;  /* 0x00005f0010007a0c */ /* 0x000fe40004741270 */
[----:B------:R-:W-:Y:S02]  /*2efd0*/  LEA.HI.X.SX32 R25, R0, R3, 0x1, P6 ;  /* 0x0000000300197211 */ /* 0x000fe400030f0eff */
[----:B------:R-:W-:Y:S02]  /*2efe0*/  PRMT R16, R27, 0x7632, R16 ;  /* 0x000076321b107816 */ /* 0x000fe40000000010 */
[----:B------:R-:W-:Y:S01]  /*2eff0*/  IADD3 R21, R28, 0x18, RZ ;  /* 0x000000181c157810 */ /* 0x000fe20007ffe0ff */
[----:B-1----:R-:W2:Y:S04]  /*2f000*/  LDL.LU R27, [R1+0x1a0] ;  /* 0x0001a000011b7983 */ /* 0x002ea80000300800 */
[----:B------:R0:W-:Y:S01]  /*2f010*/  @P1 STG.E.U16 [R24.64], R16 ;  /* 0x0000001018001986 */ /* 0x0001e2000c101506 */
[----:B------:R-:W-:-:S03]  /*2f020*/  ISETP.LT.AND P1, PT, R21, c[0x0][0x17c], !P0 ;  /* 0x00005f0015007a0c */ /* 0x000fc60004721270 */
[----:B------:R-:W4:Y:S01]  /*2f030*/  LDL.LU R21, [R1+0x70] ;  /* 0x0000700001157983 */ /* 0x000f220000300800 */
[----:B------:R-:W-:-:S04]  /*2f040*/  IADD3 R12, R0, c[0x0][0x198], RZ ;  /* 0x00006600000c7a10 */ /* 0x000fc80007ffe0ff */
[CC--:B------:R-:W-:Y:S02]  /*2f050*/  LEA R22, P6, R12.reuse, R20.reuse, 0x1 ;  /* 0x000000140c167211 */ /* 0x0c0fe400078c08ff */
[C---:B------:R-:W-:Y:S02]  /*2f060*/  IADD3 R0, R12.reuse, c[0x0][0x198], RZ ;  /* 0x000066000c007a10 */ /* 0x040fe40007ffe0ff */
[-C--:B------:R-:W-:Y:S02]  /*2f070*/  LEA.HI.X.SX32 R23, R12, R3.reuse, 0x1, P6 ;  /* 0x000000030c177211 */ /* 0x080fe400030f0eff */
[C---:B0-----:R-:W-:Y:S02]  /*2f080*/  LEA R24, P6, R0.reuse, R20, 0x1 ;  /* 0x0000001400187211 */ /* 0x041fe400078c08ff */
[C---:B------:R-:W-:Y:S01]  /*2f090*/  IADD3 R12, R0.reuse, c[0x0][0x198], RZ ;  /* 0x00006600000c7a10 */ /* 0x040fe20007ffe0ff */
[----:B------:R0:W-:Y:S01]  /*2f0a0*/  @P5 STG.E.U16 [R22.64], R8 ;  /* 0x0000000816005986 */ /* 0x0001e2000c101506 */
[----:B------:R-:W-:-:S02]  /*2f0b0*/  LEA.HI.X.SX32 R25, R0, R3, 0x1, P6 ;  /* 0x0000000300197211 */ /* 0x000fc400030f0eff */
[----:B------:R-:W-:Y:S02]  /*2f0c0*/  IADD3 R0, R12, c[0x0][0x198], RZ ;  /* 0x000066000c007a10 */ /* 0x000fe40007ffe0ff */
[----:B0-----:R-:W-:Y:S02]  /*2f0d0*/  PRMT R8, R8, 0x7632, R8 ;  /* 0x0000763208087816 */ /* 0x001fe40000000008 */
[----:B------:R-:W-:-:S03]  /*2f0e0*/  LEA R22, P6, R12, R20, 0x1 ;  /* 0x000000140c167211 */ /* 0x000fc600078c08ff */
[----:B------:R0:W-:Y:S01]  /*2f0f0*/  @P4 STG.E.U16 [R24.64], R8 ;  /* 0x0000000818004986 */ /* 0x0001e2000c101506 */
[----:B------:R-:W-:Y:S02]  /*2f100*/  LEA.HI.X.SX32 R23, R12, R3, 0x1, P6 ;  /* 0x000000030c177211 */ /* 0x000fe400030f0eff */
[----:B------:R-:W-:-:S03]  /*2f110*/  IADD3 R16, R28, 0x19, RZ ;  /* 0x000000191c107810 */ /* 0x000fc60007ffe0ff */
[----:B------:R1:W-:Y:S01]  /*2f120*/  @P3 STG.E.U16 [R22.64], R4 ;  /* 0x0000000416003986 */ /* 0x0003e2000c101506 */
[CC--:B0-----:R-:W-:Y:S02]  /*2f130*/  LEA R24, P6, R0.reuse, R20.reuse, 0x1 ;  /* 0x0000001400187211 */ /* 0x0c1fe400078c08ff */
[C---:B------:R-:W-:Y:S02]  /*2f140*/  IADD3 R8, R0.reuse, c[0x0][0x198], RZ ;  /* 0x0000660000087a10 */ /* 0x040fe40007ffe0ff */
[----:B------:R-:W-:Y:S02]  /*2f150*/  LEA.HI.X.SX32 R25, R0, R3, 0x1, P6 ;  /* 0x0000000300197211 */ /* 0x000fe400030f0eff */
[----:B-1----:R-:W-:Y:S02]  /*2f160*/  PRMT R4, R4, 0x7632, R4 ;  /* 0x0000763204047816 */ /* 0x002fe40000000004 */
[----:B------:R-:W-:Y:S02]  /*2f170*/  LEA R22, P6, R8, R20, 0x1 ;  /* 0x0000001408167211 */ /* 0x000fe400078c08ff */
[----:B------:R-:W-:-:S02]  /*2f180*/  ISETP.LT.AND P5, PT, R16, c[0x0][0x17c], !P0 ;  /* 0x00005f0010007a0c */ /* 0x000fc400047a1270 */
[----:B------:R-:W-:Y:S02]  /*2f190*/  IADD3 R0, R8, c[0x0][0x198], RZ ;  /* 0x0000660008007a10 */ /* 0x000fe40007ffe0ff */
[----:B------:R-:W-:Y:S01]  /*2f1a0*/  IADD3 R16, R28, 0x1a, RZ ;  /* 0x0000001a1c107810 */ /* 0x000fe20007ffe0ff */
[----:B------:R0:W-:Y:S01]  /*2f1b0*/  @P2 STG.E.U16 [R24.64], R4 ;  /* 0x0000000418002986 */ /* 0x0001e2000c101506 */
[----:B------:R-:W-:Y:S02]  /*2f1c0*/  LEA.HI.X.SX32 R23, R8, R3, 0x1, P6 ;  /* 0x0000000308177211 */ /* 0x000fe400030f0eff */
[----:B------:R-:W-:Y:S02]  /*2f1d0*/  IADD3 R8, R28, 0x1d, RZ ;  /* 0x0000001d1c087810 */ /* 0x000fe40007ffe0ff */
[----:B------:R-:W-:Y:S02]  /*2f1e0*/  ISETP.LT.AND P4, PT, R16, c[0x0][0x17c], !P0 ;  /* 0x00005f0010007a0c */ /* 0x000fe40004781270 */
[----:B------:R-:W-:-:S02]  /*2f1f0*/  IADD3 R12, R28, 0x1b, RZ ;  /* 0x0000001b1c0c7810 */ /* 0x000fc40007ffe0ff */
[C---:B0-----:R-:W-:Y:S02]  /*2f200*/  LEA R24, P6, R0.reuse, R20, 0x1 ;  /* 0x0000001400187211 */ /* 0x041fe400078c08ff */
[C---:B------:R-:W-:Y:S02]  /*2f210*/  IADD3 R4, R0.reuse, c[0x0][0x198], RZ ;  /* 0x0000660000047a10 */ /* 0x040fe40007ffe0ff */
[----:B------:R-:W-:Y:S02]  /*2f220*/  LEA.HI.X.SX32 R25, R0, R3, 0x1, P6 ;  /* 0x0000000300197211 */ /* 0x000fe400030f0eff */
[----:B------:R-:W-:Y:S02]  /*2f230*/  ISETP.LT.AND P3, PT, R12, c[0x0][0x17c], !P0 ;  /* 0x00005f000c007a0c */ /* 0x000fe40004761270 */
[----:B------:R-:W-:Y:S02]  /*2f240*/  IADD3 R0, R4, c[0x0][0x198], RZ ;  /* 0x0000660004007a10 */ /* 0x000fe40007ffe0ff */
[----:B------:R-:W-:-:S04]  /*2f250*/  IADD3 R12, R28, 0x1c, RZ ;  /* 0x0000001c1c0c7810 */ /* 0x000fc80007ffe0ff */
[----:B------:R-:W-:Y:S02]  /*2f260*/  ISETP.LT.AND P2, PT, R12, c[0x0][0x17c], !P0 ;  /* 0x00005f000c007a0c */ /* 0x000fe40004741270 */
[----:B------:R-:W-:Y:S01]  /*2f270*/  IADD3 R12, R28, 0x1e, RZ ;  /* 0x0000001e1c0c7810 */ /* 0x000fe20007ffe0ff */
[----:B----4-:R0:W-:Y:S01]  /*2f280*/  @P1 STG.E.U16 [R22.64], R21 ;  /* 0x0000001516001986 */ /* 0x0101e2000c101506 */
[----:B------:R-:W-:Y:S02]  /*2f290*/  ISETP.LT.AND P1, PT, R8, c[0x0][0x17c], !P0 ;  /* 0x00005f0008007a0c */ /* 0x000fe40004721270 */
[----:B------:R-:W-:Y:S02]  /*2f2a0*/  PRMT R8, R21, 0x7632, R8 ;  /* 0x0000763215087816 */ /* 0x000fe40000000008 */
[----:B0-----:R-:W-:-:S03]  /*2f2b0*/  LEA R22, P6, R4, R20, 0x1 ;  /* 0x0000001404167211 */ /* 0x001fc600078c08ff */
[----:B------:R0:W-:Y:S01]  /*2f2c0*/  @P5 STG.E.U16 [R24.64], R8 ;  /* 0x0000000818005986 */ /* 0x0001e2000c101506 */
[----:B------:R-:W-:-:S03]  /*2f2d0*/  LEA.HI.X.SX32 R23, R4, R3, 0x1, P6 ;  /* 0x0000000304177211 */ /* 0x000fc600030f0eff */
[----:B------:R-:W4:Y:S01]  /*2f2e0*/  LDL.LU R21, [R1+0x44] ;  /* 0x0000440001157983 */ /* 0x000f220000300800 */
[----:B------:R-:W-:-:S03]  /*2f2f0*/  IADD3 R4, R0, c[0x0][0x198], RZ ;  /* 0x0000660000047a10 */ /* 0x000fc60007ffe0ff */
[----:B---3--:R1:W-:Y:S01]  /*2f300*/  @P4 STG.E.U16 [R22.64], R26 ;  /* 0x0000001a16004986 */ /* 0x0083e2000c101506 */
[----:B0-----:R-:W-:Y:S02]  /*2f310*/  IADD3 R8, R28, 0x1f, RZ ;  /* 0x0000001f1c087810 */ /* 0x001fe40007ffe0ff */
[-C--:B------:R-:W-:Y:S02]  /*2f320*/  LEA R24, P6, R0, R20.reuse, 0x1 ;  /* 0x0000001400187211 */ /* 0x080fe400078c08ff */
[----:B------:R-:W-:Y:S02]  /*2f330*/  ISETP.LT.AND P4, PT, R8, c[0x0][0x17c], !P0 ;  /* 0x00005f0008007a0c */ /* 0x000fe40004781270 */
[----:B------:R-:W-:Y:S02]  /*2f340*/  LEA.HI.X.SX32 R25, R0, R3, 0x1, P6 ;  /* 0x0000000300197211 */ /* 0x000fe400030f0eff */
[----:B------:R-:W-:Y:S02]  /*2f350*/  PRMT R8, R26, 0x7632, R8 ;  /* 0x000076321a087816 */ /* 0x000fe40000000008 */
[C---:B-1----:R-:W-:Y:S01]  /*2f360*/  LEA R22, P6, R4.reuse, R20, 0x1 ;  /* 0x0000001404167211 */ /* 0x042fe200078c08ff */
[----:B------:R-:W3:Y:S01]  /*2f370*/  LDL.LU R26, [R1+0x54] ;  /* 0x00005400011a7983 */ /* 0x000ee20000300800 */
[----:B------:R-:W-:-:S02]  /*2f380*/  IADD3 R0, R4, c[0x0][0x198], RZ ;  /* 0x0000660004007a10 */ /* 0x000fc40007ffe0ff */
[----:B------:R-:W-:Y:S01]  /*2f390*/  LEA.HI.X.SX32 R23, R4, R3, 0x1, P6 ;  /* 0x0000000304177211 */ /* 0x000fe200030f0eff */
[----:B------:R0:W-:Y:S01]  /*2f3a0*/  @P3 STG.E.U16 [R24.64], R8 ;  /* 0x0000000818003986 */ /* 0x0001e2000c101506 */
[----:B------:R-:W-:Y:S02]  /*2f3b0*/  ISETP.LT.AND P5, PT, R12, c[0x0][0x17c], !P0 ;  /* 0x00005f000c007a0c */ /* 0x000fe400047a1270 */
[----:B------:R-:W-:Y:S01]  /*2f3c0*/  IADD3 R4, R0, c[0x0][0x198], RZ ;  /* 0x0000660000047a10 */ /* 0x000fe20007ffe0ff */
[----:B--2---:R1:W-:Y:S01]  /*2f3d0*/  @P2 STG.E.U16 [R22.64], R27 ;  /* 0x0000001b16002986 */ /* 0x0043e2000c101506 */
[----:B0-----:R-:W-:Y:S02]  /*2f3e0*/  IADD3 R8, R28, 0x21, RZ ;  /* 0x000000211c087810 */ /* 0x001fe40007ffe0ff */
[----:B------:R-:W-:Y:S02]  /*2f3f0*/  LEA R24, P6, R0, R20, 0x1 ;  /* 0x0000001400187211 */ /* 0x000fe400078c08ff */
[----:B------:R-:W-:-:S02]  /*2f400*/  ISETP.LT.AND P2, PT, R8, c[0x0][0x17c], !P0 ;  /* 0x00005f0008007a0c */ /* 0x000fc40004741270 */
[----:B------:R-:W-:Y:S02]  /*2f410*/  LEA.HI.X.SX32 R25, R0, R3, 0x1, P6 ;  /* 0x0000000300197211 */ /* 0x000fe400030f0eff */
[----:B------:R-:W-:Y:S02]  /*2f420*/  PRMT R8, R27, 0x7632, R8 ;  /* 0x000076321b087816 */ /* 0x000fe40000000008 */
[----:B-1----:R-:W-:-:S03]  /*2f430*/  LEA R22, P6, R4, R20, 0x1 ;  /* 0x0000001404167211 */ /* 0x002fc600078c08ff */
[----:B------:R0:W-:Y:S01]  /*2f440*/  @P1 STG.E.U16 [R24.64], R8 ;  /* 0x0000000818001986 */ /* 0x0001e2000c101506 */
[----:B------:R-:W-:-:S05]  /*2f450*/  LEA.HI.X.SX32 R23, R4, R3, 0x1, P6 ;  /* 0x0000000304177211 */ /* 0x000fca00030f0eff */
[----:B------:R1:W-:Y:S01]  /*2f460*/  @P5 STG.E.U16 [R22.64], R11 ;  /* 0x0000000b16005986 */ /* 0x0003e2000c101506 */
[----:B0-----:R-:W-:-:S04]  /*2f470*/  IADD3 R8, R28, 0x23, RZ ;  /* 0x000000231c087810 */ /* 0x001fc80007ffe0ff */
[----:B------:R-:W-:Y:S02]  /*2f480*/  ISETP.LT.AND P5, PT, R8, c[0x0][0x17c], !P0 ;  /* 0x00005f0008007a0c */ /* 0x000fe400047a1270 */
[----:B------:R-:W-:Y:S02]  /*2f490*/  PRMT R8, R11, 0x7632, R8 ;  /* 0x000076320b087816 */ /* 0x000fe40000000008 */
[----:B-1----:R-:W2:Y:S04]  /*2f4a0*/  LDL.LU R11, [R1+0xd00] ;  /* 0x000d0000010b7983 */ /* 0x002ea80000300800 */
[----:B------:R-:W2:Y:S01]  /*2f4b0*/  LDL.LU R27, [R1+0x14] ;  /* 0x00001400011b7983 */ /* 0x000ea20000300800 */
[----:B------:R-:W-:Y:S02]  /*2f4c0*/  IADD3 R0, R4, c[0x0][0x198], RZ ;  /* 0x0000660004007a10 */ /* 0x000fe40007ffe0ff */
[----:B------:R-:W-:-:S02]  /*2f4d0*/  IADD3 R12, R28, 0x20, RZ ;  /* 0x000000201c0c7810 */ /* 0x000fc40007ffe0ff */
[-C--:B------:R-:W-:Y:S02]  /*2f4e0*/  LEA R24, P6, R0, R20.reuse, 0x1 ;  /* 0x0000001400187211 */ /* 0x080fe400078c08ff */
[----:B------:R-:W-:Y:S02]  /*2f4f0*/  ISETP.LT.AND P3, PT, R12, c[0x0][0x17c], !P0 ;  /* 0x00005f000c007a0c */ /* 0x000fe40004761270 */
[C---:B------:R-:W-:Y:S02]  /*2f500*/  IADD3 R4, R0.reuse, c[0x0][0x198], RZ ;  /* 0x0000660000047a10 */ /* 0x040fe40007ffe0ff */
[----:B------:R-:W-:Y:S02]  /*2f510*/  LEA.HI.X.SX32 R25, R0, R3, 0x1, P6 ;  /* 0x0000000300197211 */ /* 0x000fe400030f0eff */
[C---:B------:R-:W-:Y:S02]  /*2f520*/  LEA R22, P6, R4.reuse, R20, 0x1 ;  /* 0x0000001404167211 */ /* 0x040fe400078c08ff */
[----:B------:R-:W-:-:S02]  /*2f530*/  IADD3 R0, R4, c[0x0][0x198], RZ ;  /* 0x0000660004007a10 */ /* 0x000fc40007ffe0ff */
[----:B------:R-:W-:Y:S01]  /*2f540*/  IADD3 R12, R28, 0x22, RZ ;  /* 0x000000221c0c7810 */ /* 0x000fe20007ffe0ff */
[----:B------:R0:W-:Y:S01]  /*2f550*/  @P4 STG.E.U16 [R24.64], R8 ;  /* 0x0000000818004986 */ /* 0x0001e2000c101506 */
[----:B------:R-:W-:Y:S02]  /*2f560*/  LEA.HI.X.SX32 R23, R4, R3, 0x1, P6 ;  /* 0x0000000304177211 */ /* 0x000fe400030f0eff */
[----:B------:R-:W-:Y:S02]  /*2f570*/  ISETP.LT.AND P1, PT, R12, c[0x0][0x17c], !P0 ;  /* 0x00005f000c007a0c */ /* 0x000fe40004721270 */
[----:B------:R-:W-:Y:S02]  /*2f580*/  IADD3 R4, R0, c[0x0][0x198], RZ ;  /* 0x0000660000047a10 */ /* 0x000fe40007ffe0ff */
[----:B0-----:R-:W-:Y:S02]  /*2f590*/  IADD3 R8, R28, 0x25, RZ ;  /* 0x000000251c087810 */ /* 0x001fe40007ffe0ff */
[----:B------:R-:W-:-:S04]  /*2f5a0*/  LEA R24, P6, R0, R20, 0x1 ;  /* 0x0000001400187211 */ /* 0x000fc800078c08ff */
[----:B------:R-:W-:Y:S02]  /*2f5b0*/  LEA.HI.X.SX32 R25, R0, R3, 0x1, P6 ;  /* 0x0000000300197211 */ /* 0x000fe400030f0eff */
[----:B------:R-:W-:Y:S02]  /*2f5c0*/  IADD3 R0, R4, c[0x0][0x198], RZ ;  /* 0x0000660004007a10 */ /* 0x000fe40007ffe0ff */
[----:B------:R-:W-:-:S04]  /*2f5d0*/  IADD3 R12, R28, 0x24, RZ ;  /* 0x000000241c0c7810 */ /* 0x000fc80007ffe0ff */
[----:B------:R-:W-:Y:S01]  /*2f5e0*/  ISETP.LT.AND P4, PT, R12, c[0x0][0x17c], !P0 ;  /* 0x00005f000c007a0c */ /* 0x000fe20004781270 */
[----:B----4-:R0:W-:Y:S01]  /*2f5f0*/  @P3 STG.E.U16 [R22.64], R21 ;  /* 0x0000001516003986 */ /* 0x0101e2000c101506 */
[----:B------:R-:W-:Y:S02]  /*2f600*/  ISETP.LT.AND P3, PT, R8, c[0x0][0x17c], !P0 ;  /* 0x00005f0008007a0c */ /* 0x000fe40004761270 */
[----:B------:R-:W-:Y:S02]  /*2f610*/  PRMT R8, R21, 0x7632, R8 ;  /* 0x0000763215087816 */ /* 0x000fe40000000008 */
[C---:B0-----:R-:W-:Y:S01]  /*2f620*/  LEA R22, P6, R4.reuse, R20, 0x1 ;  /* 0x0000001404167211 */ /* 0x041fe200078c08ff */
[----:B------:R-:W4:Y:S03]  /*2f630*/  LDL.LU R21, [R1+0x84] ;  /* 0x0000840001157983 */ /* 0x000f260000300800 */
[----:B------:R-:W-:Y:S01]  /*2f640*/  LEA.HI.X.SX32 R23, R4, R3, 0x1, P6 ;  /* 0x0000000304177211 */ /* 0x000fe200030f0eff */
[----:B------:R0:W-:Y:S01]  /*2f650*/  @P2 STG.E.U16 [R24.64], R8 ;  /* 0x0000000818002986 */ /* 0x0001e2000c101506 */
[----:B------:R-:W-:-:S03]  /*2f660*/  IADD3 R4, R0, c[0x0][0x198], RZ ;  /* 0x0000660000047a10 */ /* 0x000fc60007ffe0ff */
[----:B---3--:R1:W-:Y:S01]  /*2f670*/  @P1 STG.E.U16 [R22.64], R26 ;  /* 0x0000001a16001986 */ /* 0x0083e2000c101506 */
[----:B0-----:R-:W-:Y:S02]  /*2f680*/  IADD3 R8, R28, 0x27, RZ ;  /* 0x000000271c087810 */ /* 0x001fe40007ffe0ff */
[----:B------:R-:W-:Y:S02]  /*2f690*/  LEA R24, P6, R0, R20, 0x1 ;  /* 0x0000001400187211 */ /* 0x000fe400078c08ff */
[----:B------:R-:W-:Y:S02]  /*2f6a0*/  ISETP.LT.AND P1, PT, R8, c[0x0][0x17c], !P0 ;  /* 0x00005f0008007a0c */ /* 0x000fe40004721270 */
[----:B------:R-:W-:Y:S02]  /*2f6b0*/  PRMT R8, R26, 0x7632, R8 ;  /* 0x000076321a087816 */ /* 0x000fe40000000008 */
[----:B-1----:R-:W3:Y:S01]  /*2f6c0*/  LDL.LU R26, [R1+0x64] ;  /* 0x00006400011a7983 */ /* 0x002ee20000300800 */
[----:B------:R-:W-:-:S02]  /*2f6d0*/  LEA.HI.X.SX32 R25, R0, R3, 0x1, P6 ;  /* 0x0000000300197211 */ /* 0x000fc400030f0eff */
[----:B------:R-:W-:-:S03]  /*2f6e0*/  LEA R22, P6, R4, R20, 0x1 ;  /* 0x0000001404167211 */ /* 0x000fc600078c08ff */
[----:B------:R0:W-:Y:S01]  /*2f6f0*/  @P5 STG.E.U16 [R24.64], R8 ;  /* 0x0000000818005986 */ /* 0x0001e2000c101506 */
[----:B------:R-:W-:Y:S02]  /*2f700*/  LEA.HI.X.SX32 R23, R4, R3, 0x1, P6 ;  /* 0x0000000304177211 */ /* 0x000fe400030f0eff */
[----:B0-----:R-:W-:-:S03]  /*2f710*/  IADD3 R8, R28, 0x29, RZ ;  /* 0x000000291c087810 */ /* 0x001fc60007ffe0ff */
[----:B--2---:R0:W-:Y:S01]  /*2f720*/  @P4 STG.E.U16 [R22.64], R27 ;  /* 0x0000001b16004986 */ /* 0x0041e2000c101506 */
[----:B------:R-:W-:Y:S02]  /*2f730*/  ISETP.LT.AND P4, PT, R8, c[0x0][0x17c], !P0 ;  /* 0x00005f0008007a0c */ /* 0x000fe40004781270 */
[----:B------:R-:W-:Y:S02]  /*2f740*/  PRMT R8, R27, 0x7632, R8 ;  /* 0x000076321b087816 */ /* 0x000fe40000000008 */
[----:B0-----:R-:W2:Y:S01]  /*2f750*/  LDL.LU R27, [R1+0x4] ;  /* 0x00000400011b7983 */ /* 0x001ea20000300800 */
[----:B------:R-:W-:Y:S02]  /*2f760*/  IADD3 R0, R4, c[0x0][0x198], RZ ;  /* 0x0000660004007a10 */ /* 0x000fe40007ffe0ff */
[----:B------:R-:W-:Y:S02]  /*2f770*/  IADD3 R12, R28, 0x26, RZ ;  /* 0x000000261c0c7810 */ /* 0x000fe40007ffe0ff */
[----:B------:R-:W-:-:S02]  /*2f780*/  LEA R24, P6, R0, R20, 0x1 ;  /* 0x0000001400187211 */ /* 0x000fc400078c08ff */
[----:B------:R-:W-:Y:S02]  /*2f790*/  ISETP.LT.AND P2, PT, R12, c[0x0][0x17c], !P0 ;  /* 0x00005f000c007a0c */ /* 0x000fe40004741270 */
[C---:B------:R-:W-:Y:S02]  /*2f7a0*/  IADD3 R4, R0.reuse, c[0x0][0x198], RZ ;  /* 0x0000660000047a10 */ /* 0x040fe40007ffe0ff */
[-C--:B------:R-:W-:Y:S02]  /*2f7b0*/  LEA.HI.X.SX32 R25, R0, R3.reuse, 0x1, P6 ;  /* 0x0000000300197211 */ /* 0x080fe400030f0eff */
[C---:B------:R-:W-:Y:S02]  /*2f7c0*/  LEA R22, P6, R4.reuse, R20, 0x1 ;  /* 0x0000001404167211 */ /* 0x040fe400078c08ff */
[----:B------:R-:W-:Y:S02]  /*2f7d0*/  IADD3 R0, R4, c[0x0][0x198], RZ ;  /* 0x0000660004007a10 */ /* 0x000fe40007ffe0ff */
[----:B------:R-:W-:Y:S01]  /*2f7e0*/  IADD3 R12, R28, 0x28, RZ ;  /* 0x000000281c0c7810 */ /* 0x000fe20007ffe0ff */
[----:B------:R0:W-:Y:S01]  /*2f7f0*/  @P3 STG.E.U16 [R24.64], R8 ;  /* 0x0000000818003986 */ /* 0x0001e2000c101506 */
[----:B------:R-:W-:-:S02]  /*2f800*/  LEA.HI.X.SX32 R23, R4, R3, 0x1, P6 ;  /* 0x0000000304177211 */ /* 0x000fc400030f0eff */
[----:B------:R-:W-:Y:S02]  /*2f810*/  ISETP.LT.AND P5, PT, R12, c[0x0][0x17c], !P0 ;  /* 0x00005f000c007a0c */ /* 0x000fe400047a1270 */
[----:B------:R-:W-:Y:S01]  /*2f820*/  IADD3 R4, R0, c[0x0][0x198], RZ ;  /* 0x0000660000047a10 */ /* 0x000fe20007ffe0ff */
[----:B------:R1:W-:Y:S01]  /*2f830*/  @P2 STG.E.U16 [R22.64], R17 ;  /* 0x0000001116002986 */ /* 0x0003e2000c101506 */
[----:B0-----:R-:W-:Y:S02]  /*2f840*/  IADD3 R8, R28, 0x2b, RZ ;  /* 0x0000002b1c087810 */ /* 0x001fe40007ffe0ff */
[----:B------:R-:W-:Y:S02]  /*2f850*/  LEA R24, P6, R0, R20, 0x1 ;  /* 0x0000001400187211 */ /* 0x000fe400078c08ff */
[----:B------:R-:W-:Y:S02]  /*2f860*/  ISETP.LT.AND P2, PT, R8, c[0x0][0x17c], !P0 ;  /* 0x00005f0008007a0c */ /* 0x000fe40004741270 */
[----:B------:R-:W-:-:S02]  /*2f870*/  LEA.HI.X.SX32 R25, R0, R3, 0x1, P6 ;  /* 0x0000000300197211 */ /* 0x000fc400030f0eff */
[----:B------:R-:W-:Y:S02]  /*2f880*/  PRMT R8, R17, 0x7632, R8 ;  /* 0x0000763211087816 */ /* 0x000fe40000000008 */
[CC--:B------:R-:W-:Y:S02]  /*2f890*/  LEA R16, P6, R4.reuse, R20.reuse, 0x1 ;  /* 0x0000001404107211 */ /* 0x0c0fe400078c08ff */
[----:B------:R-:W-:Y:S02]  /*2f8a0*/  IADD3 R0, R4, c[0x0][0x198], RZ ;  /* 0x0000660004007a10 */ /* 0x000fe40007ffe0ff */
[----:B------:R-:W-:Y:S01]  /*2f8b0*/  IADD3 R12, R28, 0x2a, RZ ;  /* 0x0000002a1c0c7810 */ /* 0x000fe20007ffe0ff */
[----:B------:R0:W-:Y:S01]  /*2f8c0*/  @P1 STG.E.U16 [R24.64], R8 ;  /* 0x0000000818001986 */ /* 0x0001e2000c101506 */
[----:B-1----:R-:W-:Y:S02]  /*2f8d0*/  LEA.HI.X.SX32 R17, R4, R3, 0x1, P6 ;  /* 0x0000000304117211 */ /* 0x002fe400030f0eff */
[----:B------:R-:W-:-:S02]  /*2f8e0*/  LEA R22, P6, R0, R20, 0x1 ;  /* 0x0000001400167211 */ /* 0x000fc400078c08ff */
[----:B------:R-:W-:Y:S02]  /*2f8f0*/  ISETP.LT.AND P3, PT, R12, c[0x0][0x17c], !P0 ;  /* 0x00005f000c007a0c */ /* 0x000fe40004761270 */
[----:B------:R-:W-:Y:S02]  /*2f900*/  IADD3 R4, R0, c[0x0][0x198], RZ ;  /* 0x0000660000047a10 */ /* 0x000fe40007ffe0ff */
[----:B0-----:R-:W-:Y:S02]  /*2f910*/  IADD3 R8, R28, 0x2d, RZ ;  /* 0x0000002d1c087810 */ /* 0x001fe40007ffe0ff */
[----:B------:R-:W-:Y:S02]  /*2f920*/  LEA.HI.X.SX32 R23, R0, R3, 0x1, P6 ;  /* 0x0000000300177211 */ /* 0x000fe400030f0eff */
[----:B------:R-:W-:Y:S02]  /*2f930*/  IADD3 R0, R4, c[0x0][0x198], RZ ;  /* 0x0000660004007a10 */ /* 0x000fe40007ffe0ff */
[----:B------:R-:W-:-:S04]  /*2f940*/  IADD3 R12, R28, 0x2c, RZ ;  /* 0x0000002c1c0c7810 */ /* 0x000fc80007ffe0ff */
[----:B------:R-:W-:Y:S01]  /*2f950*/  ISETP.LT.AND P1, PT, R12, c[0x0][0x17c], !P0 ;  /* 0x00005f000c007a0c */ /* 0x000fe20004721270 */
[----:B----4-:R0:W-:Y:S01]  /*2f960*/  @P5 STG.E.U16 [R16.64], R21 ;  /* 0x0000001510005986 */ /* 0x0101e2000c101506 */
[----:B------:R-:W-:Y:S02]  /*2f970*/  ISETP.LT.AND P5, PT, R8, c[0x0][0x17c], !P0 ;  /* 0x00005f0008007a0c */ /* 0x000fe400047a1270 */
[----:B------:R-:W-:Y:S02]  /*2f980*/  PRMT R8, R21, 0x7632, R8 ;  /* 0x0000763215087816 */ /* 0x000fe40000000008 */
[----:B0-----:R-:W-:-:S03]  /*2f990*/  LEA R16, P6, R4, R20, 0x1 ;  /* 0x0000001404107211 */ /* 0x001fc600078c08ff */
[----:B------:R0:W-:Y:S01]  /*2f9a0*/  @P4 STG.E.U16 [R22.64], R8 ;  /* 0x0000000816004986 */ /* 0x0001e2000c101506 */
[----:B------:R-:W-:Y:S02]  /*2f9b0*/  LEA.HI.X.SX32 R17, R4, R3, 0x1, P6 ;  /* 0x0000000304117211 */ /* 0x000fe400030f0eff */
[----:B------:R-:W-:Y:S02]  /*2f9c0*/  IADD3 R4, R0, c[0x0][0x198], RZ ;  /* 0x0000660000047a10 */ /* 0x000fe40007ffe0ff */
[----:B0-----:R-:W-:Y:S01]  /*2f9d0*/  IADD3 R8, R28, 0x2f, RZ ;  /* 0x0000002f1c087810 */ /* 0x001fe20007ffe0ff */
[----:B---3--:R0:W-:Y:S01]  /*2f9e0*/  @P3 STG.E.U16 [R16.64], R26 ;  /* 0x0000001a10003986 */ /* 0x0081e2000c101506 */
[----:B------:R-:W-:Y:S02]  /*2f9f0*/  LEA R22, P6, R0, R20, 0x1 ;  /* 0x0000001400167211 */ /* 0x000fe400078c08ff */
[----:B------:R-:W-:Y:S02]  /*2fa00*/  ISETP.LT.AND P3, PT, R8, c[0x0][0x17c], !P0 ;  /* 0x00005f0008007a0c */ /* 0x000fe40004761270 */
[----:B------:R-:W-:-:S02]  /*2fa10*/  PRMT R8, R26, 0x7632, R8 ;  /* 0x000076321a087816 */ /* 0x000fc40000000008 */
[----:B------:R-:W-:Y:S01]  /*2fa20*/  LEA.HI.X.SX32 R23, R0, R3, 0x1, P6 ;  /* 0x0000000300177211 */ /* 0x000fe200030f0eff */
[----:B0-----:R-:W3:Y:S01]  /*2fa30*/  LDL.LU R26, [R1+0x94] ;  /* 0x00009400011a7983 */ /* 0x001ee20000300800 */
        /* <DEDUP_REMOVED lines=9> */
[----:B------:R-:W-:Y:S01]  /*2fad0*/  IADD3 R12, R28, 0x2e, RZ ;  /* 0x0000002e1c0c7810 */ /* 0x000fe20007ffe0ff */
[----:B------:R-:W4:Y:S01]  /*2fae0*/  LDL.LU R25, [R1+0x74] ;  /* 0x0000740001197983 */ /* 0x000f220000300800 */
[----:B------:R-:W-:-:S02]  /*2faf0*/  LEA R22, P6, R0, R20, 0x1 ;  /* 0x0000001400167211 */ /* 0x000fc400078c08ff */
[----:B------:R-:W-:Y:S02]  /*2fb00*/  ISETP.LT.AND P4, PT, R12, c[0x0][0x17c], !P0 ;  /* 0x00005f000c007a0c */ /* 0x000fe40004781270 */
[C---:B------:R-:W-:Y:S02]  /*2fb10*/  IADD3 R4, R0.reuse, c[0x0][0x198], RZ ;  /* 0x0000660000047a10 */ /* 0x040fe40007ffe0ff */
[-C--:B------:R-:W-:Y:S02]  /*2fb20*/  LEA.HI.X.SX32 R23, R0, R3.reuse, 0x1, P6 ;  /* 0x0000000300177211 */ /* 0x080fe400030f0eff */
[----:B------:R-:W-:Y:S02]  /*2fb30*/  LEA R16, P6, R4, R20, 0x1 ;  /* 0x0000001404107211 */ /* 0x000fe400078c08ff */
[----:B------:R-:W-:Y:S02]  /*2fb40*/  IADD3 R12, R28, 0x30, RZ ;  /* 0x000000301c0c7810 */ /* 0x000fe40007ffe0ff */
[C---:B------:R-:W-:Y:S01]  /*2fb50*/  IADD3 R0, R4.reuse, c[0x0][0x198], RZ ;  /* 0x0000660004007a10 */ /* 0x040fe20007ffe0ff */
[----:B------:R0:W-:Y:S01]  /*2fb60*/  @P5 STG.E.U16 [R22.64], R8 ;  /* 0x0000000816005986 */ /* 0x0001e2000c101506 */
[----:B------:R-:W-:-:S02]  /*2fb70*/  LEA.HI.X.SX32 R17, R4, R3, 0x1, P6 ;  /* 0x0000000304117211 */ /* 0x000fc400030f0eff */
[----:B------:R-:W-:Y:S02]  /*2fb80*/  ISETP.LT.AND P2, PT, R12, c[0x0][0x17c], !P0 ;  /* 0x00005f000c007a0c */ /* 0x000fe40004741270 */
[----:B------:R-:W-:Y:S02]  /*2fb90*/  IADD3 R12, R28, 0x32, RZ ;  /* 0x000000321c0c7810 */ /* 0x000fe40007ffe0ff */
[----:B------:R-:W-:Y:S01]  /*2fba0*/  IADD3 R4, R0, c[0x0][0x198], RZ ;  /* 0x0000660000047a10 */ /* 0x000fe20007ffe0ff */
[----:B------:R1:W-:Y:S01]  /*2fbb0*/  @P4 STG.E.U16 [R16.64], R13 ;  /* 0x0000000d10004986 */ /* 0x0003e2000c101506 */
[----:B0-----:R-:W-:Y:S02]  /*2fbc0*/  IADD3 R8, R28, 0x33, RZ ;  /* 0x000000331c087810 */ /* 0x001fe40007ffe0ff */
[----:B------:R-:W-:Y:S02]  /*2fbd0*/  LEA R22, P6, R0, R20, 0x1 ;  /* 0x0000001400167211 */ /* 0x000fe400078c08ff */
[----:B------:R-:W-:-:S02]  /*2fbe0*/  ISETP.LT.AND P5, PT, R12, c[0x0][0x17c], !P0 ;  /* 0x00005f000c007a0c */ /* 0x000fc400047a1270 */
[----:B------:R-:W-:Y:S02]  /*2fbf0*/  ISETP.LT.AND P4, PT, R8, c[0x0][0x17c], !P0 ;  /* 0x00005f0008007a0c */ /* 0x000fe40004781270 */
[-C--:B------:R-:W-:Y:S02]  /*2fc00*/  LEA.HI.X.SX32 R23, R0, R3.reuse, 0x1, P6 ;  /* 0x0000000300177211 */ /* 0x080fe400030f0eff */
[----:B------:R-:W-:Y:S02]  /*2fc10*/  PRMT R8, R13, 0x7632, R8 ;  /* 0x000076320d087816 */ /* 0x000fe40000000008 */
[----:B------:R-:W-:Y:S02]  /*2fc20*/  LEA R12, P6, R4, R20, 0x1 ;  /* 0x00000014040c7211 */ /* 0x000fe400078c08ff */
[----:B-1----:R-:W-:Y:S01]  /*2fc30*/  IADD3 R16, R28, 0x34, RZ ;  /* 0x000000341c107810 */ /* 0x002fe20007ffe0ff */
[----:B------:R0:W-:Y:S01]  /*2fc40*/  @P3 STG.E.U16 [R22.64], R8 ;  /* 0x0000000816003986 */ /* 0x0001e2000c101506 */
[----:B------:R-:W-:-:S02]  /*2fc50*/  LEA.HI.X.SX32 R13, R4, R3, 0x1, P6 ;  /* 0x00000003040d7211 */ /* 0x000fc400030f0eff */
[----:B------:R-:W-:Y:S02]  /*2fc60*/  IADD3 R0, R4, c[0x0][0x198], RZ ;  /* 0x0000660004007a10 */ /* 0x000fe40007ffe0ff */
[----:B------:R-:W-:Y:S02]  /*2fc70*/  ISETP.LT.AND P3, PT, R16, c[0x0][0x17c], !P0 ;  /* 0x00005f0010007a0c */ /* 0x000fe40004761270 */
[----:B------:R-:W-:Y:S02]  /*2fc80*/  LEA R16, P6, R0, R20, 0x1 ;  /* 0x0000001400107211 */ /* 0x000fe400078c08ff */
[----:B0-----:R-:W-:Y:S02]  /*2fc90*/  IADD3 R8, R28, 0x35, RZ ;  /* 0x000000351c087810 */ /* 0x001fe40007ffe0ff */
[C---:B------:R-:W-:Y:S02]  /*2fca0*/  IADD3 R4, R0.reuse, c[0x0][0x198], RZ ;  /* 0x0000660000047a10 */ /* 0x040fe40007ffe0ff */
[----:B------:R-:W-:Y:S01]  /*2fcb0*/  LEA.HI.X.SX32 R17, R0, R3, 0x1, P6 ;  /* 0x0000000300117211 */ /* 0x000fe200030f0eff */
[----:B---3--:R0:W-:Y:S01]  /*2fcc0*/  @P2 STG.E.U16 [R12.64], R26 ;  /* 0x0000001a0c002986 */ /* 0x0081e2000c101506 */
[----:B------:R-:W-:-:S02]  /*2fcd0*/  ISETP.LT.AND P2, PT, R8, c[0x0][0x17c], !P0 ;  /* 0x00005f0008007a0c */ /* 0x000fc40004741270 */
[----:B------:R-:W-:Y:S02]  /*2fce0*/  PRMT R8, R26, 0x7632, R8 ;  /* 0x000076321a087816 */ /* 0x000fe40000000008 */
        /* <DEDUP_REMOVED lines=9> */
[----:B------:R-:W-:-:S04]  /*2fd80*/  IADD3 R0, R4, c[0x0][0x198], RZ ;  /* 0x0000660004007a10 */ /* 0x000fc80007ffe0ff */
[CC--:B------:R-:W-:Y:S02]  /*2fd90*/  LEA R16, P6, R0.reuse, R20.reuse, 0x1 ;  /* 0x0000001400107211 */ /* 0x0c0fe400078c08ff */
        /* <DEDUP_REMOVED lines=14> */
[C---:B------:R-:W-:Y:S02]  /*2fe80*/  LEA R8, P6, R4.reuse, R20, 0x1 ;  /* 0x0000001404087211 */ /* 0x040fe400078c08ff */
[----:B-1----:R-:W-:Y:S02]  /*2fe90*/  PRMT R12, R9, 0x7632, R12 ;  /* 0x00007632090c7816 */ /* 0x002fe4000000000c */
[C---:B------:R-:W-:Y:S02]  /*2fea0*/  LEA.HI.X.SX32 R9, R4.reuse, R3, 0x1, P6 ;  /* 0x0000000304097211 */ /* 0x040fe400030f0eff */
[----:B------:R-:W-:Y:S02]  /*2feb0*/  IADD3 R0, R4, c[0x0][0x198], RZ ;  /* 0x0000660004007a10 */ /* 0x000fe40007ffe0ff */
[C---:B------:R-:W-:Y:S01]  /*2fec0*/  IADD3 R21, R28.reuse, 0x38, RZ ;  /* 0x000000381c157810 */ /* 0x040fe20007ffe0ff */
[----:B------:R0:W-:Y:S01]  /*2fed0*/  @P2 STG.E.U16 [R16.64], R12 ;  /* 0x0000000c10002986 */ /* 0x0001e2000c101506 */
[----:B------:R-:W-:-:S02]  /*2fee0*/  IADD3 R13, R28, 0x3a, RZ ;  /* 0x0000003a1c0d7810 */ /* 0x000fc40007ffe0ff */
[----:B------:R-:W-:Y:S01]  /*2fef0*/  IADD3 R4, R28, 0x3b, RZ ;  /* 0x0000003b1c047810 */ /* 0x000fe20007ffe0ff */
[----:B------:R1:W-:Y:S01]  /*2ff00*/  @P1 STG.E.U16 [R8.64], R5 ;  /* 0x0000000508001986 */ /* 0x0003e2000c101506 */
[----:B------:R-:W-:Y:S02]  /*2ff10*/  ISETP.LT.AND P4, PT, R21, c[0x0][0x17c], !P0 ;  /* 0x00005f0015007a0c */ /* 0x000fe40004781270 */
[----:B------:R-:W-:Y:S02]  /*2ff20*/  ISETP.LT.AND P2, PT, R13, c[0x0][0x17c], !P0 ;  /* 0x00005f000d007a0c */ /* 0x000fe40004741270 */
[C---:B0-----:R-:W-:Y:S02]  /*2ff30*/  LEA R12, P6, R0.reuse, R20, 0x1 ;  /* 0x00000014000c7211 */ /* 0x041fe400078c08ff */
[----:B-1----:R-:W-:Y:S02]  /*2ff40*/  IADD3 R8, R0, c[0x0][0x198], RZ ;  /* 0x0000660000087a10 */ /* 0x002fe40007ffe0ff */
[----:B------:R-:W-:-:S02]  /*2ff50*/  ISETP.LT.AND P1, PT, R4, c[0x0][0x17c], !P0 ;  /* 0x00005f0004007a0c */ /* 0x000fc40004721270 */
[-C--:B------:R-:W-:Y:S02]  /*2ff60*/  LEA.HI.X.SX32 R13, R0, R3.reuse, 0x1, P6 ;  /* 0x00000003000d7211 */ /* 0x080fe400030f0eff */
[CC--:B------:R-:W-:Y:S02]  /*2ff70*/  LEA R4, P6, R8.reuse, R20.reuse, 0x1 ;  /* 0x0000001408047211 */ /* 0x0c0fe400078c08ff */
[----:B------:R-:W-:Y:S02]  /*2ff80*/  PRMT R9, R5, 0x7632, R9 ;  /* 0x0000763205097816 */ /* 0x000fe40000000009 */
[C---:B------:R-:W-:Y:S02]  /*2ff90*/  LEA.HI.X.SX32 R5, R8.reuse, R3, 0x1, P6 ;  /* 0x0000000308057211 */ /* 0x040fe400030f0eff */
[----:B------:R-:W-:Y:S01]  /*2ffa0*/  IADD3 R0, R8, c[0x0][0x198], RZ ;  /* 0x0000660008007a10 */ /* 0x000fe20007ffe0ff */
[----:B------:R0:W-:Y:S03]  /*2ffb0*/  @P5 STG.E.U16 [R12.64], R9 ;  /* 0x000000090c005986 */ /* 0x0001e6000c101506 */
[----:B------:R-:W-:Y:S01]  /*2ffc0*/  LEA R8, P6, R0, R20, 0x1 ;  /* 0x0000001400087211 */ /* 0x000fe200078c08ff */
[----:B----4-:R1:W-:Y:S01]  /*2ffd0*/  @P4 STG.E.U16 [R4.64], R25 ;  /* 0x0000001904004986 */ /* 0x0103e2000c101506 */
[----:B0-----:R-:W-:-:S02]  /*2ffe0*/  IADD3 R9, R28, 0x3d, RZ ;  /* 0x0000003d1c097810 */ /* 0x001fc40007ffe0ff */
[C---:B-1----:R-:W-:Y:S02]  /*2fff0*/  IADD3 R5, R0.reuse, c[0x0][0x198], RZ ;  /* 0x0000660000057a10 */ /* 0x042fe40007ffe0ff */
[----:B------:R-:W-:Y:S02]  /*30000*/  ISETP.LT.AND P4, PT, R9, c[0x0][0x17c], !P0 ;  /* 0x00005f0009007a0c */ /* 0x000fe40004781270 */
[-C--:B------:R-:W-:Y:S02]  /*30010*/  LEA.HI.X.SX32 R9, R0, R3.reuse, 0x1, P6 ;  /* 0x0000000300097211 */ /* 0x080fe400030f0eff */
[----:B------:R-:W-:Y:S02]  /*30020*/  LEA R4, P6, R5, R20, 0x1 ;  /* 0x0000001405047211 */ /* 0x000fe400078c08ff */
[----:B------:R-:W-:Y:S02]  /*30030*/  PRMT R12, R25, 0x7632, R12 ;  /* 0x00007632190c7816 */ /* 0x000fe4000000000c */
[C---:B------:R-:W-:Y:S01]  /*30040*/  IADD3 R0, R5.reuse, c[0x0][0x198], RZ ;  /* 0x0000660005007a10 */ /* 0x040fe20007ffe0ff */
[----:B------:R-:W4:Y:S01]  /*30050*/  LDL.LU R25, [R1+0x48] ;  /* 0x0000480001197983 */ /* 0x000f220000300800 */
[----:B------:R-:W-:-:S02]  /*30060*/  LEA.HI.X.SX32 R5, R5, R3, 0x1, P6 ;  /* 0x0000000305057211 */ /* 0x000fc400030f0eff */
[----:B------:R-:W-:Y:S01]  /*30070*/  IADD3 R16, R28, 0x3c, RZ ;  /* 0x0000003c1c107810 */ /* 0x000fe20007ffe0ff */
[----:B------:R0:W-:Y:S03]  /*30080*/  @P3 STG.E.U16 [R8.64], R12 ;  /* 0x0000000c08003986 */ /* 0x0001e6000c101506 */
[----:B------:R-:W-:Y:S02]  /*30090*/  ISETP.LT.AND P5, PT, R16, c[0x0][0x17c], !P0 ;  /* 0x00005f0010007a0c */ /* 0x000fe400047a1270 */
[----:B0-----:R-:W-:Y:S02]  /*300a0*/  IADD3 R9, R28, 0x3f, RZ ;  /* 0x0000003f1c097810 */ /* 0x001fe40007ffe0ff */
[----:B------:R-:W-:Y:S02]  /*300b0*/  LEA R8, P6, R0, R20, 0x1 ;  /* 0x0000001400087211 */ /* 0x000fe400078c08ff */
[----:B------:R-:W-:-:S04]  /*300c0*/  IADD3 R13, R28, 0x3e, RZ ;  /* 0x0000003e1c0d7810 */ /* 0x000fc80007ffe0ff */
[----:B------:R-:W-:Y:S01]  /*300d0*/  ISETP.LT.AND P3, PT, R13, c[0x0][0x17c], !P0 ;  /* 0x00005f000d007a0c */ /* 0x000fe20004761270 */
[----:B---3--:R0:W-:Y:S01]  /*300e0*/  @P2 STG.E.U16 [R4.64], R26 ;  /* 0x0000001a04002986 */ /* 0x0081e2000c101506 */
[----:B------:R-:W-:Y:S02]  /*300f0*/  ISETP.LT.AND P2, PT, R9, c[0x0][0x17c], !P0 ;  /* 0x00005f0009007a0c */ /* 0x000fe40004741270 */
[----:B------:R-:W-:Y:S02]  /*30100*/  LEA.HI.X.SX32 R9, R0, R3, 0x1, P6 ;  /* 0x0000000300097211 */ /* 0x000fe400030f0eff */
[----:B------:R-:W-:Y:S02]  /*30110*/  PRMT R12, R26, 0x7632, R12 ;  /* 0x000076321a0c7816 */ /* 0x000fe4000000000c */
[----:B0-----:R-:W-:Y:S01]  /*30120*/  IADD3 R5, R0, c[0x0][0x198], RZ ;  /* 0x0000660000057a10 */ /* 0x001fe20007ffe0ff */
[----:B------:R-:W3:Y:S03]  /*30130*/  LDL.LU R26, [R1+0x58] ;  /* 0x00005800011a7983 */ /* 0x000ee60000300800 */
[----:B------:R-:W-:-:S02]  /*30140*/  LEA R4, P6, R5, R20, 0x1 ;  /* 0x0000001405047211 */ /* 0x000fc400078c08ff */
[C---:B------:R-:W-:Y:S02]  /*30150*/  IADD3 R0, R5.reuse, c[0x0][0x198], RZ ;  /* 0x0000660005007a10 */ /* 0x040fe40007ffe0ff */
[-C--:B------:R-:W-:Y:S01]  /*30160*/  LEA.HI.X.SX32 R5, R5, R3.reuse, 0x1, P6 ;  /* 0x0000000305057211 */ /* 0x080fe200030f0eff */
[----:B------:R0:W-:Y:S02]  /*30170*/  @P1 STG.E.U16 [R8.64], R12 ;  /* 0x0000000c08001986 */ /* 0x0001e4000c101506 */
[----:B0-----:R-:W-:Y:S02]  /*30180*/  IADD3 R9, R28, 0x41, RZ ;  /* 0x000000411c097810 */ /* 0x001fe40007ffe0ff */
[C---:B------:R-:W-:Y:S01]  /*30190*/  LEA R8, P6, R0.reuse, R20, 0x1 ;  /* 0x0000001400087211 */ /* 0x040fe200078c08ff */
[----:B--2---:R0:W-:Y:S01]  /*301a0*/  @P5 STG.E.U16 [R4.64], R27 ;  /* 0x0000001b04005986 */ /* 0x0041e2000c101506 */
[----:B------:R-:W-:Y:S02]  /*301b0*/  ISETP.LT.AND P5, PT, R9, c[0x0][0x17c], !P0 ;  /* 0x00005f0009007a0c */ /* 0x000fe400047a1270 */
[----:B------:R-:W-:-:S02]  /*301c0*/  LEA.HI.X.SX32 R9, R0, R3, 0x1, P6 ;  /* 0x0000000300097211 */ /* 0x000fc400030f0eff */
[----:B------:R-:W-:Y:S02]  /*301d0*/  PRMT R12, R27, 0x7632, R12 ;  /* 0x000076321b0c7816 */ /* 0x000fe4000000000c */
[----:B0-----:R-:W-:-:S04]  /*301e0*/  IADD3 R5, R0, c[0x0][0x198], RZ ;  /* 0x0000660000057a10 */ /* 0x001fc80007ffe0ff */
[C---:B------:R-:W-:Y:S02]  /*301f0*/  LEA R4, P6, R5.reuse, R20, 0x1 ;  /* 0x0000001405047211 */ /* 0x040fe400078c08ff */
[C---:B------:R-:W-:Y:S02]  /*30200*/  IADD3 R0, R5.reuse, c[0x0][0x198], RZ ;  /* 0x0000660005007a10 */ /* 0x040fe40007ffe0ff */
[----:B------:R-:W-:Y:S01]  /*30210*/  LEA.HI.X.SX32 R5, R5, R3, 0x1, P6 ;  /* 0x0000000305057211 */ /* 0x000fe200030f0eff */
[----:B------:R0:W-:Y:S04]  /*30220*/  @P4 STG.E.U16 [R8.64], R12 ;  /* 0x0000000c08004986 */ /* 0x0001e8000c101506 */
[----:B------:R1:W-:Y:S01]  /*30230*/  @P3 STG.E.U16 [R4.64], R2 ;  /* 0x0000000204003986 */ /* 0x0003e2000c101506 */
[----:B0-----:R-:W-:-:S03]  /*30240*/  PRMT R12, R2, 0x7632, R12 ;  /* 0x00007632020c7816 */ /* 0x001fc6000000000c */
[----:B-1----:R-:W2:Y:S04]  /*30250*/  LDL.LU R2, [R1+0xcfc] ;  /* 0x000cfc0001027983 */ /* 0x002ea80000300800 */
[----:B------:R-:W2:Y:S01]  /*30260*/  LDL.LU R27, [R1+0x18] ;  /* 0x00001800011b7983 */ /* 0x000ea20000300800 */
[C---:B------:R-:W-:Y:S02]  /*30270*/  IADD3 R13, R28.reuse, 0x40, RZ ;  /* 0x000000401c0d7810 */ /* 0x040fe40007ffe0ff */
[----:B------:R-:W-:Y:S02]  /*30280*/  IADD3 R9, R28, 0x43, RZ ;  /* 0x000000431c097810 */ /* 0x000fe40007ffe0ff */
[----:B------:R-:W-:Y:S02]  /*30290*/  LEA R8, P6, R0, R20, 0x1 ;  /* 0x0000001400087211 */ /* 0x000fe400078c08ff */
[----:B------:R-:W-:-:S02]  /*302a0*/  ISETP.LT.AND P1, PT, R13, c[0x0][0x17c], !P0 ;  /* 0x00005f000d007a0c */ /* 0x000fc40004721270 */
[C---:B------:R-:W-:Y:S02]  /*302b0*/  IADD3 R5, R0.reuse, c[0x0][0x198], RZ ;  /* 0x0000660000057a10 */ /* 0x040fe40007ffe0ff */
[----:B------:R-:W-:Y:S02]  /*302c0*/  ISETP.LT.AND P3, PT, R9, c[0x0][0x17c], !P0 ;  /* 0x00005f0009007a0c */ /* 0x000fe40004761270 */
[-C--:B------:R-:W-:Y:S02]  /*302d0*/  LEA.HI.X.SX32 R9, R0, R3.reuse, 0x1, P6 ;  /* 0x0000000300097211 */ /* 0x080fe400030f0eff */
[C---:B------:R-:W-:Y:S02]  /*302e0*/  LEA R4, P6, R5.reuse, R20, 0x1 ;  /* 0x0000001405047211 */ /* 0x040fe400078c08ff */
[C---:B------:R-:W-:Y:S02]  /*302f0*/  IADD3 R0, R5.reuse, c[0x0][0x198], RZ ;  /* 0x0000660005007a10 */ /* 0x040fe40007ffe0ff */
[----:B------:R-:W-:Y:S01]  /*30300*/  LEA.HI.X.SX32 R5, R5, R3, 0x1, P6 ;  /* 0x0000000305057211 */ /* 0x000fe200030f0eff */
[----:B------:R0:W-:Y:S01]  /*30310*/  @P2 STG.E.U16 [R8.64], R12 ;  /* 0x0000000c08002986 */ /* 0x0001e2000c101506 */
[----:B------:R-:W-:-:S04]  /*30320*/  IADD3 R13, R28, 0x42, RZ ;  /* 0x000000421c0d7810 */ /* 0x000fc80007ffe0ff */
[----:B------:R-:W-:Y:S02]  /*30330*/  ISETP.LT.AND P4, PT, R13, c[0x0][0x17c], !P0 ;  /* 0x00005f000d007a0c */ /* 0x000fe40004781270 */
[----:B0-----:R-:W-:Y:S02]  /*30340*/  IADD3 R9, R28, 0x45, RZ ;  /* 0x000000451c097810 */ /* 0x001fe40007ffe0ff */
[----:B------:R-:W-:Y:S02]  /*30350*/  LEA R8, P6, R0, R20, 0x1 ;  /* 0x0000001400087211 */ /* 0x000fe400078c08ff */
[----:B------:R-:W-:-:S04]  /*30360*/  IADD3 R13, R28, 0x44, RZ ;  /* 0x000000441c0d7810 */ /* 0x000fc80007ffe0ff */
[----:B------:R-:W-:Y:S01]  /*30370*/  ISETP.LT.AND P2, PT, R13, c[0x0][0x17c], !P0 ;  /* 0x00005f000d007a0c */ /* 0x000fe20004741270 */
[----:B----4-:R0:W-:Y:S01]  /*30380*/  @P1 STG.E.U16 [R4.64], R25 ;  /* 0x0000001904001986 */ /* 0x0101e2000c101506 */
[----:B------:R-:W-:Y:S02]  /*30390*/  PRMT R12, R25, 0x7632, R12 ;  /* 0x00007632190c7816 */ /* 0x000fe4000000000c */
[----:B------:R-:W-:Y:S02]  /*303a0*/  ISETP.LT.AND P1, PT, R9, c[0x0][0x17c], !P0 ;  /* 0x00005f0009007a0c */ /* 0x000fe40004721270 */
[C---:B------:R-:W-:Y:S02]  /*303b0*/  LEA.HI.X.SX32 R9, R0.reuse, R3, 0x1, P6 ;  /* 0x0000000300097211 */ /* 0x040fe400030f0eff */
[----:B0-----:R-:W-:Y:S01]  /*303c0*/  IADD3 R5, R0, c[0x0][0x198], RZ ;  /* 0x0000660000057a10 */ /* 0x001fe20007ffe0ff */
[----:B------:R-:W4:Y:S03]  /*303d0*/  LDL.LU R25, [R1+0x88] ;  /* 0x0000880001197983 */ /* 0x000f260000300800 */
[----:B------:R-:W-:-:S02]  /*303e0*/  LEA R4, P6, R5, R20, 0x1 ;  /* 0x0000001405047211 */ /* 0x000fc400078c08ff */
[C---:B------:R-:W-:Y:S02]  /*303f0*/  IADD3 R0, R5.reuse, c[0x0][0x198], RZ ;  /* 0x0000660005007a10 */ /* 0x040fe40007ffe0ff */
[----:B------:R-:W-:Y:S01]  /*30400*/  LEA.HI.X.SX32 R5, R5, R3, 0x1, P6 ;  /* 0x0000000305057211 */ /* 0x000fe200030f0eff */
[----:B------:R0:W-:Y:S02]  /*30410*/  @P5 STG.E.U16 [R8.64], R12 ;  /* 0x0000000c08005986 */ /* 0x0001e4000c101506 */
[----:B0-----:R-:W-:Y:S02]  /*30420*/  IADD3 R9, R28, 0x47, RZ ;  /* 0x000000471c097810 */ /* 0x001fe40007ffe0ff */
[----:B------:R-:W-:Y:S01]  /*30430*/  LEA R8, P6, R0, R20, 0x1 ;  /* 0x0000001400087211 */ /* 0x000fe200078c08ff */
[----:B---3--:R0:W-:Y:S01]  /*30440*/  @P4 STG.E.U16 [R4.64], R26 ;  /* 0x0000001a04004986 */ /* 0x0081e2000c101506 */
[----:B------:R-:W-:Y:S02]  /*30450*/  PRMT R12, R26, 0x7632, R12 ;  /* 0x000076321a0c7816 */ /* 0x000fe4000000000c */
[----:B------:R-:W-:-:S02]  /*30460*/  ISETP.LT.AND P4, PT, R9, c[0x0][0x17c], !P0 ;  /* 0x00005f0009007a0c */ /* 0x000fc40004781270 */
[CC--:B------:R-:W-:Y:S02]  /*30470*/  LEA.HI.X.SX32 R9, R0.reuse, R3.reuse, 0x1, P6 ;  /* 0x0000000300097211 */ /* 0x0c0fe400030f0eff */
[----:B0-----:R-:W-:Y:S01]  /*30480*/  IADD3 R5, R0, c[0x0][0x198], RZ ;  /* 0x0000660000057a10 */ /* 0x001fe20007ffe0ff */
[----:B------:R-:W3:Y:S03]  /*30490*/  LDL.LU R26, [R1+0x68] ;  /* 0x00006800011a7983 */ /* 0x000ee60000300800 */
[C---:B------:R-:W-:Y:S02]  /*304a0*/  LEA R4, P6, R5.reuse, R20, 0x1 ;  /* 0x0000001405047211 */ /* 0x040fe400078c08ff */
[C---:B------:R-:W-:Y:S02]  /*304b0*/  IADD3 R0, R5.reuse, c[0x0][0x198], RZ ;  /* 0x0000660005007a10 */ /* 0x040fe40007ffe0ff */
[----:B------:R-:W-:Y:S01]  /*304c0*/  LEA.HI.X.SX32 R5, R5, R3, 0x1, P6 ;  /* 0x0000000305057211 */ /* 0x000fe200030f0eff */
[----:B------:R0:W-:Y:S04]  /*304d0*/  @P3 STG.E.U16 [R8.64], R12 ;  /* 0x0000000c08003986 */ /* 0x0001e8000c101506 */
[----:B--2---:R1:W-:Y:S01]  /*304e0*/  @P2 STG.E.U16 [R4.64], R27 ;  /* 0x0000001b04002986 */ /* 0x0043e2000c101506 */
[----:B0-----:R-:W-:-:S03]  /*304f0*/  PRMT R12, R27, 0x7632, R12 ;  /* 0x000076321b0c7816 */ /* 0x001fc6000000000c */
[----:B-1----:R-:W2:Y:S01]  /*30500*/  LDL.LU R27, [R1+0x8] ;  /* 0x00000800011b7983 */ /* 0x002ea20000300800 */
[C---:B------:R-:W-:Y:S02]  /*30510*/  IADD3 R13, R28.reuse, 0x46, RZ ;  /* 0x000000461c0d7810 */ /* 0x040fe40007ffe0ff */
[----:B------:R-:W-:Y:S02]  /*30520*/  IADD3 R9, R28, 0x49, RZ ;  /* 0x000000491c097810 */ /* 0x000fe40007ffe0ff */
[C---:B------:R-:W-:Y:S02]  /*30530*/  LEA R8, P6, R0.reuse, R20, 0x1 ;  /* 0x0000001400087211 */ /* 0x040fe400078c08ff */
[----:B------:R-:W-:Y:S02]  /*30540*/  ISETP.LT.AND P5, PT, R13, c[0x0][0x17c], !P0 ;  /* 0x00005f000d007a0c */ /* 0x000fe400047a1270 */
[----:B------:R-:W-:Y:S02]  /*30550*/  IADD3 R5, R0, c[0x0][0x198], RZ ;  /* 0x0000660000057a10 */ /* 0x000fe40007ffe0ff */
[----:B------:R-:W-:-:S02]  /*30560*/  ISETP.LT.AND P2, PT, R9, c[0x0][0x17c], !P0 ;  /* 0x00005f0009007a0c */ /* 0x000fc40004741270 */
[-C--:B------:R-:W-:Y:S02]  /*30570*/  LEA.HI.X.SX32 R9, R0, R3.reuse, 0x1, P6 ;  /* 0x0000000300097211 */ /* 0x080fe400030f0eff */
[C---:B------:R-:W-:Y:S02]  /*30580*/  LEA R4, P6, R5.reuse, R20, 0x1 ;  /* 0x0000001405047211 */ /* 0x040fe400078c08ff */
[C---:B------:R-:W-:Y:S02]  /*30590*/  IADD3 R0, R5.reuse, c[0x0][0x198], RZ ;  /* 0x0000660005007a10 */ /* 0x040fe40007ffe0ff */
[----:B------:R-:W-:Y:S01]  /*305a0*/  LEA.HI.X.SX32 R5, R5, R3, 0x1, P6 ;  /* 0x0000000305057211 */ /* 0x000fe200030f0eff */
[----:B------:R0:W-:Y:S01]  /*305b0*/  @P1 STG.E.U16 [R8.64], R12 ;  /* 0x0000000c08001986 */ /* 0x0001e2000c101506 */
[----:B------:R-:W-:-:S03]  /*305c0*/  IADD3 R13, R28, 0x48, RZ ;  /* 0x000000481c0d7810 */ /* 0x000fc60007ffe0ff */
[----:B------:R1:W-:Y:S01]  /*305d0*/  @P5 STG.E.U16 [R4.64], R18 ;  /* 0x0000001204005986 */ /* 0x0003e2000c101506 */
[----:B------:R-:W-:Y:S02]  /*305e0*/  ISETP.LT.AND P3, PT, R13, c[0x0][0x17c], !P0 ;  /* 0x00005f000d007a0c */ /* 0x000fe40004761270 */
[----:B0-----:R-:W-:Y:S02]  /*305f0*/  IADD3 R9, R28, 0x4b, RZ ;  /* 0x0000004b1c097810 */ /* 0x001fe40007ffe0ff */
[C---:B------:R-:W-:Y:S02]  /*30600*/  LEA R8, P6, R0.reuse, R20, 0x1 ;  /* 0x0000001400087211 */ /* 0x040fe400078c08ff */
[C---:B-1----:R-:W-:Y:S02]  /*30610*/  IADD3 R5, R0.reuse, c[0x0][0x198], RZ ;  /* 0x0000660000057a10 */ /* 0x042fe40007ffe0ff */
[----:B------:R-:W-:Y:S02]  /*30620*/  ISETP.LT.AND P5, PT, R9, c[0x0][0x17c], !P0 ;  /* 0x00005f0009007a0c */ /* 0x000fe400047a1270 */
[----:B------:R-:W-:-:S02]  /*30630*/  LEA.HI.X.SX32 R9, R0, R3, 0x1, P6 ;  /* 0x0000000300097211 */ /* 0x000fc400030f0eff */
[C---:B------:R-:W-:Y:S02]  /*30640*/  LEA R4, P6, R5.reuse, R20, 0x1 ;  /* 0x0000001405047211 */ /* 0x040fe400078c08ff */
[----:B------:R-:W-:Y:S02]  /*30650*/  PRMT R18, R18, 0x7632, R18 ;  /* 0x0000763212127816 */ /* 0x000fe40000000012 */
[C---:B------:R-:W-:Y:S02]  /*30660*/  IADD3 R0, R5.reuse, c[0x0][0x198], RZ ;  /* 0x0000660005007a10 */ /* 0x040fe40007ffe0ff */
[----:B------:R-:W-:Y:S01]  /*30670*/  LEA.HI.X.SX32 R5, R5, R3, 0x1, P6 ;  /* 0x0000000305057211 */ /* 0x000fe200030f0eff */
[----:B------:R0:W-:Y:S01]  /*30680*/  @P4 STG.E.U16 [R8.64], R18 ;  /* 0x0000001208004986 */ /* 0x0001e2000c101506 */
[C---:B------:R-:W-:Y:S02]  /*30690*/  IADD3 R13, R28.reuse, 0x4a, RZ ;  /* 0x0000004a1c0d7810 */ /* 0x040fe40007ffe0ff */
[----:B------:R-:W-:-:S02]  /*306a0*/  IADD3 R12, R28, 0x4c, RZ ;  /* 0x0000004c1c0c7810 */ /* 0x000fc40007ffe0ff */
[----:B------:R-:W-:Y:S02]  /*306b0*/  ISETP.LT.AND P1, PT, R13, c[0x0][0x17c], !P0 ;  /* 0x00005f000d007a0c */ /* 0x000fe40004721270 */
[----:B0-----:R-:W-:Y:S01]  /*306c0*/  IADD3 R9, R28, 0x4d, RZ ;  /* 0x0000004d1c097810 */ /* 0x001fe20007ffe0ff */
[----:B----4-:R0:W-:Y:S01]  /*306d0*/  @P3 STG.E.U16 [R4.64], R25 ;  /* 0x0000001904003986 */ /* 0x0101e2000c101506 */
[C---:B------:R-:W-:Y:S02]  /*306e0*/  LEA R8, P6, R0.reuse, R20, 0x1 ;  /* 0x0000001400087211 */ /* 0x040fe400078c08ff */
[----:B------:R-:W-:Y:S02]  /*306f0*/  ISETP.LT.AND P3, PT, R9, c[0x0][0x17c], !P0 ;  /* 0x00005f0009007a0c */ /* 0x000fe40004761270 */
[----:B------:R-:W-:Y:S02]  /*30700*/  LEA.HI.X.SX32 R9, R0, R3, 0x1, P6 ;  /* 0x0000000300097211 */ /* 0x000fe400030f0eff */
[----:B------:R-:W-:-:S02]  /*30710*/  ISETP.LT.AND P4, PT, R12, c[0x0][0x17c], !P0 ;  /* 0x00005f000c007a0c */ /* 0x000fc40004781270 */
[----:B0-----:R-:W-:Y:S02]  /*30720*/  IADD3 R5, R0, c[0x0][0x198], RZ ;  /* 0x0000660000057a10 */ /* 0x001fe40007ffe0ff */
[----:B------:R-:W-:Y:S02]  /*30730*/  PRMT R12, R25, 0x7632, R12 ;  /* 0x00007632190c7816 */ /* 0x000fe4000000000c */
[C---:B------:R-:W-:Y:S02]  /*30740*/  LEA R4, P6, R5.reuse, R20, 0x1 ;  /* 0x0000001405047211 */ /* 0x040fe400078c08ff */
[C---:B------:R-:W-:Y:S02]  /*30750*/  IADD3 R0, R5.reuse, c[0x0][0x198], RZ ;  /* 0x0000660005007a10 */ /* 0x040fe40007ffe0ff */
[----:B------:R-:W-:Y:S01]  /*30760*/  LEA.HI.X.SX32 R5, R5, R3, 0x1, P6 ;  /* 0x0000000305057211 */ /* 0x000fe200030f0eff */
[----:B------:R0:W-:Y:S02]  /*30770*/  @P2 STG.E.U16 [R8.64], R12 ;  /* 0x0000000c08002986 */ /* 0x0001e4000c101506 */
[----:B0-----:R-:W-:-:S02]  /*30780*/  IADD3 R9, R28, 0x4f, RZ ;  /* 0x0000004f1c097810 */ /* 0x001fc40007ffe0ff */
[-C--:B------:R-:W-:Y:S01]  /*30790*/  LEA R8, P6, R0, R20.reuse, 0x1 ;  /* 0x0000001400087211 */ /* 0x080fe200078c08ff */
[----:B---3--:R0:W-:Y:S01]  /*307a0*/  @P1 STG.E.U16 [R4.64], R26 ;  /* 0x0000001a04001986 */ /* 0x0081e2000c101506 */
[----:B------:R-:W-:Y:S02]  /*307b0*/  PRMT R12, R26, 0x7632, R12 ;  /* 0x000076321a0c7816 */ /* 0x000fe4000000000c */
[----:B------:R-:W-:Y:S02]  /*307c0*/  ISETP.LT.AND P1, PT, R9, c[0x0][0x17c], !P0 ;  /* 0x00005f0009007a0c */ /* 0x000fe40004721270 */
[C---:B------:R-:W-:Y:S02]  /*307d0*/  LEA.HI.X.SX32 R9, R0.reuse, R3, 0x1, P6 ;  /* 0x0000000300097211 */ /* 0x040fe400030f0eff */
[----:B0-----:R-:W-:Y:S01]  /*307e0*/  IADD3 R5, R0, c[0x0][0x198], RZ ;  /* 0x0000660000057a10 */ /* 0x001fe20007ffe0ff */
[----:B------:R-:W3:Y:S03]  /*307f0*/  LDL.LU R26, [R1+0x98] ;  /* 0x00009800011a7983 */ /* 0x000ee60000300800 */
[----:B------:R-:W-:-:S02]  /*30800*/  LEA R4, P6, R5, R20, 0x1 ;  /* 0x0000001405047211 */ /* 0x000fc400078c08ff */
[C---:B------:R-:W-:Y:S02]  /*30810*/  IADD3 R0, R5.reuse, c[0x0][0x198], RZ ;  /* 0x0000660005007a10 */ /* 0x040fe40007ffe0ff */
[----:B------:R-:W-:Y:S01]  /*30820*/  LEA.HI.X.SX32 R5, R5, R3, 0x1, P6 ;  /* 0x0000000305057211 */ /* 0x000fe200030f0eff */
[----:B------:R0:W-:Y:S04]  /*30830*/  @P5 STG.E.U16 [R8.64], R12 ;  /* 0x0000000c08005986 */ /* 0x0001e8000c101506 */
[----:B--2---:R1:W-:Y:S01]  /*30840*/  @P4 STG.E.U16 [R4.64], R27 ;  /* 0x0000001b04004986 */ /* 0x0043e2000c101506 */
[----:B0-----:R-:W-:-:S03]  /*30850*/  PRMT R12, R27, 0x7632, R12 ;  /* 0x000076321b0c7816 */ /* 0x001fc6000000000c */
[----:B-1----:R-:W2:Y:S01]  /*30860*/  LDL.LU R27, [R1+0x38] ;  /* 0x00003800011b7983 */ /* 0x002ea20000300800 */
[C---:B------:R-:W-:Y:S02]  /*30870*/  IADD3 R13, R28.reuse, 0x4e, RZ ;  /* 0x0000004e1c0d7810 */ /* 0x040fe40007ffe0ff */
[----:B------:R-:W-:Y:S01]  /*30880*/  IADD3 R9, R28, 0x51, RZ ;  /* 0x000000511c097810 */ /* 0x000fe20007ffe0ff */
[----:B------:R-:W4:Y:S01]  /*30890*/  LDL.LU R25, [R1+0x78] ;  /* 0x0000780001197983 */ /* 0x000f220000300800 */
        /* <DEDUP_REMOVED lines=20> */
[C---:B------:R-:W-:Y:S02]  /*309e0*/  IADD3 R12, R28.reuse, 0x54, RZ ;  /* 0x000000541c0c7810 */ /* 0x040fe40007ffe0ff */
[----:B------:R-:W-:Y:S01]  /*309f0*/  LEA.HI.X.SX32 R5, R5, R3, 0x1, P6 ;  /* 0x0000000305057211 */ /* 0x000fe200030f0eff */
[----:B------:R0:W-:Y:S01]  /*30a00*/  @P1 STG.E.U16 [R8.64], R14 ;  /* 0x0000000e08001986 */ /* 0x0001e2000c101506 */
[----:B------:R-:W-:-:S02]  /*30a10*/  IADD3 R13, R28, 0x52, RZ ;  /* 0x000000521c0d7810 */ /* 0x000fc40007ffe0ff */
[----:B------:R-:W-:Y:S02]  /*30a20*/  ISETP.LT.AND P1, PT, R12, c[0x0][0x17c], !P0 ;  /* 0x00005f000c007a0c */ /* 0x000fe40004721270 */
[----:B------:R-:W-:Y:S02]  /*30a30*/  ISETP.LT.AND P3, PT, R13, c[0x0][0x17c], !P0 ;  /* 0x00005f000d007a0c */ /* 0x000fe40004761270 */
        /* <DEDUP_REMOVED lines=15> */
[----:B------:R-:W-:Y:S02]  /*30b30*/  IADD3 R9, R28, 0x57, RZ ;  /* 0x000000571c097810 */ /* 0x000fe40007ffe0ff */
[CC--:B------:R-:W-:Y:S02]  /*30b40*/  LEA R8, P6, R0.reuse, R20.reuse, 0x1 ;  /* 0x0000001400087211 */ /* 0x0c0fe400078c08ff */
[C---:B------:R-:W-:Y:S02]  /*30b50*/  IADD3 R5, R0.reuse, c[0x0][0x198], RZ ;  /* 0x0000660000057a10 */ /* 0x040fe40007ffe0ff */
[----:B------:R-:W-:Y:S02]  /*30b60*/  ISETP.LT.AND P3, PT, R9, c[0x0][0x17c], !P0 ;  /* 0x00005f0009007a0c */ /* 0x000fe40004761270 */
[----:B------:R-:W-:Y:S02]  /*30b70*/  LEA.HI.X.SX32 R9, R0, R3, 0x1, P6 ;  /* 0x0000000300097211 */ /* 0x000fe400030f0eff */
[----:B------:R-:W-:-:S02]  /*30b80*/  LEA R4, P6, R5, R20, 0x1 ;  /* 0x0000001405047211 */ /* 0x000fc400078c08ff */
        /* <DEDUP_REMOVED lines=24> */
[CC--:B------:R-:W-:Y:S02]  /*30d10*/  LEA R4, P6, R5.reuse, R20.reuse, 0x1 ;  /* 0x0000001405047211 */ /* 0x0c0fe400078c08ff */
[----:B------:R-:W-:Y:S02]  /*30d20*/  PRMT R6, R6, 0x7632, R6 ;  /* 0x0000763206067816 */ /* 0x000fe40000000006 */
[C---:B------:R-:W-:Y:S02]  /*30d30*/  IADD3 R0, R5.reuse, c[0x0][0x198], RZ ;  /* 0x0000660005007a10 */ /* 0x040fe40007ffe0ff */
[----:B------:R-:W-:Y:S02]  /*30d40*/  LEA.HI.X.SX32 R5, R5, R3, 0x1, P6 ;  /* 0x0000000305057211 */ /* 0x000fe400030f0eff */
[----:B------:R-:W-:Y:S01]  /*30d50*/  IADD3 R12, R28, 0x5a, RZ ;  /* 0x0000005a1c0c7810 */ /* 0x000fe20007ffe0ff */
[----:B------:R0:W-:Y:S03]  /*30d60*/  @P3 STG.E.U16 [R8.64], R6 ;  /* 0x0000000608003986 */ /* 0x0001e6000c101506 */
[----:B------:R-:W-:Y:S01]  /*30d70*/  ISETP.LT.AND P5, PT, R12, c[0x0][0x17c], !P0 ;  /* 0x00005f000c007a0c */ /* 0x000fe200047a1270 */
[----:B----4-:R1:W-:Y:S01]  /*30d80*/  @P2 STG.E.U16 [R4.64], R25 ;  /* 0x0000001904002986 */ /* 0x0103e2000c101506 */
[----:B0-----:R-:W-:-:S02]  /*30d90*/  LEA R8, P6, R0, R20, 0x1 ;  /* 0x0000001400087211 */ /* 0x001fc400078c08ff */
[----:B------:R-:W-:Y:S02]  /*30da0*/  IADD3 R6, R28, 0x5d, RZ ;  /* 0x0000005d1c067810 */ /* 0x000fe40007ffe0ff */
[C---:B-1----:R-:W-:Y:S02]  /*30db0*/  IADD3 R5, R0.reuse, c[0x0][0x198], RZ ;  /* 0x0000660000057a10 */ /* 0x042fe40007ffe0ff */
[----:B------:R-:W-:Y:S02]  /*30dc0*/  LEA.HI.X.SX32 R9, R0, R3, 0x1, P6 ;  /* 0x0000000300097211 */ /* 0x000fe400030f0eff */
[----:B------:R-:W-:Y:S02]  /*30dd0*/  LEA R4, P6, R5, R20, 0x1 ;  /* 0x0000001405047211 */ /* 0x000fe400078c08ff */
[----:B------:R-:W-:Y:S02]  /*30de0*/  ISETP.LT.AND P2, PT, R6, c[0x0][0x17c], !P0 ;  /* 0x00005f0006007a0c */ /* 0x000fe40004741270 */
[----:B------:R-:W-:-:S02]  /*30df0*/  PRMT R6, R25, 0x7632, R6 ;  /* 0x0000763219067816 */ /* 0x000fc40000000006 */
[C---:B------:R-:W-:Y:S01]  /*30e00*/  IADD3 R0, R5.reuse, c[0x0][0x198], RZ ;  /* 0x0000660005007a10 */ /* 0x040fe20007ffe0ff */
[----:B------:R-:W4:Y:S01]  /*30e10*/  LDL.LU R25, [R1+0x4c] ;  /* 0x00004c0001197983 */ /* 0x000f220000300800 */
[----:B------:R-:W-:Y:S02]  /*30e20*/  LEA.HI.X.SX32 R5, R5, R3, 0x1, P6 ;  /* 0x0000000305057211 */ /* 0x000fe400030f0eff */
[----:B------:R-:W-:Y:S01]  /*30e30*/  IADD3 R10, R28, 0x5c, RZ ;  /* 0x0000005c1c0a7810 */ /* 0x000fe20007ffe0ff */
[----:B------:R0:W-:Y:S03]  /*30e40*/  @P1 STG.E.U16 [R8.64], R6 ;  /* 0x0000000608001986 */ /* 0x0001e6000c101506 */
[----:B------:R-:W-:Y:S02]  /*30e50*/  ISETP.LT.AND P3, PT, R10, c[0x0][0x17c], !P0 ;  /* 0x00005f000a007a0c */ /* 0x000fe40004761270 */
[----:B0-----:R-:W-:-:S02]  /*30e60*/  LEA R8, P6, R0, R20, 0x1 ;  /* 0x0000001400087211 */ /* 0x001fc400078c08ff */
[----:B------:R-:W-:Y:S02]  /*30e70*/  IADD3 R6, R28, 0x5f, RZ ;  /* 0x0000005f1c067810 */ /* 0x000fe40007ffe0ff */
[----:B------:R-:W-:Y:S02]  /*30e80*/  LEA.HI.X.SX32 R9, R0, R3, 0x1, P6 ;  /* 0x0000000300097211 */ /* 0x000fe400030f0eff */
[----:B------:R-:W-:-:S04]  /*30e90*/  IADD3 R10, R28, 0x5e, RZ ;  /* 0x0000005e1c0a7810 */ /* 0x000fc80007ffe0ff */
[----:B------:R-:W-:Y:S01]  /*30ea0*/  ISETP.LT.AND P1, PT, R10, c[0x0][0x17c], !P0 ;  /* 0x00005f000a007a0c */ /* 0x000fe20004721270 */
[----:B---3--:R0:W-:Y:S01]  /*30eb0*/  @P5 STG.E.U16 [R4.64], R26 ;  /* 0x0000001a04005986 */ /* 0x0081e2000c101506 */
[----:B------:R-:W-:Y:S02]  /*30ec0*/  ISETP.LT.AND P5, PT, R6, c[0x0][0x17c], !P0 ;  /* 0x00005f0006007a0c */ /* 0x000fe400047a1270 */
[----:B------:R-:W-:Y:S02]  /*30ed0*/  PRMT R6, R26, 0x7632, R6 ;  /* 0x000076321a067816 */ /* 0x000fe40000000006 */
[----:B0-----:R-:W-:Y:S01]  /*30ee0*/  IADD3 R5, R0, c[0x0][0x198], RZ ;  /* 0x0000660000057a10 */ /* 0x001fe20007ffe0ff */
[----:B------:R-:W3:Y:S03]  /*30ef0*/  LDL.LU R26, [R1+0x5c] ;  /* 0x00005c00011a7983 */ /* 0x000ee60000300800 */
[----:B------:R-:W-:-:S02]  /*30f00*/  LEA R4, P6, R5, R20, 0x1 ;  /* 0x0000001405047211 */ /* 0x000fc400078c08ff */
[C---:B------:R-:W-:Y:S02]  /*30f10*/  IADD3 R0, R5.reuse, c[0x0][0x198], RZ ;  /* 0x0000660005007a10 */ /* 0x040fe40007ffe0ff */
[----:B------:R-:W-:Y:S01]  /*30f20*/  LEA.HI.X.SX32 R5, R5, R3, 0x1, P6 ;  /* 0x0000000305057211 */ /* 0x000fe200030f0eff */
[----:B------:R0:W-:Y:S02]  /*30f30*/  @P4 STG.E.U16 [R8.64], R6 ;  /* 0x0000000608004986 */ /* 0x0001e4000c101506 */
[----:B0-----:R-:W-:Y:S02]  /*30f40*/  IADD3 R6, R28, 0x61, RZ ;  /* 0x000000611c067810 */ /* 0x001fe40007ffe0ff */
[----:B------:R-:W-:-:S04]  /*30f50*/  LEA R8, P6, R0, R20, 0x1 ;  /* 0x0000001400087211 */ /* 0x000fc800078c08ff */
[----:B------:R-:W-:Y:S01]  /*30f60*/  LEA.HI.X.SX32 R9, R0, R3, 0x1, P6 ;  /* 0x0000000300097211 */ /* 0x000fe200030f0eff */
[----:B--2---:R0:W-:Y:S01]  /*30f70*/  @P3 STG.E.U16 [R4.64], R27 ;  /* 0x0000001b04003986 */ /* 0x0041e2000c101506 */
[----:B------:R-:W-:Y:S02]  /*30f80*/  ISETP.LT.AND P3, PT, R6, c[0x0][0x17c], !P0 ;  /* 0x00005f0006007a0c */ /* 0x000fe40004761270 */
[----:B------:R-:W-:Y:S02]  /*30f90*/  PRMT R6, R27, 0x7632, R6 ;  /* 0x000076321b067816 */ /* 0x000fe40000000006 */
[----:B0-----:R-:W-:-:S04]  /*30fa0*/  IADD3 R5, R0, c[0x0][0x198], RZ ;  /* 0x0000660000057a10 */ /* 0x001fc80007ffe0ff */
[C---:B------:R-:W-:Y:S02]  /*30fb0*/  LEA R4, P6, R5.reuse, R20, 0x1 ;  /* 0x0000001405047211 */ /* 0x040fe400078c08ff */
[C---:B------:R-:W-:Y:S01]  /*30fc0*/  IADD3 R0, R5.reuse, c[0x0][0x198], RZ ;  /* 0x0000660005007a10 */ /* 0x040fe20007ffe0ff */
        /* <DEDUP_REMOVED lines=8> */
[----:B------:R-:W-:Y:S02]  /*31050*/  IADD3 R10, R28, 0x60, RZ ;  /* 0x000000601c0a7810 */ /* 0x000fe40007ffe0ff */
[----:B------:R-:W-:-:S02]  /*31060*/  LEA R8, P6, R0, R20, 0x1 ;  /* 0x0000001400087211 */ /* 0x000fc400078c08ff */
[----:B------:R-:W-:Y:S02]  /*31070*/  ISETP.LT.AND P4, PT, R10, c[0x0][0x17c], !P0 ;  /* 0x00005f000a007a0c */ /* 0x000fe40004781270 */
[C---:B------:R-:W-:Y:S02]  /*31080*/  IADD3 R5, R0.reuse, c[0x0][0x198], RZ ;  /* 0x0000660000057a10 */ /* 0x040fe40007ffe0ff */
[-C--:B------:R-:W-:Y:S02]  /*31090*/  LEA.HI.X.SX32 R9, R0, R3.reuse, 0x1, P6 ;  /* 0x0000000300097211 */ /* 0x080fe400030f0eff */
[C---:B------:R-:W-:Y:S02]  /*310a0*/  LEA R4, P6, R5.reuse, R20, 0x1 ;  /* 0x0000001405047211 */ /* 0x040fe400078c08ff */
[C---:B------:R-:W-:Y:S02]  /*310b0*/  IADD3 R0, R5.reuse, c[0x0][0x198], RZ ;  /* 0x0000660005007a10 */ /* 0x040fe40007ffe0ff */
[----:B------:R-:W-:-:S02]  /*310c0*/  LEA.HI.X.SX32 R5, R5, R3, 0x1, P6 ;  /* 0x0000000305057211 */ /* 0x000fc400030f0eff */
[----:B------:R-:W-:Y:S01]  /*310d0*/  IADD3 R10, R28, 0x62, RZ ;  /* 0x000000621c0a7810 */ /* 0x000fe20007ffe0ff */
[----:B------:R0:W-:Y:S03]  /*310e0*/  @P5 STG.E.U16 [R8.64], R6 ;  /* 0x0000000608005986 */ /* 0x0001e6000c101506 */
[----:B------:R-:W-:Y:S02]  /*310f0*/  ISETP.LT.AND P2, PT, R10, c[0x0][0x17c], !P0 ;  /* 0x00005f000a007a0c */ /* 0x000fe40004741270 */
[C---:B------:R-:W-:Y:S02]  /*31100*/  IADD3 R10, R28.reuse, 0x64, RZ ;  /* 0x000000641c0a7810 */ /* 0x040fe40007ffe0ff */
[----:B0-----:R-:W-:Y:S02]  /*31110*/  IADD3 R6, R28, 0x65, RZ ;  /* 0x000000651c067810 */ /* 0x001fe40007ffe0ff */
[----:B------:R-:W-:-:S02]  /*31120*/  LEA R8, P6, R0, R20, 0x1 ;  /* 0x0000001400087211 */ /* 0x000fc400078c08ff */
[----:B------:R-:W-:Y:S02]  /*31130*/  ISETP.LT.AND P5, PT, R10, c[0x0][0x17c], !P0 ;  /* 0x00005f000a007a0c */ /* 0x000fe400047a1270 */
[----:B------:R-:W-:Y:S02]  /*31140*/  LEA.HI.X.SX32 R9, R0, R3, 0x1, P6 ;  /* 0x0000000300097211 */ /* 0x000fe400030f0eff */
[C---:B------:R-:W-:Y:S02]  /*31150*/  IADD3 R10, R28.reuse, 0x66, RZ ;  /* 0x000000661c0a7810 */ /* 0x040fe40007ffe0ff */
[----:B------:R-:W-:Y:S01]  /*31160*/  IADD3 R12, R28, 0x67, RZ ;  /* 0x000000671c0c7810 */ /* 0x000fe20007ffe0ff */
[----:B----4-:R0:W-:Y:S01]  /*31170*/  @P4 STG.E.U16 [R4.64], R25 ;  /* 0x0000001904004986 */ /* 0x0101e2000c101506 */
[----:B------:R-:W-:Y:S02]  /*31180*/  ISETP.LT.AND P4, PT, R6, c[0x0][0x17c], !P0 ;  /* 0x00005f0006007a0c */ /* 0x000fe40004781270 */
[----:B------:R-:W-:-:S02]  /*31190*/  PRMT R6, R25, 0x7632, R6 ;  /* 0x0000763219067816 */ /* 0x000fc40000000006 */
[----:B0-----:R-:W-:-:S04]  /*311a0*/  IADD3 R5, R0, c[0x0][0x198], RZ ;  /* 0x0000660000057a10 */ /* 0x001fc80007ffe0ff */
[CC--:B------:R-:W-:Y:S02]  /*311b0*/  LEA R4, P6, R5.reuse, R20.reuse, 0x1 ;  /* 0x0000001405047211 */ /* 0x0c0fe400078c08ff */
[C---:B------:R-:W-:Y:S01]  /*311c0*/  IADD3 R0, R5.reuse, c[0x0][0x198], RZ ;  /* 0x0000660005007a10 */ /* 0x040fe20007ffe0ff */
[----:B------:R0:W-:Y:S01]  /*311d0*/  @P3 STG.E.U16 [R8.64], R6 ;  /* 0x0000000608003986 */ /* 0x0001e2000c101506 */
[----:B------:R-:W-:Y:S02]  /*311e0*/  LEA.HI.X.SX32 R5, R5, R3, 0x1, P6 ;  /* 0x0000000305057211 */ /* 0x000fe400030f0eff */
[----:B------:R-:W-:Y:S02]  /*311f0*/  ISETP.LT.AND P3, PT, R10, c[0x0][0x17c], !P0 ;  /* 0x00005f000a007a0c */ /* 0x000fe40004761270 */
[C---:B------:R-:W-:Y:S02]  /*31200*/  IADD3 R10, R0.reuse, c[0x0][0x198], RZ ;  /* 0x00006600000a7a10 */ /* 0x040fe40007ffe0ff */
[----:B0-----:R-:W-:-:S04]  /*31210*/  LEA R8, P6, R0, R20, 0x1 ;  /* 0x0000001400087211 */ /* 0x001fc800078c08ff */
[----:B------:R-:W-:Y:S01]  /*31220*/  LEA.HI.X.SX32 R9, R0, R3, 0x1, P6 ;  /* 0x0000000300097211 */ /* 0x000fe200030f0eff */
[----:B---3--:R0:W-:Y:S01]  /*31230*/  @P2 STG.E.U16 [R4.64], R26 ;  /* 0x0000001a04002986 */ /* 0x0081e2000c101506 */
[----:B------:R-:W-:Y:S02]  /*31240*/  PRMT R13, R26, 0x7632, R13 ;  /* 0x000076321a0d7816 */ /* 0x000fe4000000000d */
[----:B------:R-:W-:Y:S02]  /*31250*/  ISETP.LT.AND P2, PT, R12, c[0x0][0x17c], !P0 ;  /* 0x00005f000c007a0c */ /* 0x000fe40004741270 */
[----:B------:R-:W-:Y:S01]  /*31260*/  IADD3 R12, R28, 0x68, RZ ;  /* 0x000000681c0c7810 */ /* 0x000fe20007ffe0ff */
[----:B0-----:R-:W3:Y:S01]  /*31270*/  LDL.LU R26, [R1+0x8c] ;  /* 0x00008c00011a7983 */ /* 0x001ee20000300800 */
[----:B------:R-:W-:-:S04]  /*31280*/  LEA R4, P6, R10, R20, 0x1 ;  /* 0x000000140a047211 */ /* 0x000fc800078c08ff */
[----:B------:R-:W-:Y:S01]  /*31290*/  LEA.HI.X.SX32 R5, R10, R3, 0x1, P6 ;  /* 0x000000030a057211 */ /* 0x000fe200030f0eff */
[----:B------:R-:W-:Y:S01]  /*312a0*/  @P1 STG.E.U16 [R8.64], R13 ;  /* 0x0000000d08001986 */ /* 0x000fe2000c101506 */
[----:B------:R-:W-:-:S03]  /*312b0*/  ISETP.LT.AND P1, PT, R12, c[0x0][0x17c], !P0 ;  /* 0x00005f000c007a0c */ /* 0x000fc60004721270 */
[----:B--2---:R0:W-:Y:S01]  /*312c0*/  @P5 STG.E.U16 [R4.64], R27 ;  /* 0x0000001b04005986 */ /* 0x0041e2000c101506 */
[----:B------:R-:W-:-:S03]  /*312d0*/  PRMT R12, R27, 0x7632, R12 ;  /* 0x000076321b0c7816 */ /* 0x000fc6000000000c */
[----:B0-----:R-:W2:Y:S01]  /*312e0*/  LDL.LU R27, [R1+0x6c] ;  /* 0x00006c00011b7983 */ /* 0x001ea20000300800 */
[----:B------:R-:W-:Y:S02]  /*312f0*/  IADD3 R0, R10, c[0x0][0x198], RZ ;  /* 0x000066000a007a10 */ /* 0x000fe40007ffe0ff */
[----:B------:R-:W-:Y:S02]  /*31300*/  IADD3 R10, R28, 0x69, RZ ;  /* 0x000000691c0a7810 */ /* 0x000fe40007ffe0ff */
[C---:B------:R-:W-:Y:S02]  /*31310*/  LEA R8, P6, R0.reuse, R20, 0x1 ;  /* 0x0000001400087211 */ /* 0x040fe400078c08ff */
[C---:B------:R-:W-:Y:S02]  /*31320*/  IADD3 R6, R0.reuse, c[0x0][0x198], RZ ;  /* 0x0000660000067a10 */ /* 0x040fe40007ffe0ff */
[----:B------:R-:W-:Y:S02]  /*31330*/  LEA.HI.X.SX32 R9, R0, R3, 0x1, P6 ;  /* 0x0000000300097211 */ /* 0x000fe400030f0eff */
[----:B------:R-:W-:-:S02]  /*31340*/  ISETP.LT.AND P5, PT, R10, c[0x0][0x17c], !P0 ;  /* 0x00005f000a007a0c */ /* 0x000fc400047a1270 */
[----:B------:R-:W-:Y:S02]  /*31350*/  LEA R4, P6, R6, R20, 0x1 ;  /* 0x0000001406047211 */ /* 0x000fe400078c08ff */
[----:B------:R-:W-:Y:S02]  /*31360*/  IADD3 R10, R28, 0x6a, RZ ;  /* 0x0000006a1c0a7810 */ /* 0x000fe40007ffe0ff */
[C---:B------:R-:W-:Y:S01]  /*31370*/  IADD3 R0, R6.reuse, c[0x0][0x198], RZ ;  /* 0x0000660006007a10 */ /* 0x040fe20007ffe0ff */
[----:B------:R0:W-:Y:S01]  /*31380*/  @P4 STG.E.U16 [R8.64], R12 ;  /* 0x0000000c08004986 */ /* 0x0001e2000c101506 */
[----:B------:R-:W-:Y:S02]  /*31390*/  LEA.HI.X.SX32 R5, R6, R3, 0x1, P6 ;  /* 0x0000000306057211 */ /* 0x000fe400030f0eff */
[----:B------:R-:W-:Y:S02]  /*313a0*/  ISETP.LT.AND P4, PT, R10, c[0x0][0x17c], !P0 ;  /* 0x00005f000a007a0c */ /* 0x000fe40004781270 */
[----:B------:R-:W-:-:S02]  /*313b0*/  IADD3 R10, R28, 0x6b, RZ ;  /* 0x0000006b1c0a7810 */ /* 0x000fc40007ffe0ff */
[C---:B------:R-:W-:Y:S01]  /*313c0*/  IADD3 R6, R0.reuse, c[0x0][0x198], RZ ;  /* 0x0000660000067a10 */ /* 0x040fe20007ffe0ff */
[----:B------:R1:W-:Y:S01]  /*313d0*/  @P3 STG.E.U16 [R4.64], R19 ;  /* 0x0000001304003986 */ /* 0x0003e2000c101506 */
[CC--:B0-----:R-:W-:Y:S02]  /*313e0*/  LEA R8, P6, R0.reuse, R20.reuse, 0x1 ;  /* 0x0000001400087211 */ /* 0x0c1fe400078c08ff */
[----:B------:R-:W-:Y:S02]  /*313f0*/  PRMT R13, R19, 0x7632, R13 ;  /* 0x00007632130d7816 */ /* 0x000fe4000000000d */
[----:B------:R-:W-:Y:S02]  /*31400*/  LEA.HI.X.SX32 R9, R0, R3, 0x1, P6 ;  /* 0x0000000300097211 */ /* 0x000fe400030f0eff */
[----:B------:R-:W-:Y:S02]  /*31410*/  ISETP.LT.AND P3, PT, R10, c[0x0][0x17c], !P0 ;  /* 0x00005f000a007a0c */ /* 0x000fe40004761270 */
[----:B-1----:R-:W-:-:S02]  /*31420*/  LEA R4, P6, R6, R20, 0x1 ;  /* 0x0000001406047211 */ /* 0x002fc400078c08ff */
[----:B------:R-:W-:Y:S02]  /*31430*/  IADD3 R10, R28, 0x6c, RZ ;  /* 0x0000006c1c0a7810 */ /* 0x000fe40007ffe0ff */
[C---:B------:R-:W-:Y:S01]  /*31440*/  IADD3 R0, R6.reuse, c[0x0][0x198], RZ ;  /* 0x0000660006007a10 */ /* 0x040fe20007ffe0ff */
[----:B------:R0:W-:Y:S01]  /*31450*/  @P2 STG.E.U16 [R8.64], R13 ;  /* 0x0000000d08002986 */ /* 0x0001e2000c101506 */
[----:B------:R-:W-:Y:S02]  /*31460*/  LEA.HI.X.SX32 R5, R6, R3, 0x1, P6 ;  /* 0x0000000306057211 */ /* 0x000fe400030f0eff */
[----:B------:R-:W-:Y:S02]  /*31470*/  ISETP.LT.AND P2, PT, R10, c[0x0][0x17c], !P0 ;  /* 0x00005f000a007a0c */ /* 0x000fe40004741270 */
[C---:B------:R-:W-:Y:S02]  /*31480*/  IADD3 R10, R0.reuse, c[0x0][0x198], RZ ;  /* 0x00006600000a7a10 */ /* 0x040fe40007ffe0ff */
[----:B0-----:R-:W-:-:S04]  /*31490*/  LEA R8, P6, R0, R20, 0x1 ;  /* 0x0000001400087211 */ /* 0x001fc800078c08ff */
[----:B------:R-:W-:Y:S02]  /*314a0*/  LEA.HI.X.SX32 R9, R0, R3, 0x1, P6 ;  /* 0x0000000300097211 */ /* 0x000fe400030f0eff */
[----:B------:R-:W-:Y:S01]  /*314b0*/  IADD3 R0, R10, c[0x0][0x198], RZ ;  /* 0x000066000a007a10 */ /* 0x000fe20007ffe0ff */
[----:B------:R-:W-:Y:S01]  /*314c0*/  STL [R1+0xcec], R16 ;  /* 0x000cec1001007387 */ /* 0x000fe20000100800 */
[----:B---3--:R-:W-:-:S03]  /*314d0*/  PRMT R12, R26, 0x7632, R12 ;  /* 0x000076321a0c7816 */ /* 0x008fc6000000000c */
[----:B------:R0:W-:Y:S04]  /*314e0*/  @P1 STG.E.U16 [R4.64], R26 ;  /* 0x0000001a04001986 */ /* 0x0001e8000c101506 */
[----:B------:R1:W-:Y:S01]  /*314f0*/  @P5 STG.E.U16 [R8.64], R12 ;  /* 0x0000000c08005986 */ /* 0x0003e2000c101506 */
[----:B--2---:R-:W-:-:S03]  /*31500*/  PRMT R13, R27, 0x7632, R13 ;  /* 0x000076321b0d7816 */ /* 0x004fc6000000000d */
[----:B------:R-:W-:Y:S01]  /*31510*/  LDS.128 R16, [R29] ;  /* 0x000000001d107984 */ /* 0x000fe20000000c00 */
[----:B0-----:R-:W-:-:S04]  /*31520*/  LEA R4, P6, R10, R20, 0x1 ;  /* 0x000000140a047211 */ /* 0x001fc800078c08ff */
[-C--:B------:R-:W-:Y:S02]  /*31530*/  LEA.HI.X.SX32 R5, R10, R3.reuse, 0x1, P6 ;  /* 0x000000030a057211 */ /* 0x080fe400030f0eff */
[CC--:B-1----:R-:W-:Y:S02]  /*31540*/  LEA R8, P6, R0.reuse, R20.reuse, 0x1 ;  /* 0x0000001400087211 */ /* 0x0c2fe400078c08ff */
[C---:B------:R-:W-:Y:S01]  /*31550*/  IADD3 R10, R0.reuse, c[0x0][0x198], RZ ;  /* 0x00006600000a7a10 */ /* 0x040fe20007ffe0ff */
[----:B------:R0:W-:Y:S01]  /*31560*/  @P4 STG.E.U16 [R4.64], R27 ;  /* 0x0000001b04004986 */ /* 0x0001e2000c101506 */
[----:B------:R-:W-:Y:S02]  /*31570*/  LEA.HI.X.SX32 R9, R0, R3, 0x1, P6 ;  /* 0x0000000300097211 */ /* 0x000fe400030f0eff */
[----:B------:R-:W-:Y:S01]  /*31580*/  PRMT R12, R2, 0x7632, R12 ;  /* 0x00007632020c7816 */ /* 0x000fe2000000000c */
[----:B0-----:R-:W2:Y:S01]  /*31590*/  LDL.LU R27, [R1+0x9c] ;  /* 0x00009c00011b7983 */ /* 0x001ea20000300800 */
[----:B------:R-:W-:-:S04]  /*315a0*/  LEA R4, P6, R10, R20, 0x1 ;  /* 0x000000140a047211 */ /* 0x000fc800078c08ff */
[----:B------:R-:W-:Y:S01]  /*315b0*/  LEA.HI.X.SX32 R5, R10, R3, 0x1, P6 ;  /* 0x000000030a057211 */ /* 0x000fe200030f0eff */
[----:B------:R-:W-:Y:S04]  /*315c0*/  @P3 STG.E.U16 [R8.64], R13 ;  /* 0x0000000d08003986 */ /* 0x000fe8000c101506 */
[----:B------:R0:W-:Y:S04]  /*315d0*/  @P2 STG.E.U16 [R4.64], R2 ;  /* 0x0000000204002986 */ /* 0x0001e8000c101506 */
[----:B0-----:R-:W3:Y:S01]  /*315e0*/  LDL.LU R2, [R1+0xcf4] ;  /* 0x000cf40001027983 */ /* 0x001ee20000300800 */
[----:B------:R-:W-:-:S04]  /*315f0*/  IADD3 R6, R28, 0x6d, RZ ;  /* 0x0000006d1c067810 */ /* 0x000fc80007ffe0ff */
[----:B------:R-:W-:Y:S02]  /*31600*/  ISETP.LT.AND P1, PT, R6, c[0x0][0x17c], !P0 ;  /* 0x00005f0006007a0c */ /* 0x000fe40004721270 */
[----:B------:R-:W-:-:S04]  /*31610*/  IADD3 R6, R28, 0x6e, RZ ;  /* 0x0000006e1c067810 */ /* 0x000fc80007ffe0ff */
[----:B------:R-:W-:Y:S02]  /*31620*/  ISETP.LT.AND P5, PT, R6, c[0x0][0x17c], !P0 ;  /* 0x00005f0006007a0c */ /* 0x000fe400047a1270 */
[----:B------:R-:W-:-:S04]  /*31630*/  IADD3 R6, R28, 0x6f, RZ ;  /* 0x0000006f1c067810 */ /* 0x000fc80007ffe0ff */
[----:B------:R-:W-:Y:S02]  /*31640*/  ISETP.LT.AND P4, PT, R6, c[0x0][0x17c], !P0 ;  /* 0x00005f0006007a0c */ /* 0x000fe40004781270 */
        /* <DEDUP_REMOVED lines=10> */
[----:B------:R-:W-:Y:S02]  /*316f0*/  IADD3 R10, R6, c[0x0][0x198], RZ ;  /* 0x00006600060a7a10 */ /* 0x000fe40007ffe0ff */
[----:B------:R-:W-:Y:S01]  /*31700*/  IADD3 R0, R28, 0x71, RZ ;  /* 0x000000711c007810 */ /* 0x000fe20007ffe0ff */
[----:B------:R1:W-:Y:S01]  /*31710*/  @P5 STG.E.U16 [R4.64], R15 ;  /* 0x0000000f04005986 */ /* 0x0003e2000c101506 */
[C---:B0-----:R-:W-:Y:S02]  /*31720*/  LEA R8, P6, R6.reuse, R20, 0x1 ;  /* 0x0000001406087211 */ /* 0x041fe400078c08ff */
[----:B------:R-:W-:Y:S02]  /*31730*/  PRMT R13, R15, 0x7632, R13 ;  /* 0x000076320f0d7816 */ /* 0x000fe4000000000d */
[----:B------:R-:W-:-:S02]  /*31740*/  LEA.HI.X.SX32 R9, R6, R3, 0x1, P6 ;  /* 0x0000000306097211 */ /* 0x000fc400030f0eff */
[----:B------:R-:W-:Y:S02]  /*31750*/  ISETP.LT.AND P2, PT, R0, c[0x0][0x17c], !P0 ;  /* 0x00005f0000007a0c */ /* 0x000fe40004741270 */
[C---:B-1----:R-:W-:Y:S02]  /*31760*/  LEA R4, P6, R10.reuse, R20, 0x1 ;  /* 0x000000140a047211 */ /* 0x042fe400078c08ff */
[----:B------:R-:W-:Y:S02]  /*31770*/  IADD3 R6, R10, c[0x0][0x198], RZ ;  /* 0x000066000a067a10 */ /* 0x000fe40007ffe0ff */
[----:B------:R-:W-:Y:S01]  /*31780*/  IADD3 R0, R28, 0x72, RZ ;  /* 0x000000721c007810 */ /* 0x000fe20007ffe0ff */
[----:B------:R0:W-:Y:S01]  /*31790*/  @P4 STG.E.U16 [R8.64], R13 ;  /* 0x0000000d08004986 */ /* 0x0001e2000c101506 */
[----:B------:R-:W-:Y:S02]  /*317a0*/  LEA.HI.X.SX32 R5, R10, R3, 0x1, P6 ;  /* 0x000000030a057211 */ /* 0x000fe400030f0eff */
[----:B------:R-:W-:-:S02]  /*317b0*/  ISETP.LT.AND P1, PT, R0, c[0x0][0x17c], !P0 ;  /* 0x00005f0000007a0c */ /* 0x000fc40004721270 */
[C---:B------:R-:W-:Y:S02]  /*317c0*/  IADD3 R10, R6.reuse, c[0x0][0x198], RZ ;  /* 0x00006600060a7a10 */ /* 0x040fe40007ffe0ff */
[----:B0-----:R-:W-:-:S04]  /*317d0*/  LEA R8, P6, R6, R20, 0x1 ;  /* 0x0000001406087211 */ /* 0x001fc800078c08ff */
[----:B------:R-:W-:Y:S01]  /*317e0*/  LEA.HI.X.SX32 R9, R6, R3, 0x1, P6 ;  /* 0x0000000306097211 */ /* 0x000fe200030f0eff */
[----:B--2---:R0:W-:Y:S01]  /*317f0*/  @P3 STG.E.U16 [R4.64], R27 ;  /* 0x0000001b04003986 */ /* 0x0041e2000c101506 */
[----:B------:R-:W-:Y:S02]  /*31800*/  PRMT R12, R27, 0x7632, R12 ;  /* 0x000076321b0c7816 */ /* 0x000fe4000000000c */
[----:B0-----:R-:W-:-:S04]  /*31810*/  LEA R4, P6, R10, R20, 0x1 ;  /* 0x000000140a047211 */ /* 0x001fc800078c08ff */
[----:B------:R-:W-:Y:S01]  /*31820*/  LEA.HI.X.SX32 R5, R10, R3, 0x1, P6 ;  /* 0x000000030a057211 */ /* 0x000fe200030f0eff */
[----:B------:R-:W-:Y:S04]  /*31830*/  @P2 STG.E.U16 [R8.64], R12 ;  /* 0x0000000c08002986 */ /* 0x000fe8000c101506 */
[----:B---3--:R0:W-:Y:S01]  /*31840*/  @P1 STG.E.U16 [R4.64], R2 ;  /* 0x0000000204001986 */ /* 0x0081e2000c101506 */
[----:B------:R-:W-:-:S03]  /*31850*/  PRMT R13, R2, 0x7632, R13 ;  /* 0x00007632020d7816 */ /* 0x000fc6000000000d */
[----:B0-----:R-:W2:Y:S04]  /*31860*/  LDL.LU R2, [R1+0xcf0] ;  /* 0x000cf00001027983 */ /* 0x001ea80000300800 */
[----:B------:R-:W3:Y:S04]  /*31870*/  LDL.LU R27, [R1+0x7c] ;  /* 0x00007c00011b7983 */ /* 0x000ee80000300800 */
[----:B------:R-:W4:Y:S01]  /*31880*/  LDL.LU R25, [R1+0x2c] ;  /* 0x00002c0001197983 */ /* 0x000f220000300800 */
[----:B------:R-:W-:Y:S02]  /*31890*/  IADD3 R0, R28, 0x73, RZ ;  /* 0x000000731c007810 */ /* 0x000fe40007ffe0ff */
[----:B------:R-:W-:Y:S01]  /*318a0*/  IADD3 R6, R10, c[0x0][0x198], RZ ;  /* 0x000066000a067a10 */ /* 0x000fe20007ffe0ff */
[----:B------:R-:W2:Y:S01]  /*318b0*/  LDL.LU R26, [R1+0x1ac] ;  /* 0x0001ac00011a7983 */ /* 0x000ea20000300800 */
[----:B------:R-:W-:-:S02]  /*318c0*/  ISETP.LT.AND P5, PT, R0, c[0x0][0x17c], !P0 ;  /* 0x00005f0000007a0c */ /* 0x000fc400047a1270 */
[----:B------:R-:W-:Y:S02]  /*318d0*/  IADD3 R0, R28, 0x74, RZ ;  /* 0x000000741c007810 */ /* 0x000fe40007ffe0ff */
[----:B------:R-:W-:Y:S02]  /*318e0*/  LEA R8, P6, R6, R20, 0x1 ;  /* 0x0000001406087211 */ /* 0x000fe400078c08ff */
[----:B------:R-:W-:Y:S02]  /*318f0*/  ISETP.LT.AND P4, PT, R0, c[0x0][0x17c], !P0 ;  /* 0x00005f0000007a0c */ /* 0x000fe40004781270 */
[----:B------:R-:W-:Y:S02]  /*31900*/  IADD3 R10, R6, c[0x0][0x198], RZ ;  /* 0x00006600060a7a10 */ /* 0x000fe40007ffe0ff */
[----:B------:R-:W-:Y:S02]  /*31910*/  IADD3 R0, R28, 0x75, RZ ;  /* 0x000000751c007810 */ /* 0x000fe40007ffe0ff */
[----:B------:R-:W-:-:S02]  /*31920*/  LEA.HI.X.SX32 R9, R6, R3, 0x1, P6 ;  /* 0x0000000306097211 */ /* 0x000fc400030f0eff */
[----:B------:R-:W-:Y:S02]  /*31930*/  LEA R4, P6, R10, R20, 0x1 ;  /* 0x000000140a047211 */ /* 0x000fe400078c08ff */
[----:B------:R-:W-:Y:S02]  /*31940*/  ISETP.LT.AND P3, PT, R0, c[0x0][0x17c], !P0 ;  /* 0x00005f0000007a0c */ /* 0x000fe40004761270 */
[----:B------:R-:W-:Y:S02]  /*31950*/  IADD3 R6, R10, c[0x0][0x198], RZ ;  /* 0x000066000a067a10 */ /* 0x000fe40007ffe0ff */
[----:B------:R-:W-:Y:S01]  /*31960*/  IADD3 R0, R28, 0x76, RZ ;  /* 0x000000761c007810 */ /* 0x000fe20007ffe0ff */
[----:B------:R0:W-:Y:S01]  /*31970*/  @P5 STG.E.U16 [R8.64], R13 ;  /* 0x0000000d08005986 */ /* 0x0001e2000c101506 */
[----:B------:R-:W-:Y:S02]  /*31980*/  LEA.HI.X.SX32 R5, R10, R3, 0x1, P6 ;  /* 0x000000030a057211 */ /* 0x000fe400030f0eff */
[----:B------:R-:W-:-:S02]  /*31990*/  ISETP.LT.AND P2, PT, R0, c[0x0][0x17c], !P0 ;  /* 0x00005f0000007a0c */ /* 0x000fc40004741270 */
[----:B------:R-:W-:Y:S02]  /*319a0*/  IADD3 R10, R6, c[0x0][0x198], RZ ;  /* 0x00006600060a7a10 */ /* 0x000fe40007ffe0ff */
[----:B------:R-:W-:Y:S02]  /*319b0*/  IADD3 R0, R28, 0x77, RZ ;  /* 0x000000771c007810 */ /* 0x000fe40007ffe0ff */
[-C--:B0-----:R-:W-:Y:S01]  /*319c0*/  LEA R8, P6, R6, R20.reuse, 0x1 ;  /* 0x0000001406087211 */ /* 0x081fe200078c08ff */
[----:B------:R0:W-:Y:S01]  /*319d0*/  @P4 STG.E.U16 [R4.64], R11 ;  /* 0x0000000b04004986 */ /* 0x0001e2000c101506 */
[----:B------:R-:W-:Y:S02]  /*319e0*/  ISETP.LT.AND P1, PT, R0, c[0x0][0x17c], !P0 ;  /* 0x00005f0000007a0c */ /* 0x000fe40004721270 */
[----:B------:R-:W-:Y:S02]  /*319f0*/  LEA.HI.X.SX32 R9, R6, R3, 0x1, P6 ;  /* 0x0000000306097211 */ /* 0x000fe400030f0eff */
[----:B------:R-:W-:-:S02]  /*31a00*/  LEA R12, P6, R10, R20, 0x1 ;  /* 0x000000140a0c7211 */ /* 0x000fc400078c08ff */
[----:B------:R-:W-:Y:S02]  /*31a10*/  IADD3 R6, R10, c[0x0][0x198], RZ ;  /* 0x000066000a067a10 */ /* 0x000fe40007ffe0ff */
[----:B------:R-:W-:Y:S02]  /*31a20*/  IADD3 R0, R28, 0x78, RZ ;  /* 0x000000781c007810 */ /* 0x000fe40007ffe0ff */
[----:B------:R-:W-:Y:S02]  /*31a30*/  LEA.HI.X.SX32 R13, R10, R3, 0x1, P6 ;  /* 0x000000030a0d7211 */ /* 0x000fe400030f0eff */
[----:B0-----:R-:W-:Y:S02]  /*31a40*/  PRMT R5, R11, 0x7632, R5 ;  /* 0x000076320b057816 */ /* 0x001fe40000000005 */
[----:B------:R-:W-:Y:S02]  /*31a50*/  LEA R4, P6, R6, R20, 0x1 ;  /* 0x0000001406047211 */ /* 0x000fe400078c08ff */
[----:B------:R-:W-:-:S02]  /*31a60*/  ISETP.LT.AND P5, PT, R0, c[0x0][0x17c], !P0 ;  /* 0x00005f0000007a0c */ /* 0x000fc400047a1270 */
[C---:B------:R-:W-:Y:S01]  /*31a70*/  IADD3 R10, R6.reuse, c[0x0][0x198], RZ ;  /* 0x00006600060a7a10 */ /* 0x040fe20007ffe0ff */
[----:B------:R0:W-:Y:S04]  /*31a80*/  @P3 STG.E.U16 [R8.64], R5 ;  /* 0x0000000508003986 */ /* 0x0001e8000c101506 */
[----:B------:R1:W-:Y:S01]  /*31a90*/  @P2 STG.E.U16 [R12.64], R7 ;  /* 0x000000070c002986 */ /* 0x0003e2000c101506 */
[----:B0-----:R-:W-:Y:S02]  /*31aa0*/  LEA.HI.X.SX32 R5, R6, R3, 0x1, P6 ;  /* 0x0000000306057211 */ /* 0x001fe400030f0eff */
[----:B------:R-:W-:Y:S02]  /*31ab0*/  LEA R14, P6, R10, R20, 0x1 ;  /* 0x000000140a0e7211 */ /* 0x000fe400078c08ff */
[----:B------:R-:W-:-:S02]  /*31ac0*/  PRMT R9, R7, 0x7632, R9 ;  /* 0x0000763207097816 */ /* 0x000fc40000000009 */
[----:B------:R-:W-:-:S03]  /*31ad0*/  LEA.HI.X.SX32 R15, R10, R3, 0x1, P6 ;  /* 0x000000030a0f7211 */ /* 0x000fc600030f0eff */
[----:B------:R-:W-:Y:S01]  /*31ae0*/  @P1 STG.E.U16 [R4.64], R9 ;  /* 0x0000000904001986 */ /* 0x000fe2000c101506 */
[----:B------:R-:W-:Y:S02]  /*31af0*/  IADD3 R0, R28, 0x79, RZ ;  /* 0x000000791c007810 */ /* 0x000fe40007ffe0ff */
[----:B------:R-:W-:Y:S02]  /*31b00*/  IADD3 R6, R10, c[0x0][0x198], RZ ;  /* 0x000066000a067a10 */ /* 0x000fe40007ffe0ff */
[----:B------:R-:W-:Y:S02]  /*31b10*/  ISETP.LT.AND P4, PT, R0, c[0x0][0x17c], !P0 ;  /* 0x00005f0000007a0c */ /* 0x000fe40004781270 */
[----:B-1----:R-:W-:-:S04]  /*31b20*/  LEA R12, P6, R6, R20, 0x1 ;  /* 0x00000014060c7211 */ /* 0x002fc800078c08ff */
[----:B------:R-:W-:Y:S02]  /*31b30*/  LEA.HI.X.SX32 R13, R6, R3, 0x1, P6 ;  /* 0x00000003060d7211 */ /* 0x000fe400030f0eff */
[----:B------:R-:W-:Y:S01]  /*31b40*/  IADD3 R0, R28, 0x7a, RZ ;  /* 0x0000007a1c007810 */ /* 0x000fe20007ffe0ff */
[----:B---3--:R0:W-:Y:S02]  /*31b50*/  @P5 STG.E.U16 [R14.64], R27 ;  /* 0x0000001b0e005986 */ /* 0x0081e4000c101506 */
[----:B0-----:R-:W-:Y:S02]  /*31b60*/  PRMT R15, R27, 0x7632, R15 ;  /* 0x000076321b0f7816 */ /* 0x001fe4000000000f */
[----:B------:R-:W3:Y:S04]  /*31b70*/  LDL.LU R27, [R1+0x1bc] ;  /* 0x0001bc00011b7983 */ /* 0x000ee80000300800 */
[----:B------:R-:W-:Y:S04]  /*31b80*/  @P4 STG.E.U16 [R12.64], R15 ;  /* 0x0000000f0c004986 */ /* 0x000fe8000c101506 */
[----:B------:R-:W-:Y:S04]  /*31b90*/  STL [R1+0xce4], R12 ;  /* 0x000ce40c01007387 */ /* 0x000fe80000100800 */
[----:B--2---:R-:W0:Y:S01]  /*31ba0*/  LDS.128 R12, [R2] ;  /* 0x00000000020c7984 */ /* 0x004e220000000c00 */
[----:B------:R-:W-:-:S02]  /*31bb0*/  ISETP.LT.AND P3, PT, R0, c[0x0][0x17c], !P0 ;  /* 0x00005f0000007a0c */ /* 0x000fc40004761270 */
[----:B------:R-:W-:-:S04]  /*31bc0*/  IADD3 R7, R6, c[0x0][0x198], RZ ;  /* 0x0000660006077a10 */ /* 0x000fc80007ffe0ff */
[----:B------:R-:W-:-:S04]  /*31bd0*/  LEA R10, P6, R7, R20, 0x1 ;  /* 0x00000014070a7211 */ /* 0x000fc800078c08ff */
[----:B------:R-:W-:-:S05]  /*31be0*/  LEA.HI.X.SX32 R11, R7, R3, 0x1, P6 ;  /* 0x00000003070b7211 */ /* 0x000fca00030f0eff */
[----:B----4-:R1:W-:Y:S02]  /*31bf0*/  @P3 STG.E.U16 [R10.64], R25 ;  /* 0x000000190a003986 */ /* 0x0103e4000c101506 */
[----:B-1----:R-:W-:Y:S02]  /*31c00*/  PRMT R11, R25, 0x7632, R11 ;  /* 0x00007632190b7816 */ /* 0x002fe4000000000b */
[----:B------:R-:W-:Y:S01]  /*31c10*/  LOP3.LUT R25, R2, 0x40, RZ, 0x3c, !PT ;  /* 0x0000004002197812 */ /* 0x000fe200078e3cff */
[----:B0-----:R0:W-:Y:S04]  /*31c20*/  STL [R1+0x54], R13 ;  /* 0x0000540d01007387 */ /* 0x0011e80000100800 */
[----:B------:R1:W-:Y:S04]  /*31c30*/  STL.64 [R1+0x58], R14 ;  /* 0x0000580e01007387 */ /* 0x0003e80000100a00 */
[----:B------:R-:W-:Y:S01]  /*31c40*/  STL [R1+0x64], R17 ;  /* 0x0000641101007387 */ /* 0x000fe20000100800 */
[----:B0-----:R-:W-:-:S03]  /*31c50*/  IMAD.MOV.U32 R13, RZ, RZ, R16 ;  /* 0x000000ffff0d7224 */ /* 0x001fc600078e0010 */
[----:B------:R-:W-:Y:S04]  /*31c60*/  STL.64 [R1+0x68], R18 ;  /* 0x0000681201007387 */ /* 0x000fe80000100a00 */
[----:B------:R-:W0:Y:S01]  /*31c70*/  LDS.128 R16, [R25] ;  /* 0x0000000019107984 */ /* 0x000e220000000c00 */
[----:B------:R-:W-:Y:S01]  /*31c80*/  LOP3.LUT R23, R2, 0x60, RZ, 0x3c, !PT ;  /* 0x0000006002177812 */ /* 0x000fe200078e3cff */
[----:B-1----:R-:W-:Y:S01]  /*31c90*/  IMAD.MOV.U32 R14, RZ, RZ, R12 ;  /* 0x000000ffff0e7224 */ /* 0x002fe200078e000c */
[----:B------:R-:W-:Y:S02]  /*31ca0*/  IADD3 R0, R28, 0x7b, RZ ;  /* 0x0000007b1c007810 */ /* 0x000fe40007ffe0ff */
[----:B------:R-:W-:Y:S02]  /*31cb0*/  IADD3 R4, R7, c[0x0][0x198], RZ ;  /* 0x0000660007047a10 */ /* 0x000fe40007ffe0ff */
[----:B------:R-:W-:-:S02]  /*31cc0*/  ISETP.LT.AND P2, PT, R0, c[0x0][0x17c], !P0 ;  /* 0x00005f0000007a0c */ /* 0x000fc40004741270 */
[----:B------:R-:W-:Y:S02]  /*31cd0*/  IADD3 R0, R28, 0x7c, RZ ;  /* 0x0000007c1c007810 */ /* 0x000fe40007ffe0ff */
[CC--:B------:R-:W-:Y:S02]  /*31ce0*/  LEA R6, P6, R4.reuse, R20.reuse, 0x1 ;  /* 0x0000001404067211 */ /* 0x0c0fe400078c08ff */
[----:B------:R-:W-:Y:S02]  /*31cf0*/  IADD3 R5, R4, c[0x0][0x198], RZ ;  /* 0x0000660004057a10 */ /* 0x000fe40007ffe0ff */
[----:B------:R-:W-:Y:S02]  /*31d00*/  ISETP.LT.AND P1, PT, R0, c[0x0][0x17c], !P0 ;  /* 0x00005f0000007a0c */ /* 0x000fe40004721270 */
[----:B------:R-:W-:Y:S02]  /*31d10*/  LEA.HI.X.SX32 R7, R4, R3, 0x1, P6 ;  /* 0x0000000304077211 */ /* 0x000fe400030f0eff */
[----:B------:R-:W-:-:S02]  /*31d20*/  LEA R8, P6, R5, R20, 0x1 ;  /* 0x0000001405087211 */ /* 0x000fc400078c08ff */
[----:B------:R-:W-:Y:S02]  /*31d30*/  IADD3 R0, R28, 0x7d, RZ ;  /* 0x0000007d1c007810 */ /* 0x000fe40007ffe0ff */
[----:B------:R-:W-:Y:S01]  /*31d40*/  LEA.HI.X.SX32 R9, R5, R3, 0x1, P6 ;  /* 0x0000000305097211 */ /* 0x000fe200030f0eff */
[----:B0-----:R-:W-:Y:S01]  /*31d50*/  STL [R1+0x34], R17 ;  /* 0x0000341101007387 */ /* 0x001fe20000100800 */
[----:B------:R-:W-:-:S03]  /*31d60*/  IMAD.MOV.U32 R12, RZ, RZ, R16 ;  /* 0x000000ffff0c7224 */ /* 0x000fc600078e0010 */
[----:B------:R-:W-:Y:S04]  /*31d70*/  STL.64 [R1+0x38], R18 ;  /* 0x0000381201007387 */ /* 0x000fe80000100a00 */
[----:B------:R-:W0:Y:S01]  /*31d80*/  LDS.128 R16, [R23] ;  /* 0x0000000017107984 */ /* 0x000e220000000c00 */
[----:B------:R-:W-:Y:S02]  /*31d90*/  ISETP.LT.AND P5, PT, R0, c[0x0][0x17c], !P0 ;  /* 0x00005f0000007a0c */ /* 0x000fe400047a1270 */
[----:B------:R-:W-:Y:S02]  /*31da0*/  IADD3 R5, R5, c[0x0][0x198], RZ ;  /* 0x0000660005057a10 */ /* 0x000fe40007ffe0ff */
[----:B------:R-:W-:Y:S02]  /*31db0*/  IADD3 R0, R28, 0x7e, RZ ;  /* 0x0000007e1c007810 */ /* 0x000fe40007ffe0ff */
[C---:B------:R-:W-:Y:S01]  /*31dc0*/  LEA R4, P6, R5.reuse, R20, 0x1 ;  /* 0x0000001405047211 */ /* 0x040fe200078c08ff */
[----:B------:R1:W-:Y:S01]  /*31dd0*/  @P2 STG.E.U16 [R6.64], R11 ;  /* 0x0000000b06002986 */ /* 0x0003e2000c101506 */
[----:B------:R-:W-:-:S02]  /*31de0*/  IADD3 R10, R5, c[0x0][0x198], RZ ;  /* 0x00006600050a7a10 */ /* 0x000fc40007ffe0ff */
[----:B------:R-:W-:Y:S01]  /*31df0*/  ISETP.LT.AND P4, PT, R0, c[0x0][0x17c], !P0 ;  /* 0x00005f0000007a0c */ /* 0x000fe20004781270 */
[----:B------:R2:W-:Y:S01]  /*31e00*/  @P1 STG.E.U16 [R8.64], R26 ;  /* 0x0000001a08001986 */ /* 0x0005e2000c101506 */
[----:B------:R-:W-:Y:S02]  /*31e10*/  IADD3 R0, R28, 0x7f, RZ ;  /* 0x0000007f1c007810 */ /* 0x000fe40007ffe0ff */
[----:B------:R-:W-:Y:S02]  /*31e20*/  LEA.HI.X.SX32 R5, R5, R3, 0x1, P6 ;  /* 0x0000000305057211 */ /* 0x000fe400030f0eff */
[----:B------:R-:W-:Y:S02]  /*31e30*/  ISETP.LT.AND P3, PT, R0, c[0x0][0x17c], !P0 ;  /* 0x00005f0000007a0c */ /* 0x000fe40004761270 */
[C---:B-1----:R-:W-:Y:S02]  /*31e40*/  LEA R6, P6, R10.reuse, R20, 0x1 ;  /* 0x000000140a067211 */ /* 0x042fe400078c08ff */
[----:B------:R-:W-:-:S02]  /*31e50*/  IADD3 R11, R10, c[0x0][0x198], RZ ;  /* 0x000066000a0b7a10 */ /* 0x000fc40007ffe0ff */
[----:B--2---:R-:W-:Y:S02]  /*31e60*/  PRMT R9, R26, 0x7632, R9 ;  /* 0x000076321a097816 */ /* 0x004fe40000000009 */
[----:B------:R-:W-:-:S03]  /*31e70*/  LEA.HI.X.SX32 R7, R10, R3, 0x1, P6 ;  /* 0x000000030a077211 */ /* 0x000fc600030f0eff */
[----:B------:R1:W-:Y:S01]  /*31e80*/  @P5 STG.E.U16 [R4.64], R9 ;  /* 0x0000000904005986 */ /* 0x0003e2000c101506 */
[C---:B------:R-:W-:Y:S02]  /*31e90*/  IADD3 R8, R11.reuse, c[0x0][0x198], RZ ;  /* 0x000066000b087a10 */ /* 0x040fe40007ffe0ff */
[----:B------:R-:W-:Y:S02]  /*31ea0*/  IADD3 R0, R28, 0x80, RZ ;  /* 0x000000801c007810 */ /* 0x000fe40007ffe0ff */
[----:B-1----:R-:W-:-:S04]  /*31eb0*/  LEA R4, P6, R11, R20, 0x1 ;  /* 0x000000140b047211 */ /* 0x002fc800078c08ff */
[----:B------:R-:W-:Y:S01]  /*31ec0*/  LEA.HI.X.SX32 R5, R11, R3, 0x1, P6 ;  /* 0x000000030b057211 */ /* 0x000fe200030f0eff */
[----:B0-----:R-:W-:Y:S01]  /*31ed0*/  STL [R1+0x84], R17 ;  /* 0x0000841101007387 */ /* 0x001fe20000100800 */
[----:B------:R-:W-:-:S03]  /*31ee0*/  ISETP.LT.AND P2, PT, R0, c[0x0][0x17c], !P0 ;  /* 0x00005f0000007a0c */ /* 0x000fc60004741270 */
[----:B------:R-:W-:Y:S01]  /*31ef0*/  STL.64 [R1+0x88], R18 ;  /* 0x0000881201007387 */ /* 0x000fe20000100a00 */
[----:B------:R-:W-:-:S04]  /*31f00*/  IADD3 R0, R28, 0x81, RZ ;  /* 0x000000811c007810 */ /* 0x000fc80007ffe0ff */
[----:B------:R-:W-:Y:S02]  /*31f10*/  ISETP.LT.AND P1, PT, R0, c[0x0][0x17c], !P0 ;  /* 0x00005f0000007a0c */ /* 0x000fe40004721270 */
[----:B------:R-:W-:-:S04]  /*31f20*/  IADD3 R0, R28, 0x82, RZ ;  /* 0x000000821c007810 */ /* 0x000fc80007ffe0ff */
[----:B------:R-:W-:Y:S02]  /*31f30*/  ISETP.LT.AND P5, PT, R0, c[0x0][0x17c], !P0 ;  /* 0x00005f0000007a0c */ /* 0x000fe400047a1270 */
[----:B------:R-:W-:Y:S02]  /*31f40*/  IADD3 R0, R28, 0x83, RZ ;  /* 0x000000831c007810 */ /* 0x000fe40007ffe0ff */
[----:B------:R-:W-:Y:S02]  /*31f50*/  PRMT R9, R14, 0x7632, R9 ;  /* 0x000076320e097816 */ /* 0x000fe40000000009 */
[----:B------:R-:W-:Y:S02]  /*31f60*/  IADD3 R10, R28, 0x86, RZ ;  /* 0x000000861c0a7810 */ /* 0x000fe40007ffe0ff */
[----:B---3--:R-:W-:Y:S01]  /*31f70*/  PRMT R11, R27, 0x7632, R11 ;  /* 0x000076321b0b7816 */ /* 0x008fe2000000000b */
[----:B------:R-:W-:Y:S04]  /*31f80*/  @P4 STG.E.U16 [R6.64], R27 ;  /* 0x0000001b06004986 */ /* 0x000fe8000c101506 */
[----:B------:R0:W-:Y:S02]  /*31f90*/  @P3 STG.E.U16 [R4.64], R11 ;  /* 0x0000000b04003986 */ /* 0x0001e4000c101506 */
[----:B0-----:R-:W-:-:S02]  /*31fa0*/  IMAD.MOV.U32 R11, RZ, RZ, R16 ;  /* 0x000000ffff0b7224 */ /* 0x001fc400078e0010 */
[----:B------:R-:W0:Y:S01]  /*31fb0*/  LDS.128 R16, [R2+0x800] ;  /* 0x0008000002107984 */ /* 0x000e220000000c00 */
[----:B------:R-:W-:Y:S02]  /*31fc0*/  ISETP.LT.AND P4, PT, R0, c[0x0][0x17c], !P0 ;  /* 0x00005f0000007a0c */ /* 0x000fe40004781270 */
[----:B------:R-:W-:Y:S02]  /*31fd0*/  LEA R6, P6, R8, R20, 0x1 ;  /* 0x0000001408067211 */ /* 0x000fe400078c08ff */
[----:B------:R-:W-:Y:S02]  /*31fe0*/  IADD3 R0, R28, 0x84, RZ ;  /* 0x000000841c007810 */ /* 0x000fe40007ffe0ff */
[----:B------:R-:W-:Y:S02]  /*31ff0*/  LEA.HI.X.SX32 R7, R8, R3, 0x1, P6 ;  /* 0x0000000308077211 */ /* 0x000fe400030f0eff */
[----:B------:R-:W-:Y:S02]  /*32000*/  ISETP.LT.AND P3, PT, R0, c[0x0][0x17c], !P0 ;  /* 0x00005f0000007a0c */ /* 0x000fe40004761270 */
[----:B------:R-:W-:-:S02]  /*32010*/  IADD3 R8, R8, c[0x0][0x198], RZ ;  /* 0x0000660008087a10 */ /* 0x000fc40007ffe0ff */
[----:B------:R-:W-:Y:S01]  /*32020*/  IADD3 R0, R28, 0x85, RZ ;  /* 0x000000851c007810 */ /* 0x000fe20007ffe0ff */
[----:B------:R1:W-:Y:S03]  /*32030*/  @P2 STG.E.U16 [R6.64], R14 ;  /* 0x0000000e06002986 */ /* 0x0003e6000c101506 */
[----:B------:R-:W-:Y:S02]  /*32040*/  ISETP.LT.AND P2, PT, R0, c[0x0][0x17c], !P0 ;  /* 0x00005f0000007a0c */ /* 0x000fe40004741270 */
[C---:B------:R-:W-:Y:S02]  /*32050*/  IADD3 R0, R8.reuse, c[0x0][0x198], RZ ;  /* 0x0000660008007a10 */ /* 0x040fe40007ffe0ff */
[----:B-1----:R-:W-:-:S04]  /*32060*/  LEA R6, P6, R8, R20, 0x1 ;  /* 0x0000001408067211 */ /* 0x002fc800078c08ff */
[-C--:B------:R-:W-:Y:S02]  /*32070*/  LEA.HI.X.SX32 R7, R8, R3.reuse, 0x1, P6 ;  /* 0x0000000308077211 */ /* 0x080fe400030f0eff */
[CC--:B------:R-:W-:Y:S02]  /*32080*/  LEA R4, P6, R0.reuse, R20.reuse, 0x1 ;  /* 0x0000001400047211 */ /* 0x0c0fe400078c08ff */
[C---:B------:R-:W-:Y:S01]  /*32090*/  IADD3 R8, R0.reuse, c[0x0][0x198], RZ ;  /* 0x0000660000087a10 */ /* 0x040fe20007ffe0ff */
[----:B------:R1:W-:Y:S01]  /*320a0*/  @P1 STG.E.U16 [R6.64], R9 ;  /* 0x0000000906001986 */ /* 0x0003e2000c101506 */
[----:B------:R-:W-:Y:S02]  /*320b0*/  LEA.HI.X.SX32 R5, R0, R3, 0x1, P6 ;  /* 0x0000000300057211 */ /* 0x000fe400030f0eff */
[C---:B------:R-:W-:Y:S01]  /*320c0*/  IADD3 R0, R8.reuse, c[0x0][0x198], RZ ;  /* 0x0000660008007a10 */ /* 0x040fe20007ffe0ff */
[----:B0-----:R-:W-:Y:S01]  /*320d0*/  STL [R1+0xb4], R17 ;  /* 0x0000b41101007387 */ /* 0x001fe20000100800 */
[----:B-1----:R-:W-:-:S03]  /*320e0*/  LEA R6, P6, R8, R20, 0x1 ;  /* 0x0000001408067211 */ /* 0x002fc600078c08ff */
[----:B------:R0:W-:Y:S01]  /*320f0*/  @P5 STG.E.U16 [R4.64], R13 ;  /* 0x0000000d04005986 */ /* 0x0001e2000c101506 */
[----:B------:R-:W-:-:S03]  /*32100*/  LEA.HI.X.SX32 R7, R8, R3, 0x1, P6 ;  /* 0x0000000308077211 */ /* 0x000fc600030f0eff */
[----:B------:R-:W-:Y:S01]  /*32110*/  STL.64 [R1+0xb8], R18 ;  /* 0x0000b81201007387 */ /* 0x000fe20000100a00 */
[----:B------:R-:W-:Y:S01]  /*32120*/  PRMT R8, R13, 0x7632, R8 ;  /* 0x000076320d087816 */ /* 0x000fe20000000008 */
[----:B0-----:R-:W-:Y:S02]  /*32130*/  IMAD.MOV.U32 R13, RZ, RZ, R16 ;  /* 0x000000ffff0d7224 */ /* 0x001fe400078e0010 */
[----:B------:R-:W0:Y:S01]  /*32140*/  LDS.128 R16, [R29+0x800] ;  /* 0x000800001d107984 */ /* 0x000e220000000c00 */
[----:B------:R-:W-:Y:S02]  /*32150*/  LEA R4, P6, R0, R20, 0x1 ;  /* 0x0000001400047211 */ /* 0x000fe400078c08ff */
[----:B------:R-:W-:Y:S02]  /*32160*/  IADD3 R9, R28, 0x88, RZ ;  /* 0x000000881c097810 */ /* 0x000fe40007ffe0ff */
[----:B------:R-:W-:Y:S01]  /*32170*/  LEA.HI.X.SX32 R5, R0, R3, 0x1, P6 ;  /* 0x0000000300057211 */ /* 0x000fe200030f0eff */
[----:B------:R1:W-:Y:S01]  /*32180*/  @P4 STG.E.U16 [R6.64], R8 ;  /* 0x0000000806004986 */ /* 0x0003e2000c101506 */
[----:B------:R-:W-:-:S02]  /*32190*/  ISETP.LT.AND P4, PT, R9, c[0x0][0x17c], !P0 ;  /* 0x00005f0009007a0c */ /* 0x000fc40004781270 */
[----:B------:R-:W-:Y:S01]  /*321a0*/  PRMT R9, R12, 0x7632, R9 ;  /* 0x000076320c097816 */ /* 0x000fe20000000009 */
[----:B------:R2:W-:Y:S01]  /*321b0*/  @P3 STG.E.U16 [R4.64], R12 ;  /* 0x0000000c04003986 */ /* 0x0005e2000c101506 */
[----:B------:R-:W-:Y:S02]  /*321c0*/  ISETP.LT.AND P1, PT, R10, c[0x0][0x17c], !P0 ;  /* 0x00005f000a007a0c */ /* 0x000fe40004721270 */
[----:B-1----:R-:W-:Y:S01]  /*321d0*/  IADD3 R7, R0, c[0x0][0x198], RZ ;  /* 0x0000660000077a10 */ /* 0x002fe20007ffe0ff */
[----:B0-----:R-:W-:Y:S01]  /*321e0*/  STL [R1+0xa4], R17 ;  /* 0x0000a41101007387 */ /* 0x001fe20000100800 */
[----:B--2---:R-:W-:-:S03]  /*321f0*/  IMAD.MOV.U32 R12, RZ, RZ, R16 ;  /* 0x000000ffff0c7224 */ /* 0x004fc600078e0010 */
[----:B------:R-:W-:Y:S04]  /*32200*/  STL.64 [R1+0xa8], R18 ;  /* 0x0000a81201007387 */ /* 0x000fe80000100a00 */
[----:B------:R-:W0:Y:S01]  /*32210*/  LDS.128 R16, [R25+0x800] ;  /* 0x0008000019107984 */ /* 0x000e220000000c00 */
[----:B------:R-:W-:Y:S02]  /*32220*/  IADD3 R0, R28, 0x89, RZ ;  /* 0x000000891c007810 */ /* 0x000fe40007ffe0ff */
[C---:B------:R-:W-:Y:S02]  /*32230*/  LEA R6, P6, R7.reuse, R20, 0x1 ;  /* 0x0000001407067211 */ /* 0x040fe400078c08ff */
[----:B------:R-:W-:Y:S02]  /*32240*/  ISETP.LT.AND P3, PT, R0, c[0x0][0x17c], !P0 ;  /* 0x00005f0000007a0c */ /* 0x000fe40004761270 */
[----:B------:R-:W-:-:S02]  /*32250*/  IADD3 R0, R7, c[0x0][0x198], RZ ;  /* 0x0000660007007a10 */ /* 0x000fc40007ffe0ff */
[-C--:B------:R-:W-:Y:S02]  /*32260*/  LEA.HI.X.SX32 R7, R7, R3.reuse, 0x1, P6 ;  /* 0x0000000307077211 */ /* 0x080fe400030f0eff */
[C---:B------:R-:W-:Y:S02]  /*32270*/  LEA R4, P6, R0.reuse, R20, 0x1 ;  /* 0x0000001400047211 */ /* 0x040fe400078c08ff */
[C---:B------:R-:W-:Y:S01]  /*32280*/  IADD3 R8, R0.reuse, c[0x0][0x198], RZ ;  /* 0x0000660000087a10 */ /* 0x040fe20007ffe0ff */
[----:B------:R1:W-:Y:S01]  /*32290*/  @P2 STG.E.U16 [R6.64], R9 ;  /* 0x0000000906002986 */ /* 0x0003e2000c101506 */
[----:B------:R-:W-:Y:S02]  /*322a0*/  LEA.HI.X.SX32 R5, R0, R3, 0x1, P6 ;  /* 0x0000000300057211 */ /* 0x000fe400030f0eff */
[----:B------:R-:W-:-:S03]  /*322b0*/  IADD3 R0, R8, c[0x0][0x198], RZ ;  /* 0x0000660008007a10 */ /* 0x000fc60007ffe0ff */
[----:B------:R2:W-:Y:S01]  /*322c0*/  @P1 STG.E.U16 [R4.64], R11 ;  /* 0x0000000b04001986 */ /* 0x0005e2000c101506 */
[----:B-1----:R-:W-:Y:S02]  /*322d0*/  IADD3 R7, R28, 0x8b, RZ ;  /* 0x0000008b1c077810 */ /* 0x002fe40007ffe0ff */
[C---:B------:R-:W-:Y:S02]  /*322e0*/  LEA R6, P6, R8.reuse, R20, 0x1 ;  /* 0x0000001408067211 */ /* 0x040fe400078c08ff */
[----:B------:R-:W-:Y:S02]  /*322f0*/  ISETP.LT.AND P1, PT, R7, c[0x0][0x17c], !P0 ;  /* 0x00005f0007007a0c */ /* 0x000fe40004721270 */
[----:B------:R-:W-:Y:S02]  /*32300*/  LEA.HI.X.SX32 R7, R8, R3, 0x1, P6 ;  /* 0x0000000308077211 */ /* 0x000fe400030f0eff */
[----:B------:R-:W-:Y:S01]  /*32310*/  PRMT R8, R11, 0x7632, R8 ;  /* 0x000076320b087816 */ /* 0x000fe20000000008 */
[----:B0-----:R-:W-:Y:S01]  /*32320*/  STL [R1+0x94], R17 ;  /* 0x0000941101007387 */ /* 0x001fe20000100800 */
[----:B--2---:R-:W-:-:S03]  /*32330*/  IMAD.MOV.U32 R11, RZ, RZ, R16 ;  /* 0x000000ffff0b7224 */ /* 0x004fc600078e0010 */
[----:B------:R-:W-:Y:S04]  /*32340*/  STL.64 [R1+0x98], R18 ;  /* 0x0000981201007387 */ /* 0x000fe80000100a00 */
[----:B------:R-:W0:Y:S01]  /*32350*/  LDS.128 R16, [R23+0x800] ;  /* 0x0008000017107984 */ /* 0x000e220000000c00 */
[----:B------:R-:W-:-:S04]  /*32360*/  IADD3 R10, R28, 0x87, RZ ;  /* 0x000000871c0a7810 */ /* 0x000fc80007ffe0ff */
[----:B------:R-:W-:Y:S02]  /*32370*/  ISETP.LT.AND P5, PT, R10, c[0x0][0x17c], !P0 ;  /* 0x00005f000a007a0c */ /* 0x000fe400047a1270 */
[----:B------:R-:W-:Y:S02]  /*32380*/  LEA R4, P6, R0, R20, 0x1 ;  /* 0x0000001400047211 */ /* 0x000fe400078c08ff */
[----:B------:R-:W-:Y:S02]  /*32390*/  IADD3 R9, R28, 0x8c, RZ ;  /* 0x0000008c1c097810 */ /* 0x000fe40007ffe0ff */
[----:B------:R-:W-:Y:S02]  /*323a0*/  LEA.HI.X.SX32 R5, R0, R3, 0x1, P6 ;  /* 0x0000000300057211 */ /* 0x000fe400030f0eff */
[----:B------:R-:W-:-:S05]  /*323b0*/  IADD3 R10, R28, 0x8a, RZ ;  /* 0x0000008a1c0a7810 */ /* 0x000fca0007ffe0ff */
[----:B------:R1:W-:Y:S01]  /*323c0*/  @P5 STG.E.U16 [R6.64], R8 ;  /* 0x0000000806005986 */ /* 0x0003e2000c101506 */
[----:B------:R-:W-:Y:S02]  /*323d0*/  ISETP.LT.AND P5, PT, R9, c[0x0][0x17c], !P0 ;  /* 0x00005f0009007a0c */ /* 0x000fe400047a1270 */
[----:B------:R-:W-:Y:S01]  /*323e0*/  PRMT R9, R13, 0x7632, R9 ;  /* 0x000076320d097816 */ /* 0x000fe20000000009 */
[----:B------:R2:W-:Y:S01]  /*323f0*/  @P4 STG.E.U16 [R4.64], R13 ;  /* 0x0000000d04004986 */ /* 0x0005e2000c101506 */
[----:B------:R-:W-:Y:S02]  /*32400*/  ISETP.LT.AND P2, PT, R10, c[0x0][0x17c], !P0 ;  /* 0x00005f000a007a0c */ /* 0x000fe40004741270 */
[----:B-1----:R-:W-:Y:S02]  /*32410*/  IADD3 R7, R0, c[0x0][0x198], RZ ;  /* 0x0000660000077a10 */ /* 0x002fe40007ffe0ff */
[----:B------:R-:W-:Y:S02]  /*32420*/  IADD3 R0, R28, 0x8d, RZ ;  /* 0x0000008d1c007810 */ /* 0x000fe40007ffe0ff */
[----:B------:R-:W-:-:S02]  /*32430*/  LEA R6, P6, R7, R20, 0x1 ;  /* 0x0000001407067211 */ /* 0x000fc400078c08ff */
[----:B------:R-:W-:Y:S01]  /*32440*/  ISETP.LT.AND P4, PT, R0, c[0x0][0x17c], !P0 ;  /* 0x00005f0000007a0c */ /* 0x000fe20004781270 */
[----:B0-----:R-:W-:Y:S01]  /*32450*/  STL [R1+0x14], R17 ;  /* 0x0000141101007387 */ /* 0x001fe20000100800 */
[----:B--2---:R-:W-:Y:S01]  /*32460*/  IMAD.MOV.U32 R13, RZ, RZ, R16 ;  /* 0x000000ffff0d7224 */ /* 0x004fe200078e0010 */
[C---:B------:R-:W-:Y:S02]  /*32470*/  IADD3 R0, R7.reuse, c[0x0][0x198], RZ ;  /* 0x0000660007007a10 */ /* 0x040fe40007ffe0ff */
[----:B------:R-:W-:Y:S04]  /*32480*/  STL.64 [R1+0x18], R18 ;  /* 0x0000181201007387 */ /* 0x000fe80000100a00 */
[----:B------:R-:W0:Y:S01]  /*32490*/  LDS.128 R16, [R2+0x1000] ;  /* 0x0010000002107984 */ /* 0x000e220000000c00 */
[----:B------:R-:W-:-:S02]  /*324a0*/  LEA.HI.X.SX32 R7, R7, R3, 0x1, P6 ;  /* 0x0000000307077211 */ /* 0x000fc400030f0eff */
[C---:B------:R-:W-:Y:S02]  /*324b0*/  LEA R4, P6, R0.reuse, R20, 0x1 ;  /* 0x0000001400047211 */ /* 0x040fe400078c08ff */
[C---:B------:R-:W-:Y:S01]  /*324c0*/  IADD3 R8, R0.reuse, c[0x0][0x198], RZ ;  /* 0x0000660000087a10 */ /* 0x040fe20007ffe0ff */
[----:B------:R1:W-:Y:S01]  /*324d0*/  @P3 STG.E.U16 [R6.64], R9 ;  /* 0x0000000906003986 */ /* 0x0003e2000c101506 */
[----:B------:R-:W-:Y:S02]  /*324e0*/  LEA.HI.X.SX32 R5, R0, R3, 0x1, P6 ;  /* 0x0000000300057211 */ /* 0x000fe400030f0eff */
[----:B------:R-:W-:-:S03]  /*324f0*/  IADD3 R0, R8, c[0x0][0x198], RZ ;  /* 0x0000660008007a10 */ /* 0x000fc60007ffe0ff */
[----:B------:R2:W-:Y:S01]  /*32500*/  @P2 STG.E.U16 [R4.64], R12 ;  /* 0x0000000c04002986 */ /* 0x0005e2000c101506 */
[----:B-1----:R-:W-:Y:S02]  /*32510*/  IADD3 R7, R28, 0x8f, RZ ;  /* 0x0000008f1c077810 */ /* 0x002fe40007ffe0ff */
[CC--:B------:R-:W-:Y:S02]  /*32520*/  LEA R6, P6, R8.reuse, R20.reuse, 0x1 ;  /* 0x0000001408067211 */ /* 0x0c0fe400078c08ff */
[----:B------:R-:W-:Y:S02]  /*32530*/  ISETP.LT.AND P2, PT, R7, c[0x0][0x17c], !P0 ;  /* 0x00005f0007007a0c */ /* 0x000fe40004741270 */
[----:B------:R-:W-:Y:S02]  /*32540*/  LEA.HI.X.SX32 R7, R8, R3, 0x1, P6 ;  /* 0x0000000308077211 */ /* 0x000fe400030f0eff */
[----:B------:R-:W-:Y:S02]  /*32550*/  PRMT R8, R12, 0x7632, R8 ;  /* 0x000076320c087816 */ /* 0x000fe40000000008 */
[----:B--2---:R-:W-:-:S03]  /*32560*/  LEA R4, P6, R0, R20, 0x1 ;  /* 0x0000001400047211 */ /* 0x004fc600078c08ff */
[----:B------:R1:W-:Y:S01]  /*32570*/  @P1 STG.E.U16 [R6.64], R8 ;  /* 0x0000000806001986 */ /* 0x0003e2000c101506 */
[----:B------:R-:W-:Y:S02]  /*32580*/  LEA.HI.X.SX32 R5, R0, R3, 0x1, P6 ;  /* 0x0000000300057211 */ /* 0x000fe400030f0eff */
[C---:B------:R-:W-:Y:S02]  /*32590*/  IADD3 R10, R28.reuse, 0x8e, RZ ;  /* 0x0000008e1c0a7810 */ /* 0x040fe40007ffe0ff */
[----:B------:R-:W-:Y:S01]  /*325a0*/  IADD3 R9, R28, 0x90, RZ ;  /* 0x000000901c097810 */ /* 0x000fe20007ffe0ff */
[----:B------:R2:W-:Y:S01]  /*325b0*/  @P5 STG.E.U16 [R4.64], R11 ;  /* 0x0000000b04005986 */ /* 0x0005e2000c101506 */
[----:B-1----:R-:W-:Y:S02]  /*325c0*/  IADD3 R6, R0, c[0x0][0x198], RZ ;  /* 0x0000660000067a10 */ /* 0x002fe40007ffe0ff */
[----:B------:R-:W-:Y:S02]  /*325d0*/  IADD3 R0, R28, 0x91, RZ ;  /* 0x000000911c007810 */ /* 0x000fe40007ffe0ff */
[----:B------:R-:W-:-:S02]  /*325e0*/  ISETP.LT.AND P3, PT, R10, c[0x0][0x17c], !P0 ;  /* 0x00005f000a007a0c */ /* 0x000fc40004761270 */
[----:B--2---:R-:W-:Y:S02]  /*325f0*/  LEA R4, P6, R6, R20, 0x1 ;  /* 0x0000001406047211 */ /* 0x004fe400078c08ff */
[----:B------:R-:W-:Y:S02]  /*32600*/  ISETP.LT.AND P5, PT, R0, c[0x0][0x17c], !P0 ;  /* 0x00005f0000007a0c */ /* 0x000fe400047a1270 */
[C---:B------:R-:W-:Y:S02]  /*32610*/  IADD3 R0, R6.reuse, c[0x0][0x198], RZ ;  /* 0x0000660006007a10 */ /* 0x040fe40007ffe0ff */
[----:B------:R-:W-:Y:S02]  /*32620*/  ISETP.LT.AND P1, PT, R9, c[0x0][0x17c], !P0 ;  /* 0x00005f0009007a0c */ /* 0x000fe40004721270 */
[----:B------:R-:W-:Y:S02]  /*32630*/  LEA.HI.X.SX32 R5, R6, R3, 0x1, P6 ;  /* 0x0000000306057211 */ /* 0x000fe400030f0eff */
[----:B------:R-:W-:-:S02]  /*32640*/  PRMT R9, R11, 0x7632, R9 ;  /* 0x000076320b097816 */ /* 0x000fc40000000009 */
[C---:B------:R-:W-:Y:S02]  /*32650*/  LEA R6, P6, R0.reuse, R20, 0x1 ;  /* 0x0000001400067211 */ /* 0x040fe400078c08ff */
[C---:B------:R-:W-:Y:S01]  /*32660*/  IADD3 R8, R0.reuse, c[0x0][0x198], RZ ;  /* 0x0000660000087a10 */ /* 0x040fe20007ffe0ff */
[----:B------:R1:W-:Y:S01]  /*32670*/  @P4 STG.E.U16 [R4.64], R9 ;  /* 0x0000000904004986 */ /* 0x0003e2000c101506 */
[----:B------:R-:W-:Y:S01]  /*32680*/  LEA.HI.X.SX32 R7, R0, R3, 0x1, P6 ;  /* 0x0000000300077211 */ /* 0x000fe200030f0eff */
[----:B0-----:R-:W-:Y:S02]  /*32690*/  IMAD.MOV.U32 R12, RZ, RZ, R16 ;  /* 0x000000ffff0c7224 */ /* 0x001fe400078e0010 */
[----:B------:R-:W-:Y:S01]  /*326a0*/  STL [R1+0x74], R17 ;  /* 0x0000741101007387 */ /* 0x000fe20000100800 */
[----:B------:R-:W-:-:S03]  /*326b0*/  IADD3 R0, R8, c[0x0][0x198], RZ ;  /* 0x0000660008007a10 */ /* 0x000fc60007ffe0ff */
[----:B------:R-:W-:Y:S01]  /*326c0*/  STL.64 [R1+0x78], R18 ;  /* 0x0000781201007387 */ /* 0x000fe20000100a00 */
[----:B-1----:R-:W-:Y:S02]  /*326d0*/  IADD3 R5, R28, 0x93, RZ ;  /* 0x000000931c057810 */ /* 0x002fe40007ffe0ff */
[C---:B------:R-:W-:Y:S01]  /*326e0*/  LEA R4, P6, R8.reuse, R20, 0x1 ;  /* 0x0000001408047211 */ /* 0x040fe200078c08ff */
[----:B------:R-:W-:Y:S01]  /*326f0*/  @P3 STG.E.U16 [R6.64], R13 ;  /* 0x0000000d06003986 */ /* 0x000fe2000c101506 */
[----:B------:R-:W-:Y:S02]  /*32700*/  ISETP.LT.AND P3, PT, R5, c[0x0][0x17c], !P0 ;  /* 0x00005f0005007a0c */ /* 0x000fe40004761270 */
[----:B------:R-:W-:Y:S01]  /*32710*/  LEA.HI.X.SX32 R5, R8, R3, 0x1, P6 ;  /* 0x0000000308057211 */ /* 0x000fe200030f0eff */
[----:B------:R-:W0:Y:S01]  /*32720*/  LDS.128 R16, [R29+0x1000] ;  /* 0x001000001d107984 */ /* 0x000e220000000c00 */
[----:B------:R-:W-:-:S03]  /*32730*/  PRMT R8, R13, 0x7632, R8 ;  /* 0x000076320d087816 */ /* 0x000fc60000000008 */
[----:B------:R-:W-:Y:S04]  /*32740*/  STL [R1+0xce8], R12 ;  /* 0x000ce80c01007387 */ /* 0x000fe80000100800 */
[----:B------:R-:W1:Y:S04]  /*32750*/  LDS.128 R12, [R25+0x1000] ;  /* 0x00100000190c7984 */ /* 0x000e680000000c00 */
[----:B0-----:R1:W-:Y:S01]  /*32760*/  STL [R1+0x44], R17 ;  /* 0x0000441101007387 */ /* 0x0013e20000100800 */
[----:B------:R-:W-:-:S03]  /*32770*/  IMAD.MOV.U32 R11, RZ, RZ, R16 ;  /* 0x000000ffff0b7224 */ /* 0x000fc600078e0010 */
[----:B------:R-:W-:Y:S04]  /*32780*/  STL.64 [R1+0x48], R18 ;  /* 0x0000481201007387 */ /* 0x000fe80000100a00 */
[----:B------:R-:W2:Y:S01]  /*32790*/  LDL.LU R16, [R1+0xcec] ;  /* 0x000cec0001107983 */ /* 0x000ea20000300800 */
[----:B-1----:R-:W-:-:S03]  /*327a0*/  IMAD.MOV.U32 R17, RZ, RZ, R12 ;  /* 0x000000ffff117224 */ /* 0x002fc600078e000c */
[----:B------:R-:W-:Y:S04]  /*327b0*/  STL [R1+0x24], R13 ;  /* 0x0000240d01007387 */ /* 0x000fe80000100800 */
[----:B------:R-:W-:Y:S04]  /*327c0*/  STL [R1+0x28], R14 ;  /* 0x0000280e01007387 */ /* 0x000fe80000100800 */
[----:B------:R-:W3:Y:S01]  /*327d0*/  LDL.LU R12, [R1+0xce8] ;  /* 0x000ce800010c7983 */ /* 0x000ee20000300800 */
[----:B------:R-:W-:-:S04]  /*327e0*/  LEA R6, P6, R0, R20, 0x1 ;  /* 0x0000001400067211 */ /* 0x000fc800078c08ff */
[----:B------:R-:W-:Y:S01]  /*327f0*/  LEA.HI.X.SX32 R7, R0, R3, 0x1, P6 ;  /* 0x0000000300077211 */ /* 0x000fe200030f0eff */
[----:B------:R0:W-:Y:S01]  /*32800*/  @P2 STG.E.U16 [R4.64], R8 ;  /* 0x0000000804002986 */ /* 0x0001e2000c101506 */
[----:B------:R-:W-:-:S03]  /*32810*/  IMAD.MOV.U32 R27, RZ, RZ, R15 ;  /* 0x000000ffff1b7224 */ /* 0x000fc600078e000f */
[----:B---3--:R-:W-:Y:S01]  /*32820*/  @P1 STG.E.U16 [R6.64], R12 ;  /* 0x0000000c06001986 */ /* 0x008fe2000c101506 */
[----:B0-----:R-:W-:-:S03]  /*32830*/  PRMT R8, R12, 0x7632, R8 ;  /* 0x000076320c087816 */ /* 0x001fc60000000008 */
[----:B------:R-:W0:Y:S04]  /*32840*/  LDS.128 R12, [R23+0x1000] ;  /* 0x00100000170c7984 */ /* 0x000e280000000c00 */
[----:B0-----:R-:W-:Y:S01]  /*32850*/  STL [R1+0x4], R13 ;  /* 0x0000040d01007387 */ /* 0x001fe20000100800 */
[----:B------:R-:W-:-:S03]  /*32860*/  IMAD.MOV.U32 R22, RZ, RZ, R12 ;  /* 0x000000ffff167224 */ /* 0x000fc600078e000c */
[----:B------:R-:W-:Y:S04]  /*32870*/  STL [R1+0x8], R14 ;  /* 0x0000080e01007387 */ /* 0x000fe80000100800 */
[----:B------:R-:W3:Y:S01]  /*32880*/  LDL.LU R12, [R1+0xce4] ;  /* 0x000ce400010c7983 */ /* 0x000ee20000300800 */
[----:B------:R-:W-:Y:S02]  /*32890*/  IADD3 R4, R0, c[0x0][0x198], RZ ;  /* 0x0000660000047a10 */ /* 0x000fe40007ffe0ff */
[C---:B------:R-:W-:Y:S02]  /*328a0*/  IADD3 R0, R28.reuse, 0x95, RZ ;  /* 0x000000951c007810 */ /* 0x040fe40007ffe0ff */
[----:B------:R-:W-:Y:S02]  /*328b0*/  IADD3 R10, R28, 0x92, RZ ;  /* 0x000000921c0a7810 */ /* 0x000fe40007ffe0ff */
[----:B------:R-:W-:-:S02]  /*328c0*/  LEA R6, P6, R4, R20, 0x1 ;  /* 0x0000001404067211 */ /* 0x000fc400078c08ff */
[----:B------:R-:W-:Y:S02]  /*328d0*/  ISETP.LT.AND P1, PT, R0, c[0x0][0x17c], !P0 ;  /* 0x00005f0000007a0c */ /* 0x000fe40004721270 */
[----:B------:R-:W-:Y:S02]  /*328e0*/  IADD3 R9, R28, 0x94, RZ ;  /* 0x000000941c097810 */ /* 0x000fe40007ffe0ff */
[----:B------:R-:W-:Y:S02]  /*328f0*/  IADD3 R0, R4, c[0x0][0x198], RZ ;  /* 0x0000660004007a10 */ /* 0x000fe40007ffe0ff */
[----:B------:R-:W-:Y:S02]  /*32900*/  ISETP.LT.AND P4, PT, R10, c[0x0][0x17c], !P0 ;  /* 0x00005f000a007a0c */ /* 0x000fe40004781270 */
[----:B------:R-:W-:Y:S02]  /*32910*/  LEA.HI.X.SX32 R7, R4, R3, 0x1, P6 ;  /* 0x0000000304077211 */ /* 0x000fe400030f0eff */
[----:B------:R-:W-:-:S02]  /*32920*/  ISETP.LT.AND P2, PT, R9, c[0x0][0x17c], !P0 ;  /* 0x00005f0009007a0c */ /* 0x000fc40004741270 */
[C---:B------:R-:W-:Y:S02]  /*32930*/  LEA R4, P6, R0.reuse, R20, 0x1 ;  /* 0x0000001400047211 */ /* 0x040fe400078c08ff */
[C---:B------:R-:W-:Y:S01]  /*32940*/  IADD3 R9, R0.reuse, c[0x0][0x198], RZ ;  /* 0x0000660000097a10 */ /* 0x040fe20007ffe0ff */
[----:B------:R0:W-:Y:S01]  /*32950*/  @P5 STG.E.U16 [R6.64], R8 ;  /* 0x0000000806005986 */ /* 0x0001e2000c101506 */
[----:B------:R-:W-:Y:S02]  /*32960*/  LEA.HI.X.SX32 R5, R0, R3, 0x1, P6 ;  /* 0x0000000300057211 */ /* 0x000fe400030f0eff */
[----:B------:R-:W-:Y:S02]  /*32970*/  IADD3 R10, R28, 0x96, RZ ;  /* 0x000000961c0a7810 */ /* 0x000fe40007ffe0ff */
[----:B------:R-:W-:Y:S02]  /*32980*/  IADD3 R0, R9, c[0x0][0x198], RZ ;  /* 0x0000660009007a10 */ /* 0x000fe40007ffe0ff */
[----:B------:R-:W-:-:S02]  /*32990*/  ISETP.LT.AND P5, PT, R10, c[0x0][0x17c], !P0 ;  /* 0x00005f000a007a0c */ /* 0x000fc400047a1270 */
[CC--:B0-----:R-:W-:Y:S02]  /*329a0*/  LEA R8, P6, R9.reuse, R20.reuse, 0x1 ;  /* 0x0000001409087211 */ /* 0x0c1fe400078c08ff */
[----:B------:R-:W-:Y:S02]  /*329b0*/  IADD3 R6, R28, 0x97, RZ ;  /* 0x000000971c067810 */ /* 0x000fe40007ffe0ff */
[----:B------:R-:W-:Y:S02]  /*329c0*/  LEA.HI.X.SX32 R9, R9, R3, 0x1, P6 ;  /* 0x0000000309097211 */ /* 0x000fe400030f0eff */
[----:B------:R-:W-:Y:S01]  /*329d0*/  LEA R10, P6, R0, R20, 0x1 ;  /* 0x00000014000a7211 */ /* 0x000fe200078c08ff */
[----:B------:R-:W-:Y:S01]  /*329e0*/  @P4 STG.E.U16 [R4.64], R11 ;  /* 0x0000000b04004986 */ /* 0x000fe2000c101506 */
[----:B------:R-:W-:-:S03]  /*329f0*/  ISETP.LT.AND P4, PT, R6, c[0x0][0x17c], !P0 ;  /* 0x00005f0006007a0c */ /* 0x000fc60004781270 */
[----:B------:R0:W1:Y:S02]  /*32a00*/  LDS.128 R4, [R2+0x1800] ;  /* 0x0018000002047984 */ /* 0x0000640000000c00 */
[----:B0-----:R-:W-:Y:S01]  /*32a10*/  IADD3 R2, R0, c[0x0][0x198], RZ ;  /* 0x0000660000027a10 */ /* 0x001fe20007ffe0ff */
[----:B------:R-:W-:Y:S01]  /*32a20*/  IMAD.MOV.U32 R26, RZ, RZ, R15 ;  /* 0x000000ffff1a7224 */ /* 0x000fe200078e000f */
[----:B------:R-:W-:Y:S02]  /*32a30*/  IADD3 R13, R28, 0x98, RZ ;  /* 0x000000981c0d7810 */ /* 0x000fe40007ffe0ff */
[----:B--2---:R-:W-:Y:S02]  /*32a40*/  PRMT R16, R17, 0x7632, R16 ;  /* 0x0000763211107816 */ /* 0x004fe40000000010 */
[----:B------:R-:W-:Y:S02]  /*32a50*/  PRMT R21, R22, 0x7632, R21 ;  /* 0x0000763216157816 */ /* 0x000fe40000000015 */
[----:B---3--:R-:W-:-:S02]  /*32a60*/  PRMT R12, R11, 0x7632, R12 ;  /* 0x000076320b0c7816 */ /* 0x008fc4000000000c */
[----:B------:R-:W-:Y:S02]  /*32a70*/  LEA.HI.X.SX32 R11, R0, R3, 0x1, P6 ;  /* 0x00000003000b7211 */ /* 0x000fe400030f0eff */
[----:B------:R-:W-:Y:S01]  /*32a80*/  IADD3 R0, R28, 0x99, RZ ;  /* 0x000000991c007810 */ /* 0x000fe20007ffe0ff */
[----:B------:R0:W-:Y:S01]  /*32a90*/  @P3 STG.E.U16 [R8.64], R12 ;  /* 0x0000000c08003986 */ /* 0x0001e2000c101506 */
[----:B------:R-:W-:-:S03]  /*32aa0*/  LEA R14, P6, R2, R20, 0x1 ;  /* 0x00000014020e7211 */ /* 0x000fc600078c08ff */
[----:B------:R-:W-:Y:S01]  /*32ab0*/  @P2 STG.E.U16 [R10.64], R17 ;  /* 0x000000110a002986 */ /* 0x000fe2000c101506 */
[----:B------:R-:W-:Y:S02]  /*32ac0*/  ISETP.LT.AND P2, PT, R0, c[0x0][0x17c], !P0 ;  /* 0x00005f0000007a0c */ /* 0x000fe40004741270 */
[C---:B------:R-:W-:Y:S01]  /*32ad0*/  IADD3 R0, R2.reuse, c[0x0][0x198], RZ ;  /* 0x0000660002007a10 */ /* 0x040fe20007ffe0ff */
[----:B------:R2:W3:Y:S01]  /*32ae0*/  LDS.128 R8, [R29+0x1800] ;  /* 0x001800001d087984 */ /* 0x0004e20000000c00 */
[-C--:B------:R-:W-:Y:S02]  /*32af0*/  LEA.HI.X.SX32 R15, R2, R3.reuse, 0x1, P6 ;  /* 0x00000003020f7211 */ /* 0x080fe400030f0eff */
[C---:B0-----:R-:W-:Y:S02]  /*32b00*/  LEA R12, P6, R0.reuse, R20, 0x1 ;  /* 0x00000014000c7211 */ /* 0x041fe400078c08ff */
[----:B------:R-:W-:Y:S01]  /*32b10*/  ISETP.LT.AND P3, PT, R13, c[0x0][0x17c], !P0 ;  /* 0x00005f000d007a0c */ /* 0x000fe20004761270 */
[----:B------:R0:W-:Y:S01]  /*32b20*/  @P1 STG.E.U16 [R14.64], R16 ;  /* 0x000000100e001986 */ /* 0x0001e2000c101506 */
[----:B------:R-:W-:-:S02]  /*32b30*/  LEA.HI.X.SX32 R13, R0, R3, 0x1, P6 ;  /* 0x00000003000d7211 */ /* 0x000fc400030f0eff */
[----:B------:R-:W-:Y:S01]  /*32b40*/  IADD3 R2, R0, c[0x0][0x198], RZ ;  /* 0x0000660000027a10 */ /* 0x000fe20007ffe0ff */
[----:B--2---:R-:W2:Y:S04]  /*32b50*/  LDL.LU R29, [R1+0x34] ;  /* 0x00003400011d7983 */ /* 0x004ea80000300800 */
[----:B------:R-:W-:Y:S01]  /*32b60*/  @P5 STG.E.U16 [R12.64], R22 ;  /* 0x000000160c005986 */ /* 0x000fe2000c101506 */
[----:B0-----:R-:W-:-:S04]  /*32b70*/  IADD3 R14, R28, 0x9b, RZ ;  /* 0x0000009b1c0e7810 */ /* 0x001fc80007ffe0ff */
[----:B------:R-:W-:Y:S02]  /*32b80*/  ISETP.LT.AND P5, PT, R14, c[0x0][0x17c], !P0 ;  /* 0x00005f000e007a0c */ /* 0x000fe400047a1270 */
[----:B------:R0:W4:Y:S01]  /*32b90*/  LDS.128 R12, [R25+0x1800] ;  /* 0x00180000190c7984 */ /* 0x0001220000000c00 */
[CC--:B------:R-:W-:Y:S02]  /*32ba0*/  LEA R18, P6, R2.reuse, R20.reuse, 0x1 ;  /* 0x0000001402127211 */ /* 0x0c0fe400078c08ff */
[----:B------:R-:W-:Y:S02]  /*32bb0*/  IADD3 R0, R2, c[0x0][0x198], RZ ;  /* 0x0000660002007a10 */ /* 0x000fe40007ffe0ff */
[----:B------:R-:W-:Y:S02]  /*32bc0*/  IADD3 R17, R28, 0x9a, RZ ;  /* 0x0000009a1c117810 */ /* 0x000fe40007ffe0ff */
[----:B------:R-:W-:Y:S02]  /*32bd0*/  LEA.HI.X.SX32 R19, R2, R3, 0x1, P6 ;  /* 0x0000000302137211 */ /* 0x000fe400030f0eff */
[----:B------:R-:W-:-:S02]  /*32be0*/  LEA R16, P6, R0, R20, 0x1 ;  /* 0x0000001400107211 */ /* 0x000fc400078c08ff */
[----:B------:R-:W-:Y:S02]  /*32bf0*/  ISETP.LT.AND P1, PT, R17, c[0x0][0x17c], !P0 ;  /* 0x00005f0011007a0c */ /* 0x000fe40004721270 */
[----:B------:R-:W-:Y:S02]  /*32c00*/  LEA.HI.X.SX32 R17, R0, R3, 0x1, P6 ;  /* 0x0000000300117211 */ /* 0x000fe400030f0eff */
[----:B------:R-:W-:Y:S02]  /*32c10*/  IADD3 R2, R28, 0x9c, RZ ;  /* 0x0000009c1c027810 */ /* 0x000fe40007ffe0ff */
[----:B------:R-:W-:Y:S01]  /*32c20*/  IADD3 R0, R0, c[0x0][0x198], RZ ;  /* 0x0000660000007a10 */ /* 0x000fe20007ffe0ff */
[----:B------:R3:W-:Y:S01]  /*32c30*/  @P4 STG.E.U16 [R18.64], R21 ;  /* 0x0000001512004986 */ /* 0x0007e2000c101506 */
[----:B------:R-:W-:Y:S02]  /*32c40*/  ISETP.LT.AND P4, PT, R2, c[0x0][0x17c], !P0 ;  /* 0x00005f0002007a0c */ /* 0x000fe40004781270 */
[----:B------:R-:W-:-:S02]  /*32c50*/  LEA R24, P6, R0, R20, 0x1 ;  /* 0x0000001400187211 */ /* 0x000fc400078c08ff */
[C---:B------:R-:W-:Y:S02]  /*32c60*/  IADD3 R2, R0.reuse, c[0x0][0x198], RZ ;  /* 0x0000660000027a10 */ /* 0x040fe40007ffe0ff */
[----:B0-----:R-:W-:Y:S01]  /*32c70*/  LEA.HI.X.SX32 R25, R0, R3, 0x1, P6 ;  /* 0x0000000300197211 */ /* 0x001fe200030f0eff */
[----:B-1----:R0:W-:Y:S01]  /*32c80*/  @P3 STG.E.U16 [R16.64], R4 ;  /* 0x0000000410003986 */ /* 0x0021e2000c101506 */
[----:B------:R-:W-:Y:S02]  /*32c90*/  LEA R22, P6, R2, R20, 0x1 ;  /* 0x0000001402167211 */ /* 0x000fe400078c08ff */
[----:B---3--:R-:W-:Y:S02]  /*32ca0*/  IADD3 R18, R28, 0x9d, RZ ;  /* 0x0000009d1c127810 */ /* 0x008fe40007ffe0ff */
[----:B------:R-:W-:Y:S02]  /*32cb0*/  PRMT R21, R4, 0x7632, R21 ;  /* 0x0000763204157816 */ /* 0x000fe40000000015 */
[----:B------:R-:W-:-:S02]  /*32cc0*/  IADD3 R0, R2, c[0x0][0x198], RZ ;  /* 0x0000660002007a10 */ /* 0x000fc40007ffe0ff */
[----:B------:R-:W-:Y:S02]  /*32cd0*/  ISETP.LT.AND P3, PT, R18, c[0x0][0x17c], !P0 ;  /* 0x00005f0012007a0c */ /* 0x000fe40004761270 */
[----:B0-----:R-:W-:Y:S01]  /*32ce0*/  IADD3 R4, R28, 0x9e, RZ ;  /* 0x0000009e1c047810 */ /* 0x001fe20007ffe0ff */
[----:B------:R0:W1:Y:S04]  /*32cf0*/  LDS.128 R16, [R23+0x1800] ;  /* 0x0018000017107984 */ /* 0x0000680000000c00 */
[----:B------:R3:W-:Y:S01]  /*32d00*/  @P2 STG.E.U16 [R24.64], R21 ;  /* 0x0000001518002986 */ /* 0x0007e2000c101506 */
[----:B------:R-:W-:Y:S02]  /*32d10*/  ISETP.LT.AND P2, PT, R4, c[0x0][0x17c], !P0 ;  /* 0x00005f0004007a0c */ /* 0x000fe40004741270 */
[----:B0-----:R-:W-:-:S02]  /*32d20*/  LEA.HI.X.SX32 R23, R2, R3, 0x1, P6 ;  /* 0x0000000302177211 */ /* 0x001fc400030f0eff */
[----:B------:R-:W-:Y:S02]  /*32d30*/  IADD3 R2, R0, c[0x0][0x198], RZ ;  /* 0x0000660000027a10 */ /* 0x000fe40007ffe0ff */
[----:B------:R-:W-:Y:S02]  /*32d40*/  IADD3 R4, R28, 0x9f, RZ ;  /* 0x0000009f1c047810 */ /* 0x000fe40007ffe0ff */
[----:B---3--:R-:W-:Y:S01]  /*32d50*/  LEA R24, P6, R0, R20, 0x1 ;  /* 0x0000001400187211 */ /* 0x008fe200078c08ff */
[----:B------:R0:W-:Y:S01]  /*32d60*/  @P1 STG.E.U16 [R22.64], R8 ;  /* 0x0000000816001986 */ /* 0x0001e2000c101506 */
[----:B------:R-:W-:Y:S02]  /*32d70*/  ISETP.LT.AND P1, PT, R4, c[0x0][0x17c], !P0 ;  /* 0x00005f0004007a0c */ /* 0x000fe40004721270 */
[----:B------:R-:W-:Y:S01]  /*32d80*/  LEA.HI.X.SX32 R25, R0, R3, 0x1, P6 ;  /* 0x0000000300197211 */ /* 0x000fe200030f0eff */
[----:B------:R-:W3:Y:S01]  /*32d90*/  LDL.LU R21, [R1+0x64] ;  /* 0x0000640001157983 */ /* 0x000ee20000300800 */
[----:B------:R-:W-:-:S02]  /*32da0*/  IADD3 R4, R2, c[0x0][0x198], RZ ;  /* 0x0000660002047a10 */ /* 0x000fc40007ffe0ff */
[----:B0-----:R-:W-:Y:S02]  /*32db0*/  PRMT R8, R8, 0x7632, R8 ;  /* 0x0000763208087816 */ /* 0x001fe40000000008 */
[----:B------:R-:W-:-:S03]  /*32dc0*/  LEA R22, P6, R2, R20, 0x1 ;  /* 0x0000001402167211 */ /* 0x000fc600078c08ff */
[----:B------:R0:W-:Y:S01]  /*32dd0*/  @P5 STG.E.U16 [R24.64], R8 ;  /* 0x0000000818005986 */ /* 0x0001e2000c101506 */
[----:B------:R-:W-:-:S05]  /*32de0*/  LEA.HI.X.SX32 R23, R2, R3, 0x1, P6 ;  /* 0x0000000302177211 */ /* 0x000fca00030f0eff */
[----:B----4-:R4:W-:Y:S01]  /*32df0*/  @P4 STG.E.U16 [R22.64], R12 ;  /* 0x0000000c16004986 */ /* 0x0109e2000c101506 */
[----:B0-----:R-:W-:-:S04]  /*32e00*/  LEA R24, P6, R4, R20, 0x1 ;  /* 0x0000001404187211 */ /* 0x001fc800078c08ff */
[----:B------:R-:W-:Y:S02]  /*32e10*/  LEA.HI.X.SX32 R25, R4, R3, 0x1, P6 ;  /* 0x0000000304197211 */ /* 0x000fe400030f0eff */
[----:B----4-:R-:W-:-:S05]  /*32e20*/  PRMT R12, R12, 0x7632, R12 ;  /* 0x000076320c0c7816 */ /* 0x010fca000000000c */
[----:B------:R0:W-:Y:S04]  /*32e30*/  @P3 STG.E.U16 [R24.64], R12 ;  /* 0x0000000c18003986 */ /* 0x0001e8000c101506 */
[----:B0-----:R-:W4:Y:S01]  /*32e40*/  LDL.LU R12, [R1+0x54] ;  /* 0x00005400010c7983 */ /* 0x001f220000300800 */
[C---:B------:R-:W-:Y:S02]  /*32e50*/  IADD3 R0, R28.reuse, 0xa0, RZ ;  /* 0x000000a01c007810 */ /* 0x040fe40007ffe0ff */
[----:B------:R-:W-:Y:S02]  /*32e60*/  IADD3 R2, R28, 0xa1, RZ ;  /* 0x000000a11c027810 */ /* 0x000fe40007ffe0ff */
[----:B------:R-:W-:Y:S02]  /*32e70*/  ISETP.LT.AND P5, PT, R0, c[0x0][0x17c], !P0 ;  /* 0x00005f0000007a0c */ /* 0x000fe400047a1270 */
[----:B------:R-:W-:-:S02]  /*32e80*/  IADD3 R0, R4, c[0x0][0x198], RZ ;  /* 0x0000660004007a10 */ /* 0x000fc40007ffe0ff */
[----:B------:R-:W-:Y:S02]  /*32e90*/  ISETP.LT.AND P4, PT, R2, c[0x0][0x17c], !P0 ;  /* 0x00005f0002007a0c */ /* 0x000fe40004781270 */
[CC--:B------:R-:W-:Y:S02]  /*32ea0*/  LEA R22, P6, R0.reuse, R20.reuse, 0x1 ;  /* 0x0000001400167211 */ /* 0x0c0fe400078c08ff */
[C---:B------:R-:W-:Y:S02]  /*32eb0*/  IADD3 R2, R0.reuse, c[0x0][0x198], RZ ;  /* 0x0000660000027a10 */ /* 0x040fe40007ffe0ff */
[-C--:B------:R-:W-:Y:S02]  /*32ec0*/  LEA.HI.X.SX32 R23, R0, R3.reuse, 0x1, P6 ;  /* 0x0000000300177211 */ /* 0x080fe400030f0eff */
[C---:B------:R-:W-:Y:S02]  /*32ed0*/  LEA R24, P6, R2.reuse, R20, 0x1 ;  /* 0x0000001402187211 */ /* 0x040fe400078c08ff */
[C---:B------:R-:W-:Y:S01]  /*32ee0*/  IADD3 R0, R2.reuse, c[0x0][0x198], RZ ;  /* 0x0000660002007a10 */ /* 0x040fe20007ffe0ff */
[----:B-1----:R0:W-:Y:S01]  /*32ef0*/  @P2 STG.E.U16 [R22.64], R16 ;  /* 0x0000001016002986 */ /* 0x0021e2000c101506 */
[----:B------:R-:W-:-:S02]  /*32f00*/  LEA.HI.X.SX32 R25, R2, R3, 0x1, P6 ;  /* 0x0000000302197211 */ /* 0x000fc400030f0eff */
[----:B------:R-:W-:Y:S02]  /*32f10*/  IADD3 R2, R0, c[0x0][0x198], RZ ;  /* 0x0000660000027a10 */ /* 0x000fe40007ffe0ff */
[----:B------:R-:W-:Y:S02]  /*32f20*/  IADD3 R4, R28, 0xa2, RZ ;  /* 0x000000a21c047810 */ /* 0x000fe40007ffe0ff */
[----:B0-----:R-:W-:Y:S02]  /*32f30*/  PRMT R16, R16, 0x7632, R16 ;  /* 0x0000763210107816 */ /* 0x001fe40000000010 */
[----:B------:R-:W-:-:S03]  /*32f40*/  LEA R22, P6, R0, R20, 0x1 ;  /* 0x0000001400167211 */ /* 0x000fc600078c08ff */
[----:B------:R0:W-:Y:S01]  /*32f50*/  @P1 STG.E.U16 [R24.64], R16 ;  /* 0x0000001018001986 */ /* 0x0001e2000c101506 */
[----:B------:R-:W-:Y:S02]  /*32f60*/  LEA.HI.X.SX32 R23, R0, R3, 0x1, P6 ;  /* 0x0000000300177211 */ /* 0x000fe400030f0eff */
[----:B------:R-:W-:Y:S02]  /*32f70*/  IADD3 R0, R2, c[0x0][0x198], RZ ;  /* 0x0000660002007a10 */ /* 0x000fe40007ffe0ff */
[----:B------:R-:W-:Y:S02]  /*32f80*/  ISETP.LT.AND P3, PT, R4, c[0x0][0x17c], !P0 ;  /* 0x00005f0004007a0c */ /* 0x000fe40004761270 */
[----:B0-----:R-:W-:-:S04]  /*32f90*/  LEA R24, P6, R2, R20, 0x1 ;  /* 0x0000001402187211 */ /* 0x001fc800078c08ff */
[----:B------:R-:W-:Y:S02]  /*32fa0*/  LEA.HI.X.SX32 R25, R2, R3, 0x1, P6 ;  /* 0x0000000302197211 */ /* 0x000fe400030f0eff */
[----:B------:R-:W-:Y:S02]  /*32fb0*/  IADD3 R2, R0, c[0x0][0x198], RZ ;  /* 0x0000660000027a10 */ /* 0x000fe40007ffe0ff */
[----:B------:R-:W-:-:S04]  /*32fc0*/  IADD3 R4, R28, 0xa3, RZ ;  /* 0x000000a31c047810 */ /* 0x000fc80007ffe0ff */
[----:B------:R-:W-:Y:S02]  /*32fd0*/  ISETP.LT.AND P2, PT, R4, c[0x0][0x17c], !P0 ;  /* 0x00005f0004007a0c */ /* 0x000fe40004741270 */
[----:B------:R-:W-:-:S04]  /*32fe0*/  IADD3 R4, R28, 0xa4, RZ ;  /* 0x000000a41c047810 */ /* 0x000fc80007ffe0ff */
[----:B------:R-:W-:Y:S01]  /*32ff0*/  ISETP.LT.AND P1, PT, R4, c[0x0][0x17c], !P0 ;  /* 0x00005f0004007a0c */ /* 0x000fe20004721270 */
[----:B----4-:R0:W-:Y:S01]  /*33000*/  @P5 STG.E.U16 [R22.64], R12 ;  /* 0x0000000c16005986 */ /* 0x0101e2000c101506 */
[----:B------:R-:W-:-:S05]  /*33010*/  PRMT R8, R12, 0x7632, R8 ;  /* 0x000076320c087816 */ /* 0x000fca0000000008 */
[----:B------:R1:W-:Y:S01]  /*33020*/  @P4 STG.E.U16 [R24.64], R8 ;  /* 0x0000000818004986 */ /* 0x0003e2000c101506 */
[----:B0-----:R-:W-:-:S03]  /*33030*/  LEA R22, P6, R0, R20, 0x1 ;  /* 0x0000001400167211 */ /* 0x001fc600078c08ff */
[----:B------:R-:W4:Y:S01]  /*33040*/  LDL.LU R12, [R1+0x84] ;  /* 0x00008400010c7983 */ /* 0x000f220000300800 */
[-C--:B------:R-:W-:Y:S02]  /*33050*/  LEA.HI.X.SX32 R23, R0, R3.reuse, 0x1, P6 ;  /* 0x0000000300177211 */ /* 0x080fe400030f0eff */
[CC--:B-1----:R-:W-:Y:S02]  /*33060*/  LEA R24, P6, R2.reuse, R20.reuse, 0x1 ;  /* 0x0000001402187211 */ /* 0x0c2fe400078c08ff */
[C---:B------:R-:W-:Y:S01]  /*33070*/  IADD3 R0, R2.reuse, c[0x0][0x198], RZ ;  /* 0x0000660002007a10 */ /* 0x040fe20007ffe0ff */
[----:B---3--:R0:W-:Y:S01]  /*33080*/  @P3 STG.E.U16 [R22.64], R21 ;  /* 0x0000001516003986 */ /* 0x0081e2000c101506 */
[----:B------:R-:W-:Y:S02]  /*33090*/  LEA.HI.X.SX32 R25, R2, R3, 0x1, P6 ;  /* 0x0000000302197211 */ /* 0x000fe400030f0eff */
[----:B------:R-:W-:Y:S02]  /*330a0*/  PRMT R2, R21, 0x7632, R2 ;  /* 0x0000763215027816 */ /* 0x000fe40000000002 */
[----:B0-----:R-:W3:Y:S01]  /*330b0*/  LDL.LU R21, [R1+0xb4] ;  /* 0x0000b40001157983 */ /* 0x001ee20000300800 */
[----:B------:R-:W-:-:S04]  /*330c0*/  LEA R22, P6, R0, R20, 0x1 ;  /* 0x0000001400167211 */ /* 0x000fc800078c08ff */
[----:B------:R-:W-:Y:S01]  /*330d0*/  LEA.HI.X.SX32 R23, R0, R3, 0x1, P6 ;  /* 0x0000000300177211 */ /* 0x000fe200030f0eff */
[----:B------:R-:W-:Y:S01]  /*330e0*/  @P2 STG.E.U16 [R24.64], R2 ;  /* 0x0000000218002986 */ /* 0x000fe2000c101506 */
[----:B--2---:R-:W-:-:S03]  /*330f0*/  PRMT R8, R29, 0x7632, R8 ;  /* 0x000076321d087816 */ /* 0x004fc60000000008 */
[----:B------:R0:W-:Y:S04]  /*33100*/  @P1 STG.E.U16 [R22.64], R29 ;  /* 0x0000001d16001986 */ /* 0x0001e8000c101506 */
[----:B0-----:R-:W2:Y:S01]  /*33110*/  LDL.LU R29, [R1+0xa4] ;  /* 0x0000a400011d7983 */ /* 0x001ea20000300800 */
[----:B------:R-:W-:Y:S02]  /*33120*/  IADD3 R4, R28, 0xa5, RZ ;  /* 0x000000a51c047810 */ /* 0x000fe40007ffe0ff */
[----:B------:R-:W-:Y:S02]  /*33130*/  IADD3 R2, R0, c[0x0][0x198], RZ ;  /* 0x0000660000027a10 */ /* 0x000fe40007ffe0ff */
[----:B------:R-:W-:Y:S02]  /*33140*/  ISETP.LT.AND P5, PT, R4, c[0x0][0x17c], !P0 ;  /* 0x00005f0004007a0c */ /* 0x000fe400047a1270 */
[----:B------:R-:W-:-:S02]  /*33150*/  IADD3 R4, R28, 0xa6, RZ ;  /* 0x000000a61c047810 */ /* 0x000fc40007ffe0ff */
[CC--:B------:R-:W-:Y:S02]  /*33160*/  LEA R24, P6, R2.reuse, R20.reuse, 0x1 ;  /* 0x0000001402187211 */ /* 0x0c0fe400078c08ff */
[----:B------:R-:W-:Y:S02]  /*33170*/  IADD3 R0, R2, c[0x0][0x198], RZ ;  /* 0x0000660002007a10 */ /* 0x000fe40007ffe0ff */
[----:B------:R-:W-:Y:S02]  /*33180*/  ISETP.LT.AND P4, PT, R4, c[0x0][0x17c], !P0 ;  /* 0x00005f0004007a0c */ /* 0x000fe40004781270 */
[----:B------:R-:W-:Y:S02]  /*33190*/  IADD3 R4, R28, 0xa7, RZ ;  /* 0x000000a71c047810 */ /* 0x000fe40007ffe0ff */
[----:B------:R-:W-:Y:S02]  /*331a0*/  LEA.HI.X.SX32 R25, R2, R3, 0x1, P6 ;  /* 0x0000000302197211 */ /* 0x000fe400030f0eff */
[----:B------:R-:W-:-:S02]  /*331b0*/  LEA R22, P6, R0, R20, 0x1 ;  /* 0x0000001400167211 */ /* 0x000fc400078c08ff */
[----:B------:R-:W-:Y:S01]  /*331c0*/  IADD3 R2, R0, c[0x0][0x198], RZ ;  /* 0x0000660000027a10 */ /* 0x000fe20007ffe0ff */
[----:B------:R0:W-:Y:S01]  /*331d0*/  @P5 STG.E.U16 [R24.64], R8 ;  /* 0x0000000818005986 */ /* 0x0001e2000c101506 */
[----:B------:R-:W-:Y:S02]  /*331e0*/  ISETP.LT.AND P3, PT, R4, c[0x0][0x17c], !P0 ;  /* 0x00005f0004007a0c */ /* 0x000fe40004761270 */
[----:B------:R-:W-:Y:S02]  /*331f0*/  IADD3 R4, R28, 0xa8, RZ ;  /* 0x000000a81c047810 */ /* 0x000fe40007ffe0ff */
[----:B------:R-:W-:Y:S02]  /*33200*/  LEA.HI.X.SX32 R23, R0, R3, 0x1, P6 ;  /* 0x0000000300177211 */ /* 0x000fe400030f0eff */
[----:B------:R-:W-:Y:S02]  /*33210*/  ISETP.LT.AND P2, PT, R4, c[0x0][0x17c], !P0 ;  /* 0x00005f0004007a0c */ /* 0x000fe40004741270 */
[----:B------:R-:W-:-:S02]  /*33220*/  IADD3 R0, R2, c[0x0][0x198], RZ ;  /* 0x0000660002007a10 */ /* 0x000fc40007ffe0ff */
[----:B0-----:R-:W-:-:S04]  /*33230*/  LEA R24, P6, R2, R20, 0x1 ;  /* 0x0000001402187211 */ /* 0x001fc800078c08ff */
[----:B------:R-:W-:Y:S02]  /*33240*/  LEA.HI.X.SX32 R25, R2, R3, 0x1, P6 ;  /* 0x0000000302197211 */ /* 0x000fe400030f0eff */
[----:B------:R-:W-:-:S04]  /*33250*/  IADD3 R4, R28, 0xa9, RZ ;  /* 0x000000a91c047810 */ /* 0x000fc80007ffe0ff */
[----:B------:R-:W-:Y:S02]  /*33260*/  ISETP.LT.AND P1, PT, R4, c[0x0][0x17c], !P0 ;  /* 0x00005f0004007a0c */ /* 0x000fe40004721270 */
[----:B------:R-:W-:-:S04]  /*33270*/  IADD3 R4, R28, 0xaa, RZ ;  /* 0x000000aa1c047810 */ /* 0x000fc80007ffe0ff */
[----:B------:R-:W-:Y:S01]  /*33280*/  ISETP.LT.AND P5, PT, R4, c[0x0][0x17c], !P0 ;  /* 0x00005f0004007a0c */ /* 0x000fe200047a1270 */
[----:B----4-:R0:W-:Y:S01]  /*33290*/  @P4 STG.E.U16 [R22.64], R12 ;  /* 0x0000000c16004986 */ /* 0x0101e2000c101506 */
[----:B------:R-:W-:-:S05]  /*332a0*/  PRMT R2, R12, 0x7632, R2 ;  /* 0x000076320c027816 */ /* 0x000fca0000000002 */
[----:B------:R1:W-:Y:S04]  /*332b0*/  @P3 STG.E.U16 [R24.64], R2 ;  /* 0x0000000218003986 */ /* 0x0003e8000c101506 */
[----:B0-----:R-:W4:Y:S01]  /*332c0*/  LDL.LU R12, [R1+0x94] ;  /* 0x00009400010c7983 */ /* 0x001f220000300800 */
[----:B------:R-:W-:-:S04]  /*332d0*/  LEA R22, P6, R0, R20, 0x1 ;  /* 0x0000001400167211 */ /* 0x000fc800078c08ff */
[CC--:B------:R-:W-:Y:S02]  /*332e0*/  LEA.HI.X.SX32 R23, R0.reuse, R3.reuse, 0x1, P6 ;  /* 0x0000000300177211 */ /* 0x0c0fe400030f0eff */
[----:B-1----:R-:W-:Y:S02]  /*332f0*/  IADD3 R2, R0, c[0x0][0x198], RZ ;  /* 0x0000660000027a10 */ /* 0x002fe40007ffe0ff */
[----:B---3--:R-:W-:Y:S01]  /*33300*/  PRMT R8, R21, 0x7632, R8 ;  /* 0x0000763215087816 */ /* 0x008fe20000000008 */
[----:B------:R0:W-:Y:S01]  /*33310*/  @P2 STG.E.U16 [R22.64], R21 ;  /* 0x0000001516002986 */ /* 0x0001e2000c101506 */
[C---:B------:R-:W-:Y:S02]  /*33320*/  LEA R24, P6, R2.reuse, R20, 0x1 ;  /* 0x0000001402187211 */ /* 0x040fe400078c08ff */
[C---:B------:R-:W-:Y:S02]  /*33330*/  IADD3 R0, R2.reuse, c[0x0][0x198], RZ ;  /* 0x0000660002007a10 */ /* 0x040fe40007ffe0ff */
[----:B------:R-:W-:-:S02]  /*33340*/  LEA.HI.X.SX32 R25, R2, R3, 0x1, P6 ;  /* 0x0000000302197211 */ /* 0x000fc400030f0eff */
[C---:B------:R-:W-:Y:S01]  /*33350*/  IADD3 R2, R0.reuse, c[0x0][0x198], RZ ;  /* 0x0000660000027a10 */ /* 0x040fe20007ffe0ff */
[----:B0-----:R-:W3:Y:S01]  /*33360*/  LDL.LU R21, [R1+0x14] ;  /* 0x0000140001157983 */ /* 0x001ee20000300800 */
[----:B------:R-:W-:-:S03]  /*33370*/  LEA R22, P6, R0, R20, 0x1 ;  /* 0x0000001400167211 */ /* 0x000fc600078c08ff */
[----:B------:R0:W-:Y:S01]  /*33380*/  @P1 STG.E.U16 [R24.64], R8 ;  /* 0x0000000818001986 */ /* 0x0001e2000c101506 */
[----:B------:R-:W-:Y:S02]  /*33390*/  LEA.HI.X.SX32 R23, R0, R3, 0x1, P6 ;  /* 0x0000000300177211 */ /* 0x000fe400030f0eff */
[----:B------:R-:W-:-:S03]  /*333a0*/  IADD3 R0, R2, c[0x0][0x198], RZ ;  /* 0x0000660002007a10 */ /* 0x000fc60007ffe0ff */
[----:B--2---:R1:W-:Y:S01]  /*333b0*/  @P5 STG.E.U16 [R22.64], R29 ;  /* 0x0000001d16005986 */ /* 0x0043e2000c101506 */
[----:B0-----:R-:W-:-:S04]  /*333c0*/  LEA R24, P6, R2, R20, 0x1 ;  /* 0x0000001402187211 */ /* 0x001fc800078c08ff */
[----:B------:R-:W-:Y:S02]  /*333d0*/  LEA.HI.X.SX32 R25, R2, R3, 0x1, P6 ;  /* 0x0000000302197211 */ /* 0x000fe400030f0eff */
[----:B------:R-:W-:Y:S02]  /*333e0*/  PRMT R2, R29, 0x7632, R2 ;  /* 0x000076321d027816 */ /* 0x000fe40000000002 */
[----:B-1----:R-:W2:Y:S01]  /*333f0*/  LDL.LU R29, [R1+0x74] ;  /* 0x00007400011d7983 */ /* 0x002ea20000300800 */
[----:B------:R-:W-:-:S04]  /*33400*/  IADD3 R4, R28, 0xab, RZ ;  /* 0x000000ab1c047810 */ /* 0x000fc80007ffe0ff */
[----:B------:R-:W-:Y:S02]  /*33410*/  ISETP.LT.AND P4, PT, R4, c[0x0][0x17c], !P0 ;  /* 0x00005f0004007a0c */ /* 0x000fe40004781270 */
[----:B------:R-:W-:-:S04]  /*33420*/  IADD3 R4, R28, 0xac, RZ ;  /* 0x000000ac1c047810 */ /* 0x000fc80007ffe0ff */
[----:B------:R-:W-:Y:S02]  /*33430*/  ISETP.LT.AND P3, PT, R4, c[0x0][0x17c], !P0 ;  /* 0x00005f0004007a0c */ /* 0x000fe40004761270 */
[----:B------:R-:W-:Y:S02]  /*33440*/  IADD3 R4, R28, 0xad, RZ ;  /* 0x000000ad1c047810 */ /* 0x000fe40007ffe0ff */
[----:B------:R-:W-:Y:S02]  /*33450*/  LEA R22, P6, R0, R20, 0x1 ;  /* 0x0000001400167211 */ /* 0x000fe400078c08ff */
[----:B------:R-:W-:Y:S01]  /*33460*/  ISETP.LT.AND P2, PT, R4, c[0x0][0x17c], !P0 ;  /* 0x00005f0004007a0c */ /* 0x000fe20004741270 */
[----:B------:R0:W-:Y:S01]  /*33470*/  @P4 STG.E.U16 [R24.64], R2 ;  /* 0x0000000218004986 */ /* 0x0001e2000c101506 */
[----:B------:R-:W-:Y:S02]  /*33480*/  IADD3 R4, R28, 0xae, RZ ;  /* 0x000000ae1c047810 */ /* 0x000fe40007ffe0ff */
[----:B------:R-:W-:-:S02]  /*33490*/  LEA.HI.X.SX32 R23, R0, R3, 0x1, P6 ;  /* 0x0000000300177211 */ /* 0x000fc400030f0eff */
[----:B------:R-:W-:Y:S02]  /*334a0*/  ISETP.LT.AND P1, PT, R4, c[0x0][0x17c], !P0 ;  /* 0x00005f0004007a0c */ /* 0x000fe40004721270 */
[----:B0-----:R-:W-:-:S04]  /*334b0*/  IADD3 R2, R0, c[0x0][0x198], RZ ;  /* 0x0000660000027a10 */ /* 0x001fc80007ffe0ff */
[C---:B------:R-:W-:Y:S02]  /*334c0*/  LEA R24, P6, R2.reuse, R20, 0x1 ;  /* 0x0000001402187211 */ /* 0x040fe400078c08ff */
[C---:B------:R-:W-:Y:S02]  /*334d0*/  IADD3 R0, R2.reuse, c[0x0][0x198], RZ ;  /* 0x0000660002007a10 */ /* 0x040fe40007ffe0ff */
        /* <DEDUP_REMOVED lines=12> */
[C---:B-1----:R-:W-:Y:S02]  /*335a0*/  LEA R24, P6, R2.reuse, R20, 0x1 ;  /* 0x0000001402187211 */ /* 0x042fe400078c08ff */
[C---:B------:R-:W-:Y:S02]  /*335b0*/  IADD3 R0, R2.reuse, c[0x0][0x198], RZ ;  /* 0x0000660002007a10 */ /* 0x040fe40007ffe0ff */
[----:B------:R-:W-:Y:S01]  /*335c0*/  LEA.HI.X.SX32 R25, R2, R3, 0x1, P6 ;  /* 0x0000000302197211 */ /* 0x000fe200030f0eff */
[----:B---3--:R0:W-:Y:S01]  /*335d0*/  @P1 STG.E.U16 [R22.64], R21 ;  /* 0x0000001516001986 */ /* 0x0081e2000c101506 */
[----:B------:R-:W-:-:S03]  /*335e0*/  PRMT R2, R21, 0x7632, R2 ;  /* 0x0000763215027816 */ /* 0x000fc60000000002 */
[----:B0-----:R-:W3:Y:S01]  /*335f0*/  LDL.LU R21, [R1+0x24] ;  /* 0x0000240001157983 */ /* 0x001ee20000300800 */
[----:B------:R-:W-:-:S04]  /*33600*/  LEA R22, P6, R0, R20, 0x1 ;  /* 0x0000001400167211 */ /* 0x000fc800078c08ff */
[----:B------:R-:W-:Y:S01]  /*33610*/  LEA.HI.X.SX32 R23, R0, R3, 0x1, P6 ;  /* 0x0000000300177211 */ /* 0x000fe200030f0eff */
[----:B------:R-:W-:Y:S04]  /*33620*/  @P5 STG.E.U16 [R24.64], R2 ;  /* 0x0000000218005986 */ /* 0x000fe8000c101506 */
[----:B--2---:R0:W-:Y:S01]  /*33630*/  @P4 STG.E.U16 [R22.64], R29 ;  /* 0x0000001d16004986 */ /* 0x0041e2000c101506 */
[----:B------:R-:W-:-:S03]  /*33640*/  PRMT R8, R29, 0x7632, R8 ;  /* 0x000076321d087816 */ /* 0x000fc60000000008 */
[----:B0-----:R-:W2:Y:S01]  /*33650*/  LDL.LU R29, [R1+0x4] ;  /* 0x00000400011d7983 */ /* 0x001ea20000300800 */
[----:B------:R-:W-:Y:S02]  /*33660*/  IADD3 R4, R28, 0xb1, RZ ;  /* 0x000000b11c047810 */ /* 0x000fe40007ffe0ff */
[----:B------:R-:W-:Y:S01]  /*33670*/  IADD3 R2, R0, c[0x0][0x198], RZ ;  /* 0x0000660000027a10 */ /* 0x000fe20007ffe0ff */
[----:B------:R-:W2:Y:S01]  /*33680*/  LDL.LU R16, [R1+0x58] ;  /* 0x0000580001107983 */ /* 0x000ea20000300800 */
[----:B------:R-:W-:Y:S02]  /*33690*/  ISETP.LT.AND P3, PT, R4, c[0x0][0x17c], !P0 ;  /* 0x00005f0004007a0c */ /* 0x000fe40004761270 */
[----:B------:R-:W-:Y:S02]  /*336a0*/  IADD3 R4, R28, 0xb2, RZ ;  /* 0x000000b21c047810 */ /* 0x000fe40007ffe0ff */
[C---:B------:R-:W-:Y:S02]  /*336b0*/  LEA R24, P6, R2.reuse, R20, 0x1 ;  /* 0x0000001402187211 */ /* 0x040fe400078c08ff */
[----:B------:R-:W-:-:S02]  /*336c0*/  IADD3 R0, R2, c[0x0][0x198], RZ ;  /* 0x0000660002007a10 */ /* 0x000fc40007ffe0ff */
[----:B------:R-:W-:Y:S02]  /*336d0*/  ISETP.LT.AND P2, PT, R4, c[0x0][0x17c], !P0 ;  /* 0x00005f0004007a0c */ /* 0x000fe40004741270 */
[----:B------:R-:W-:Y:S02]  /*336e0*/  IADD3 R4, R28, 0xb3, RZ ;  /* 0x000000b31c047810 */ /* 0x000fe40007ffe0ff */
[----:B------:R-:W-:Y:S02]  /*336f0*/  LEA.HI.X.SX32 R25, R2, R3, 0x1, P6 ;  /* 0x0000000302197211 */ /* 0x000fe400030f0eff */
[C---:B------:R-:W-:Y:S02]  /*33700*/  LEA R22, P6, R0.reuse, R20, 0x1 ;  /* 0x0000001400167211 */ /* 0x040fe400078c08ff */
[----:B------:R-:W-:Y:S02]  /*33710*/  IADD3 R2, R0, c[0x0][0x198], RZ ;  /* 0x0000660000027a10 */ /* 0x000fe40007ffe0ff */
[----:B------:R-:W-:Y:S01]  /*33720*/  ISETP.LT.AND P1, PT, R4, c[0x0][0x17c], !P0 ;  /* 0x00005f0004007a0c */ /* 0x000fe20004721270 */
[----:B------:R0:W-:Y:S01]  /*33730*/  @P3 STG.E.U16 [R24.64], R8 ;  /* 0x0000000818003986 */ /* 0x0001e2000c101506 */
[----:B------:R-:W-:-:S02]  /*33740*/  IADD3 R4, R28, 0xb4, RZ ;  /* 0x000000b41c047810 */ /* 0x000fc40007ffe0ff */
[----:B------:R-:W-:Y:S02]  /*33750*/  LEA.HI.X.SX32 R23, R0, R3, 0x1, P6 ;  /* 0x0000000300177211 */ /* 0x000fe400030f0eff */
[----:B------:R-:W-:Y:S02]  /*33760*/  ISETP.LT.AND P5, PT, R4, c[0x0][0x17c], !P0 ;  /* 0x00005f0004007a0c */ /* 0x000fe400047a1270 */
[C---:B------:R-:W-:Y:S02]  /*33770*/  IADD3 R0, R2.reuse, c[0x0][0x198], RZ ;  /* 0x0000660002007a10 */ /* 0x040fe40007ffe0ff */
        /* <DEDUP_REMOVED lines=8> */
[----:B------:R1:W-:Y:S01]  /*33800*/  @P1 STG.E.U16 [R24.64], R2 ;  /* 0x0000000218001986 */ /* 0x0003e2000c101506 */
[----:B0-----:R-:W-:-:S04]  /*33810*/  LEA R22, P6, R0, R20, 0x1 ;  /* 0x0000001400167211 */ /* 0x001fc800078c08ff */
[C---:B------:R-:W-:Y:S02]  /*33820*/  LEA.HI.X.SX32 R23, R0.reuse, R3, 0x1, P6 ;  /* 0x0000000300177211 */ /* 0x040fe400030f0eff */
[----:B-1----:R-:W-:-:S04]  /*33830*/  IADD3 R2, R0, c[0x0][0x198], RZ ;  /* 0x0000660000027a10 */ /* 0x002fc80007ffe0ff */
[CC--:B------:R-:W-:Y:S01]  /*33840*/  LEA R24, P6, R2.reuse, R20.reuse, 0x1 ;  /* 0x0000001402187211 */ /* 0x0c0fe200078c08ff */
[----:B---3--:R0:W-:Y:S01]  /*33850*/  @P5 STG.E.U16 [R22.64], R21 ;  /* 0x0000001516005986 */ /* 0x0081e2000c101506 */
[----:B------:R-:W-:Y:S02]  /*33860*/  PRMT R8, R21, 0x7632, R8 ;  /* 0x0000763215087816 */ /* 0x000fe40000000008 */
[C---:B------:R-:W-:Y:S02]  /*33870*/  IADD3 R0, R2.reuse, c[0x0][0x198], RZ ;  /* 0x0000660002007a10 */ /* 0x040fe40007ffe0ff */
[----:B------:R-:W-:Y:S02]  /*33880*/  LEA.HI.X.SX32 R25, R2, R3, 0x1, P6 ;  /* 0x0000000302197211 */ /* 0x000fe400030f0eff */
        /* <DEDUP_REMOVED lines=15> */
[----:B------:R-:W-:-:S04]  /*33980*/  IADD3 R4, R28, 0xb9, RZ ;  /* 0x000000b91c047810 */ /* 0x000fc80007ffe0ff */
[----:B------:R-:W-:Y:S02]  /*33990*/  ISETP.LT.AND P5, PT, R4, c[0x0][0x17c], !P0 ;  /* 0x00005f0004007a0c */ /* 0x000fe400047a1270 */
[----:B------:R-:W-:-:S04]  /*339a0*/  IADD3 R4, R28, 0xba, RZ ;  /* 0x000000ba1c047810 */ /* 0x000fc80007ffe0ff */
[----:B------:R-:W-:Y:S02]  /*339b0*/  ISETP.LT.AND P4, PT, R4, c[0x0][0x17c], !P0 ;  /* 0x00005f0004007a0c */ /* 0x000fe40004781270 */
[----:B------:R-:W-:Y:S01]  /*339c0*/  IADD3 R4, R28, 0xbb, RZ ;  /* 0x000000bb1c047810 */ /* 0x000fe20007ffe0ff */
[----:B------:R0:W-:Y:S01]  /*339d0*/  @P2 STG.E.U16 [R24.64], R2 ;  /* 0x0000000218002986 */ /* 0x0001e2000c101506 */
[----:B------:R-:W-:Y:S02]  /*339e0*/  LEA R22, P6, R0, R20, 0x1 ;  /* 0x0000001400167211 */ /* 0x000fe400078c08ff */
[----:B------:R-:W-:Y:S02]  /*339f0*/  ISETP.LT.AND P3, PT, R4, c[0x0][0x17c], !P0 ;  /* 0x00005f0004007a0c */ /* 0x000fe40004761270 */
[----:B------:R-:W-:Y:S02]  /*33a00*/  IADD3 R4, R28, 0xbc, RZ ;  /* 0x000000bc1c047810 */ /* 0x000fe40007ffe0ff */
[----:B------:R-:W-:-:S02]  /*33a10*/  LEA.HI.X.SX32 R23, R0, R3, 0x1, P6 ;  /* 0x0000000300177211 */ /* 0x000fc400030f0eff */
[----:B------:R-:W-:Y:S02]  /*33a20*/  ISETP.LT.AND P2, PT, R4, c[0x0][0x17c], !P0 ;  /* 0x00005f0004007a0c */ /* 0x000fe40004741270 */
[----:B0-----:R-:W-:Y:S02]  /*33a30*/  IADD3 R2, R0, c[0x0][0x198], RZ ;  /* 0x0000660000027a10 */ /* 0x001fe40007ffe0ff */
[----:B------:R-:W-:Y:S02]  /*33a40*/  IADD3 R4, R28, 0xbd, RZ ;  /* 0x000000bd1c047810 */ /* 0x000fe40007ffe0ff */
[C---:B------:R-:W-:Y:S02]  /*33a50*/  LEA R24, P6, R2.reuse, R20, 0x1 ;  /* 0x0000001402187211 */ /* 0x040fe400078c08ff */
[----:B------:R-:W-:Y:S01]  /*33a60*/  IADD3 R0, R2, c[0x0][0x198], RZ ;  /* 0x0000660002007a10 */ /* 0x000fe20007ffe0ff */
[----:B------:R0:W-:Y:S01]  /*33a70*/  @P1 STG.E.U16 [R22.64], R5 ;  /* 0x0000000516001986 */ /* 0x0001e2000c101506 */
[----:B------:R-:W-:-:S02]  /*33a80*/  ISETP.LT.AND P1, PT, R4, c[0x0][0x17c], !P0 ;  /* 0x00005f0004007a0c */ /* 0x000fc40004721270 */
[-C--:B------:R-:W-:Y:S02]  /*33a90*/  LEA.HI.X.SX32 R25, R2, R3.reuse, 0x1, P6 ;  /* 0x0000000302197211 */ /* 0x080fe400030f0eff */
[CC--:B------:R-:W-:Y:S02]  /*33aa0*/  LEA R4, P6, R0.reuse, R20.reuse, 0x1 ;  /* 0x0000001400047211 */ /* 0x0c0fe400078c08ff */
[----:B------:R-:W-:Y:S02]  /*33ab0*/  PRMT R8, R5, 0x7632, R8 ;  /* 0x0000763205087816 */ /* 0x000fe40000000008 */
[C---:B------:R-:W-:Y:S02]  /*33ac0*/  IADD3 R2, R0.reuse, c[0x0][0x198], RZ ;  /* 0x0000660000027a10 */ /* 0x040fe40007ffe0ff */
[----:B0-----:R-:W-:Y:S01]  /*33ad0*/  LEA.HI.X.SX32 R5, R0, R3, 0x1, P6 ;  /* 0x0000000300057211 */ /* 0x001fe200030f0eff */
[----:B------:R-:W-:Y:S01]  /*33ae0*/  @P5 STG.E.U16 [R24.64], R8 ;  /* 0x0000000818005986 */ /* 0x000fe2000c101506 */
[----:B------:R-:W-:-:S03]  /*33af0*/  LEA R22, P6, R2, R20, 0x1 ;  /* 0x0000001402167211 */ /* 0x000fc600078c08ff */
[----:B------:R0:W-:Y:S01]  /*33b00*/  @P4 STG.E.U16 [R4.64], R9 ;  /* 0x0000000904004986 */ /* 0x0001e2000c101506 */
[C---:B------:R-:W-:Y:S02]  /*33b10*/  IADD3 R0, R2.reuse, c[0x0][0x198], RZ ;  /* 0x0000660002007a10 */ /* 0x040fe40007ffe0ff */
[----:B------:R-:W-:Y:S02]  /*33b20*/  LEA.HI.X.SX32 R23, R2, R3, 0x1, P6 ;  /* 0x0000000302177211 */ /* 0x000fe400030f0eff */
[----:B0-----:R-:W-:Y:S02]  /*33b30*/  IADD3 R4, R28, 0xbf, RZ ;  /* 0x000000bf1c047810 */ /* 0x001fe40007ffe0ff */
[----:B------:R-:W-:Y:S02]  /*33b40*/  PRMT R9, R9, 0x7632, R9 ;  /* 0x0000763209097816 */ /* 0x000fe40000000009 */
[----:B------:R-:W-:Y:S02]  /*33b50*/  ISETP.LT.AND P4, PT, R4, c[0x0][0x17c], !P0 ;  /* 0x00005f0004007a0c */ /* 0x000fe40004781270 */
[----:B------:R-:W-:-:S02]  /*33b60*/  LEA R4, P6, R0, R20, 0x1 ;  /* 0x0000001400047211 */ /* 0x000fc400078c08ff */
[----:B------:R-:W-:Y:S02]  /*33b70*/  IADD3 R8, R28, 0xc0, RZ ;  /* 0x000000c01c087810 */ /* 0x000fe40007ffe0ff */
[----:B------:R-:W-:Y:S01]  /*33b80*/  IADD3 R2, R0, c[0x0][0x198], RZ ;  /* 0x0000660000027a10 */ /* 0x000fe20007ffe0ff */
[----:B------:R0:W-:Y:S01]  /*33b90*/  @P3 STG.E.U16 [R22.64], R9 ;  /* 0x0000000916003986 */ /* 0x0001e2000c101506 */
[----:B------:R-:W-:Y:S02]  /*33ba0*/  IADD3 R12, R28, 0xbe, RZ ;  /* 0x000000be1c0c7810 */ /* 0x000fe40007ffe0ff */
[----:B------:R-:W-:Y:S02]  /*33bb0*/  LEA.HI.X.SX32 R5, R0, R3, 0x1, P6 ;  /* 0x0000000300057211 */ /* 0x000fe400030f0eff */
[----:B------:R-:W-:Y:S02]  /*33bc0*/  ISETP.LT.AND P3, PT, R8, c[0x0][0x17c], !P0 ;  /* 0x00005f0008007a0c */ /* 0x000fe40004761270 */
[----:B------:R-:W-:Y:S01]  /*33bd0*/  LEA R8, P6, R2, R20, 0x1 ;  /* 0x0000001402087211 */ /* 0x000fe200078c08ff */
[----:B------:R1:W-:Y:S01]  /*33be0*/  @P2 STG.E.U16 [R4.64], R13 ;  /* 0x0000000d04002986 */ /* 0x0003e2000c101506 */
[----:B------:R-:W-:-:S02]  /*33bf0*/  ISETP.LT.AND P5, PT, R12, c[0x0][0x17c], !P0 ;  /* 0x00005f000c007a0c */ /* 0x000fc400047a1270 */
[----:B0-----:R-:W-:Y:S02]  /*33c00*/  IADD3 R9, R28, 0xc1, RZ ;  /* 0x000000c11c097810 */ /* 0x001fe40007ffe0ff */
[C---:B------:R-:W-:Y:S02]  /*33c10*/  IADD3 R0, R2.reuse, c[0x0][0x198], RZ ;  /* 0x0000660002007a10 */ /* 0x040fe40007ffe0ff */
[----:B------:R-:W-:Y:S02]  /*33c20*/  ISETP.LT.AND P2, PT, R9, c[0x0][0x17c], !P0 ;  /* 0x00005f0009007a0c */ /* 0x000fe40004741270 */
[----:B------:R-:W-:Y:S02]  /*33c30*/  LEA.HI.X.SX32 R9, R2, R3, 0x1, P6 ;  /* 0x0000000302097211 */ /* 0x000fe400030f0eff */
[----:B-1----:R-:W-:Y:S02]  /*33c40*/  LEA R4, P6, R0, R20, 0x1 ;  /* 0x0000001400047211 */ /* 0x002fe400078c08ff */
[----:B------:R-:W-:-:S02]  /*33c50*/  PRMT R13, R13, 0x7632, R13 ;  /* 0x000076320d0d7816 */ /* 0x000fc4000000000d */
[C---:B------:R-:W-:Y:S02]  /*33c60*/  LEA.HI.X.SX32 R5, R0.reuse, R3, 0x1, P6 ;  /* 0x0000000300057211 */ /* 0x040fe400030f0eff */
[----:B------:R-:W-:Y:S01]  /*33c70*/  IADD3 R2, R0, c[0x0][0x198], RZ ;  /* 0x0000660000027a10 */ /* 0x000fe20007ffe0ff */
[----:B------:R0:W-:Y:S04]  /*33c80*/  @P1 STG.E.U16 [R8.64], R13 ;  /* 0x0000000d08001986 */ /* 0x0001e8000c101506 */
[----:B------:R1:W-:Y:S01]  /*33c90*/  @P5 STG.E.U16 [R4.64], R17 ;  /* 0x0000001104005986 */ /* 0x0003e2000c101506 */
[----:B------:R-:W-:Y:S02]  /*33ca0*/  IADD3 R0, R2, c[0x0][0x198], RZ ;  /* 0x0000660002007a10 */ /* 0x000fe40007ffe0ff */
[----:B------:R-:W-:-:S02]  /*33cb0*/  IADD3 R12, R28, 0xc2, RZ ;  /* 0x000000c21c0c7810 */ /* 0x000fc40007ffe0ff */
[-C--:B0-----:R-:W-:Y:S02]  /*33cc0*/  LEA R8, P6, R2, R20.reuse, 0x1 ;  /* 0x0000001402087211 */ /* 0x081fe400078c08ff */
[----:B-1----:R-:W-:Y:S02]  /*33cd0*/  IADD3 R4, R28, 0xc3, RZ ;  /* 0x000000c31c047810 */ /* 0x002fe40007ffe0ff */
[----:B------:R-:W-:Y:S02]  /*33ce0*/  LEA.HI.X.SX32 R9, R2, R3, 0x1, P6 ;  /* 0x0000000302097211 */ /* 0x000fe400030f0eff */
[----:B------:R-:W-:Y:S02]  /*33cf0*/  ISETP.LT.AND P5, PT, R4, c[0x0][0x17c], !P0 ;  /* 0x00005f0004007a0c */ /* 0x000fe400047a1270 */
[----:B------:R-:W-:Y:S02]  /*33d00*/  LEA R4, P6, R0, R20, 0x1 ;  /* 0x0000001400047211 */ /* 0x000fe400078c08ff */
[----:B------:R-:W-:-:S02]  /*33d10*/  PRMT R17, R17, 0x7632, R17 ;  /* 0x0000763211117816 */ /* 0x000fc40000000011 */
[----:B------:R-:W-:Y:S02]  /*33d20*/  ISETP.LT.AND P1, PT, R12, c[0x0][0x17c], !P0 ;  /* 0x00005f000c007a0c */ /* 0x000fe40004721270 */
[----:B------:R-:W-:Y:S02]  /*33d30*/  IADD3 R12, R28, 0xc4, RZ ;  /* 0x000000c41c0c7810 */ /* 0x000fe40007ffe0ff */
[C---:B------:R-:W-:Y:S02]  /*33d40*/  LEA.HI.X.SX32 R5, R0.reuse, R3, 0x1, P6 ;  /* 0x0000000300057211 */ /* 0x040fe400030f0eff */
[----:B------:R-:W-:Y:S01]  /*33d50*/  IADD3 R2, R0, c[0x0][0x198], RZ ;  /* 0x0000660000027a10 */ /* 0x000fe20007ffe0ff */
[----:B------:R0:W-:Y:S01]  /*33d60*/  @P4 STG.E.U16 [R8.64], R17 ;  /* 0x0000001108004986 */ /* 0x0001e2000c101506 */
[----:B------:R-:W-:Y:S02]  /*33d70*/  ISETP.LT.AND P4, PT, R12, c[0x0][0x17c], !P0 ;  /* 0x00005f000c007a0c */ /* 0x000fe40004781270 */
[----:B------:R-:W-:Y:S01]  /*33d80*/  PRMT R12, R16, 0x7632, R12 ;  /* 0x00007632100c7816 */ /* 0x000fe2000000000c */
[----:B------:R1:W-:Y:S01]  /*33d90*/  @P3 STG.E.U16 [R4.64], R16 ;  /* 0x0000001004003986 */ /* 0x0003e2000c101506 */
[----:B------:R-:W-:-:S02]  /*33da0*/  IADD3 R0, R2, c[0x0][0x198], RZ ;  /* 0x0000660002007a10 */ /* 0x000fc40007ffe0ff */
[----:B0-----:R-:W-:Y:S02]  /*33db0*/  IADD3 R9, R28, 0xc5, RZ ;  /* 0x000000c51c097810 */ /* 0x001fe40007ffe0ff */
[CC--:B------:R-:W-:Y:S01]  /*33dc0*/  LEA R8, P6, R2.reuse, R20.reuse, 0x1 ;  /* 0x0000001402087211 */ /* 0x0c0fe200078c08ff */
[----:B-1----:R-:W4:Y:S01]  /*33dd0*/  LDL.LU R16, [R1+0x88] ;  /* 0x0000880001107983 */ /* 0x002f220000300800 */
[----:B------:R-:W-:Y:S02]  /*33de0*/  ISETP.LT.AND P3, PT, R9, c[0x0][0x17c], !P0 ;  /* 0x00005f0009007a0c */ /* 0x000fe40004761270 */
[-C--:B------:R-:W-:Y:S02]  /*33df0*/  LEA.HI.X.SX32 R9, R2, R3.reuse, 0x1, P6 ;  /* 0x0000000302097211 */ /* 0x080fe400030f0eff */
[C---:B------:R-:W-:Y:S02]  /*33e00*/  LEA R4, P6, R0.reuse, R20, 0x1 ;  /* 0x0000001400047211 */ /* 0x040fe400078c08ff */
[C---:B------:R-:W-:Y:S01]  /*33e10*/  IADD3 R2, R0.reuse, c[0x0][0x198], RZ ;  /* 0x0000660000027a10 */ /* 0x040fe20007ffe0ff */
[----:B------:R0:W-:Y:S01]  /*33e20*/  @P2 STG.E.U16 [R8.64], R12 ;  /* 0x0000000c08002986 */ /* 0x0001e2000c101506 */
[----:B------:R-:W-:-:S02]  /*33e30*/  LEA.HI.X.SX32 R5, R0, R3, 0x1, P6 ;  /* 0x0000000300057211 */ /* 0x000fc400030f0eff */
[C---:B------:R-:W-:Y:S02]  /*33e40*/  IADD3 R0, R2.reuse, c[0x0][0x198], RZ ;  /* 0x0000660002007a10 */ /* 0x040fe40007ffe0ff */
[----:B0-----:R-:W-:-:S04]  /*33e50*/  LEA R8, P6, R2, R20, 0x1 ;  /* 0x0000001402087211 */ /* 0x001fc800078c08ff */
[----:B------:R-:W-:Y:S02]  /*33e60*/  LEA.HI.X.SX32 R9, R2, R3, 0x1, P6 ;  /* 0x0000000302097211 */ /* 0x000fe400030f0eff */
[C---:B------:R-:W-:Y:S01]  /*33e70*/  IADD3 R12, R28.reuse, 0xc8, RZ ;  /* 0x000000c81c0c7810 */ /* 0x040fe20007ffe0ff */
[----:B---3--:R0:W-:Y:S01]  /*33e80*/  @P1 STG.E.U16 [R4.64], R21 ;  /* 0x0000001504001986 */ /* 0x0081e2000c101506 */
[----:B------:R-:W-:Y:S02]  /*33e90*/  PRMT R2, R21, 0x7632, R2 ;  /* 0x0000763215027816 */ /* 0x000fe40000000002 */
[----:B0-----:R-:W-:Y:S01]  /*33ea0*/  IADD3 R4, R28, 0xc7, RZ ;  /* 0x000000c71c047810 */ /* 0x001fe20007ffe0ff */
[----:B------:R-:W3:Y:S03]  /*33eb0*/  LDL.LU R21, [R1+0xb8] ;  /* 0x0000b80001157983 */ /* 0x000ee60000300800 */
[----:B------:R-:W-:-:S02]  /*33ec0*/  ISETP.LT.AND P1, PT, R4, c[0x0][0x17c], !P0 ;  /* 0x00005f0004007a0c */ /* 0x000fc40004721270 */
[C---:B------:R-:W-:Y:S01]  /*33ed0*/  LEA R4, P6, R0.reuse, R20, 0x1 ;  /* 0x0000001400047211 */ /* 0x040fe200078c08ff */
[----:B------:R-:W-:Y:S03]  /*33ee0*/  @P5 STG.E.U16 [R8.64], R2 ;  /* 0x0000000208005986 */ /* 0x000fe6000c101506 */
[----:B------:R-:W-:Y:S02]  /*33ef0*/  LEA.HI.X.SX32 R5, R0, R3, 0x1, P6 ;  /* 0x0000000300057211 */ /* 0x000fe400030f0eff */
[----:B------:R-:W-:Y:S02]  /*33f00*/  ISETP.LT.AND P5, PT, R12, c[0x0][0x17c], !P0 ;  /* 0x00005f000c007a0c */ /* 0x000fe400047a1270 */
[----:B--2---:R-:W-:Y:S01]  /*33f10*/  PRMT R12, R29, 0x7632, R12 ;  /* 0x000076321d0c7816 */ /* 0x004fe2000000000c */
[----:B------:R0:W-:Y:S04]  /*33f20*/  @P4 STG.E.U16 [R4.64], R29 ;  /* 0x0000001d04004986 */ /* 0x0001e8000c101506 */
[----:B0-----:R-:W2:Y:S01]  /*33f30*/  LDL.LU R29, [R1+0xa8] ;  /* 0x0000a800011d7983 */ /* 0x001ea20000300800 */
[----:B------:R-:W-:-:S02]  /*33f40*/  IADD3 R2, R0, c[0x0][0x198], RZ ;  /* 0x0000660000027a10 */ /* 0x000fc40007ffe0ff */
[C---:B------:R-:W-:Y:S02]  /*33f50*/  IADD3 R13, R28.reuse, 0xc6, RZ ;  /* 0x000000c61c0d7810 */ /* 0x040fe40007ffe0ff */
[----:B------:R-:W-:Y:S02]  /*33f60*/  IADD3 R9, R28, 0xc9, RZ ;  /* 0x000000c91c097810 */ /* 0x000fe40007ffe0ff */
[C---:B------:R-:W-:Y:S02]  /*33f70*/  LEA R8, P6, R2.reuse, R20, 0x1 ;  /* 0x0000001402087211 */ /* 0x040fe400078c08ff */
[----:B------:R-:W-:Y:S02]  /*33f80*/  ISETP.LT.AND P2, PT, R13, c[0x0][0x17c], !P0 ;  /* 0x00005f000d007a0c */ /* 0x000fe40004741270 */
[----:B------:R-:W-:Y:S02]  /*33f90*/  IADD3 R0, R2, c[0x0][0x198], RZ ;  /* 0x0000660002007a10 */ /* 0x000fe40007ffe0ff */
[----:B------:R-:W-:-:S02]  /*33fa0*/  ISETP.LT.AND P4, PT, R9, c[0x0][0x17c], !P0 ;  /* 0x00005f0009007a0c */ /* 0x000fc40004781270 */
[-C--:B------:R-:W-:Y:S02]  /*33fb0*/  LEA.HI.X.SX32 R9, R2, R3.reuse, 0x1, P6 ;  /* 0x0000000302097211 */ /* 0x080fe400030f0eff */
[CC--:B------:R-:W-:Y:S02]  /*33fc0*/  LEA R4, P6, R0.reuse, R20.reuse, 0x1 ;  /* 0x0000001400047211 */ /* 0x0c0fe400078c08ff */
[C---:B------:R-:W-:Y:S01]  /*33fd0*/  IADD3 R2, R0.reuse, c[0x0][0x198], RZ ;  /* 0x0000660000027a10 */ /* 0x040fe20007ffe0ff */
[----:B------:R0:W-:Y:S01]  /*33fe0*/  @P3 STG.E.U16 [R8.64], R12 ;  /* 0x0000000c08003986 */ /* 0x0001e2000c101506 */
[----:B------:R-:W-:Y:S02]  /*33ff0*/  LEA.HI.X.SX32 R5, R0, R3, 0x1, P6 ;  /* 0x0000000300057211 */ /* 0x000fe400030f0eff */
[C---:B------:R-:W-:Y:S02]  /*34000*/  IADD3 R0, R2.reuse, c[0x0][0x198], RZ ;  /* 0x0000660002007a10 */ /* 0x040fe40007ffe0ff */
[----:B0-----:R-:W-:-:S04]  /*34010*/  LEA R8, P6, R2, R20, 0x1 ;  /* 0x0000001402087211 */ /* 0x001fc800078c08ff */
[----:B------:R-:W-:Y:S02]  /*34020*/  LEA.HI.X.SX32 R9, R2, R3, 0x1, P6 ;  /* 0x0000000302097211 */ /* 0x000fe400030f0eff */
[C---:B------:R-:W-:Y:S02]  /*34030*/  IADD3 R12, R28.reuse, 0xcc, RZ ;  /* 0x000000cc1c0c7810 */ /* 0x040fe40007ffe0ff */
[----:B------:R-:W-:-:S04]  /*34040*/  IADD3 R13, R28, 0xca, RZ ;  /* 0x000000ca1c0d7810 */ /* 0x000fc80007ffe0ff */
[----:B------:R-:W-:Y:S01]  /*34050*/  ISETP.LT.AND P3, PT, R13, c[0x0][0x17c], !P0 ;  /* 0x00005f000d007a0c */ /* 0x000fe20004761270 */
[----:B----4-:R0:W-:Y:S01]  /*34060*/  @P2 STG.E.U16 [R4.64], R16 ;  /* 0x0000001004002986 */ /* 0x0101e2000c101506 */
[----:B------:R-:W-:Y:S02]  /*34070*/  PRMT R2, R16, 0x7632, R2 ;  /* 0x0000763210027816 */ /* 0x000fe40000000002 */
[----:B0-----:R-:W-:Y:S01]  /*34080*/  IADD3 R4, R28, 0xcb, RZ ;  /* 0x000000cb1c047810 */ /* 0x001fe20007ffe0ff */
[----:B------:R-:W4:Y:S03]  /*34090*/  LDL.LU R16, [R1+0x98] ;  /* 0x0000980001107983 */ /* 0x000f260000300800 */
[----:B------:R-:W-:Y:S02]  /*340a0*/  ISETP.LT.AND P2, PT, R4, c[0x0][0x17c], !P0 ;  /* 0x00005f0004007a0c */ /* 0x000fe40004741270 */
[C---:B------:R-:W-:Y:S01]  /*340b0*/  LEA R4, P6, R0.reuse, R20, 0x1 ;  /* 0x0000001400047211 */ /* 0x040fe200078c08ff */
[----:B------:R0:W-:Y:S03]  /*340c0*/  @P1 STG.E.U16 [R8.64], R2 ;  /* 0x0000000208001986 */ /* 0x0001e6000c101506 */
[----:B------:R-:W-:-:S02]  /*340d0*/  LEA.HI.X.SX32 R5, R0, R3, 0x1, P6 ;  /* 0x0000000300057211 */ /* 0x000fc400030f0eff */
[----:B------:R-:W-:Y:S02]  /*340e0*/  ISETP.LT.AND P1, PT, R12, c[0x0][0x17c], !P0 ;  /* 0x00005f000c007a0c */ /* 0x000fe40004721270 */
[----:B0-----:R-:W-:Y:S02]  /*340f0*/  IADD3 R2, R0, c[0x0][0x198], RZ ;  /* 0x0000660000027a10 */ /* 0x001fe40007ffe0ff */
[----:B------:R-:W-:Y:S02]  /*34100*/  IADD3 R9, R28, 0xcd, RZ ;  /* 0x000000cd1c097810 */ /* 0x000fe40007ffe0ff */
[C---:B------:R-:W-:Y:S02]  /*34110*/  LEA R8, P6, R2.reuse, R20, 0x1 ;  /* 0x0000001402087211 */ /* 0x040fe400078c08ff */
[----:B------:R-:W-:Y:S01]  /*34120*/  IADD3 R0, R2, c[0x0][0x198], RZ ;  /* 0x0000660002007a10 */ /* 0x000fe20007ffe0ff */
[----:B---3--:R0:W-:Y:S01]  /*34130*/  @P5 STG.E.U16 [R4.64], R21 ;  /* 0x0000001504005986 */ /* 0x0081e2000c101506 */
[----:B------:R-:W-:-:S02]  /*34140*/  PRMT R12, R21, 0x7632, R12 ;  /* 0x00007632150c7816 */ /* 0x000fc4000000000c */
[----:B------:R-:W-:Y:S02]  /*34150*/  ISETP.LT.AND P5, PT, R9, c[0x0][0x17c], !P0 ;  /* 0x00005f0009007a0c */ /* 0x000fe400047a1270 */
[----:B------:R-:W-:Y:S02]  /*34160*/  LEA.HI.X.SX32 R9, R2, R3, 0x1, P6 ;  /* 0x0000000302097211 */ /* 0x000fe400030f0eff */
[C---:B------:R-:W-:Y:S01]  /*34170*/  IADD3 R2, R0.reuse, c[0x0][0x198], RZ ;  /* 0x0000660000027a10 */ /* 0x040fe20007ffe0ff */
[----:B0-----:R-:W3:Y:S01]  /*34180*/  LDL.LU R21, [R1+0x18] ;  /* 0x0000180001157983 */ /* 0x001ee20000300800 */
[----:B------:R-:W-:-:S03]  /*34190*/  LEA R4, P6, R0, R20, 0x1 ;  /* 0x0000001400047211 */ /* 0x000fc600078c08ff */
[----:B------:R0:W-:Y:S01]  /*341a0*/  @P4 STG.E.U16 [R8.64], R12 ;  /* 0x0000000c08004986 */ /* 0x0001e2000c101506 */
[-C--:B------:R-:W-:Y:S02]  /*341b0*/  LEA.HI.X.SX32 R5, R0, R3.reuse, 0x1, P6 ;  /* 0x0000000300057211 */ /* 0x080fe400030f0eff */
[C---:B------:R-:W-:Y:S02]  /*341c0*/  IADD3 R0, R2.reuse, c[0x0][0x198], RZ ;  /* 0x0000660002007a10 */ /* 0x040fe40007ffe0ff */
[C---:B0-----:R-:W-:Y:S01]  /*341d0*/  LEA R8, P6, R2.reuse, R20, 0x1 ;  /* 0x0000001402087211 */ /* 0x041fe200078c08ff */
[----:B--2---:R0:W-:Y:S03]  /*341e0*/  @P3 STG.E.U16 [R4.64], R29 ;  /* 0x0000001d04003986 */ /* 0x0041e6000c101506 */
[----:B------:R-:W-:Y:S02]  /*341f0*/  LEA.HI.X.SX32 R9, R2, R3, 0x1, P6 ;  /* 0x0000000302097211 */ /* 0x000fe400030f0eff */
[----:B------:R-:W-:-:S02]  /*34200*/  PRMT R2, R29, 0x7632, R2 ;  /* 0x000076321d027816 */ /* 0x000fc40000000002 */
[----:B0-----:R-:W2:Y:S01]  /*34210*/  LDL.LU R29, [R1+0x78] ;  /* 0x00007800011d7983 */ /* 0x001ea20000300800 */
[----:B------:R-:W-:-:S04]  /*34220*/  IADD3 R4, R28, 0xcf, RZ ;  /* 0x000000cf1c047810 */ /* 0x000fc80007ffe0ff */
[----:B------:R-:W-:Y:S02]  /*34230*/  ISETP.LT.AND P3, PT, R4, c[0x0][0x17c], !P0 ;  /* 0x00005f0004007a0c */ /* 0x000fe40004761270 */
[----:B------:R-:W-:Y:S01]  /*34240*/  LEA R4, P6, R0, R20, 0x1 ;  /* 0x0000001400047211 */ /* 0x000fe200078c08ff */
[----:B------:R0:W-:Y:S01]  /*34250*/  @P2 STG.E.U16 [R8.64], R2 ;  /* 0x0000000208002986 */ /* 0x0001e2000c101506 */
[----:B------:R-:W-:Y:S02]  /*34260*/  IADD3 R12, R28, 0xd0, RZ ;  /* 0x000000d01c0c7810 */ /* 0x000fe40007ffe0ff */
[----:B------:R-:W-:Y:S02]  /*34270*/  LEA.HI.X.SX32 R5, R0, R3, 0x1, P6 ;  /* 0x0000000300057211 */ /* 0x000fe400030f0eff */
[----:B------:R-:W-:Y:S02]  /*34280*/  IADD3 R13, R28, 0xce, RZ ;  /* 0x000000ce1c0d7810 */ /* 0x000fe40007ffe0ff */
[----:B------:R-:W-:-:S02]  /*34290*/  ISETP.LT.AND P2, PT, R12, c[0x0][0x17c], !P0 ;  /* 0x00005f000c007a0c */ /* 0x000fc40004741270 */
[----:B0-----:R-:W-:Y:S02]  /*342a0*/  IADD3 R2, R0, c[0x0][0x198], RZ ;  /* 0x0000660000027a10 */ /* 0x001fe40007ffe0ff */
[----:B------:R-:W-:Y:S02]  /*342b0*/  IADD3 R9, R28, 0xd1, RZ ;  /* 0x000000d11c097810 */ /* 0x000fe40007ffe0ff */
[C---:B------:R-:W-:Y:S02]  /*342c0*/  LEA R8, P6, R2.reuse, R20, 0x1 ;  /* 0x0000001402087211 */ /* 0x040fe400078c08ff */
[----:B------:R-:W-:Y:S02]  /*342d0*/  ISETP.LT.AND P4, PT, R13, c[0x0][0x17c], !P0 ;  /* 0x00005f000d007a0c */ /* 0x000fe40004781270 */
[----:B------:R-:W-:Y:S01]  /*342e0*/  IADD3 R0, R2, c[0x0][0x198], RZ ;  /* 0x0000660002007a10 */ /* 0x000fe20007ffe0ff */
[----:B----4-:R0:W-:Y:S01]  /*342f0*/  @P1 STG.E.U16 [R4.64], R16 ;  /* 0x0000001004001986 */ /* 0x0101e2000c101506 */
[----:B------:R-:W-:-:S02]  /*34300*/  PRMT R12, R16, 0x7632, R12 ;  /* 0x00007632100c7816 */ /* 0x000fc4000000000c */
[----:B------:R-:W-:Y:S02]  /*34310*/  ISETP.LT.AND P1, PT, R9, c[0x0][0x17c], !P0 ;  /* 0x00005f0009007a0c */ /* 0x000fe40004721270 */
[----:B------:R-:W-:Y:S02]  /*34320*/  LEA.HI.X.SX32 R9, R2, R3, 0x1, P6 ;  /* 0x0000000302097211 */ /* 0x000fe400030f0eff */
[C---:B------:R-:W-:Y:S01]  /*34330*/  IADD3 R2, R0.reuse, c[0x0][0x198], RZ ;  /* 0x0000660000027a10 */ /* 0x040fe20007ffe0ff */
[----:B0-----:R-:W4:Y:S01]  /*34340*/  LDL.LU R16, [R1+0x48] ;  /* 0x0000480001107983 */ /* 0x001f220000300800 */
[----:B------:R-:W-:-:S03]  /*34350*/  LEA R4, P6, R0, R20, 0x1 ;  /* 0x0000001400047211 */ /* 0x000fc600078c08ff */
[----:B------:R0:W-:Y:S01]  /*34360*/  @P5 STG.E.U16 [R8.64], R12 ;  /* 0x0000000c08005986 */ /* 0x0001e2000c101506 */
[----:B------:R-:W-:Y:S02]  /*34370*/  LEA.HI.X.SX32 R5, R0, R3, 0x1, P6 ;  /* 0x0000000300057211 */ /* 0x000fe400030f0eff */
        /* <DEDUP_REMOVED lines=12> */
[----:B------:R-:W-:-:S03]  /*34440*/  ISETP.LT.AND P3, PT, R12, c[0x0][0x17c], !P0 ;  /* 0x00005f000c007a0c */ /* 0x000fc60004761270 */
[----:B--2---:R0:W-:Y:S01]  /*34450*/  @P2 STG.E.U16 [R4.64], R29 ;  /* 0x0000001d04002986 */ /* 0x0041e2000c101506 */
[----:B------:R-:W-:-:S03]  /*34460*/  PRMT R12, R29, 0x7632, R12 ;  /* 0x000076321d0c7816 */ /* 0x000fc6000000000c */
[----:B0-----:R-:W2:Y:S01]  /*34470*/  LDL.LU R29, [R1+0x8] ;  /* 0x00000800011d7983 */ /* 0x001ea20000300800 */
[----:B------:R-:W-:Y:S02]  /*34480*/  IADD3 R2, R0, c[0x0][0x198], RZ ;  /* 0x0000660000027a10 */ /* 0x000fe40007ffe0ff */
[C---:B------:R-:W-:Y:S02]  /*34490*/  IADD3 R13, R28.reuse, 0xd2, RZ ;  /* 0x000000d21c0d7810 */ /* 0x040fe40007ffe0ff */
[----:B------:R-:W-:Y:S02]  /*344a0*/  IADD3 R9, R28, 0xd5, RZ ;  /* 0x000000d51c097810 */ /* 0x000fe40007ffe0ff */
[C---:B------:R-:W-:Y:S02]  /*344b0*/  LEA R8, P6, R2.reuse, R20, 0x1 ;  /* 0x0000001402087211 */ /* 0x040fe400078c08ff */
[----:B------:R-:W-:Y:S02]  /*344c0*/  ISETP.LT.AND P5, PT, R13, c[0x0][0x17c], !P0 ;  /* 0x00005f000d007a0c */ /* 0x000fe400047a1270 */
[----:B------:R-:W-:-:S02]  /*344d0*/  IADD3 R0, R2, c[0x0][0x198], RZ ;  /* 0x0000660002007a10 */ /* 0x000fc40007ffe0ff */
[----:B------:R-:W-:Y:S02]  /*344e0*/  ISETP.LT.AND P2, PT, R9, c[0x0][0x17c], !P0 ;  /* 0x00005f0009007a0c */ /* 0x000fe40004741270 */
[-C--:B------:R-:W-:Y:S02]  /*344f0*/  LEA.HI.X.SX32 R9, R2, R3.reuse, 0x1, P6 ;  /* 0x0000000302097211 */ /* 0x080fe400030f0eff */
[C---:B------:R-:W-:Y:S02]  /*34500*/  LEA R4, P6, R0.reuse, R20, 0x1 ;  /* 0x0000001400047211 */ /* 0x040fe400078c08ff */
[C---:B------:R-:W-:Y:S02]  /*34510*/  IADD3 R2, R0.reuse, c[0x0][0x198], RZ ;  /* 0x0000660000027a10 */ /* 0x040fe40007ffe0ff */
[----:B------:R-:W-:Y:S01]  /*34520*/  LEA.HI.X.SX32 R5, R0, R3, 0x1, P6 ;  /* 0x0000000300057211 */ /* 0x000fe200030f0eff */
[----:B------:R0:W-:Y:S01]  /*34530*/  @P1 STG.E.U16 [R8.64], R12 ;  /* 0x0000000c08001986 */ /* 0x0001e2000c101506 */
[----:B------:R-:W-:-:S02]  /*34540*/  IADD3 R0, R2, c[0x0][0x198], RZ ;  /* 0x0000660002007a10 */ /* 0x000fc40007ffe0ff */
[----:B0-----:R-:W-:-:S04]  /*34550*/  LEA R8, P6, R2, R20, 0x1 ;  /* 0x0000001402087211 */ /* 0x001fc800078c08ff */
[----:B------:R-:W-:Y:S02]  /*34560*/  LEA.HI.X.SX32 R9, R2, R3, 0x1, P6 ;  /* 0x0000000302097211 */ /* 0x000fe400030f0eff */
[C---:B------:R-:W-:Y:S02]  /*34570*/  IADD3 R13, R28.reuse, 0xd6, RZ ;  /* 0x000000d61c0d7810 */ /* 0x040fe40007ffe0ff */
[----:B------:R-:W-:Y:S02]  /*34580*/  IADD3 R12, R28, 0xd8, RZ ;  /* 0x000000d81c0c7810 */ /* 0x000fe40007ffe0ff */
[----:B------:R-:W-:Y:S01]  /*34590*/  ISETP.LT.AND P1, PT, R13, c[0x0][0x17c], !P0 ;  /* 0x00005f000d007a0c */ /* 0x000fe20004721270 */
[----:B----4-:R0:W-:Y:S01]  /*345a0*/  @P5 STG.E.U16 [R4.64], R16 ;  /* 0x0000001004005986 */ /* 0x0101e2000c101506 */
[----:B------:R-:W-:Y:S02]  /*345b0*/  PRMT R2, R16, 0x7632, R2 ;  /* 0x0000763210027816 */ /* 0x000fe40000000002 */
[----:B0-----:R-:W-:-:S03]  /*345c0*/  IADD3 R4, R28, 0xd7, RZ ;  /* 0x000000d71c047810 */ /* 0x001fc60007ffe0ff */
[----:B------:R0:W-:Y:S01]  /*345d0*/  @P4 STG.E.U16 [R8.64], R2 ;  /* 0x0000000208004986 */ /* 0x0001e2000c101506 */
[----:B------:R-:W-:Y:S02]  /*345e0*/  ISETP.LT.AND P5, PT, R4, c[0x0][0x17c], !P0 ;  /* 0x00005f0004007a0c */ /* 0x000fe400047a1270 */
[----:B------:R-:W-:-:S04]  /*345f0*/  LEA R4, P6, R0, R20, 0x1 ;  /* 0x0000001400047211 */ /* 0x000fc800078c08ff */
[C---:B------:R-:W-:Y:S02]  /*34600*/  LEA.HI.X.SX32 R5, R0.reuse, R3, 0x1, P6 ;  /* 0x0000000300057211 */ /* 0x040fe400030f0eff */
[----:B0-----:R-:W-:Y:S02]  /*34610*/  IADD3 R2, R0, c[0x0][0x198], RZ ;  /* 0x0000660000027a10 */ /* 0x001fe40007ffe0ff */
[----:B------:R-:W-:Y:S02]  /*34620*/  IADD3 R9, R28, 0xd9, RZ ;  /* 0x000000d91c097810 */ /* 0x000fe40007ffe0ff */
[C---:B------:R-:W-:Y:S02]  /*34630*/  LEA R8, P6, R2.reuse, R20, 0x1 ;  /* 0x0000001402087211 */ /* 0x040fe400078c08ff */
[----:B------:R-:W-:Y:S02]  /*34640*/  IADD3 R0, R2, c[0x0][0x198], RZ ;  /* 0x0000660002007a10 */ /* 0x000fe40007ffe0ff */
[----:B------:R-:W-:Y:S01]  /*34650*/  ISETP.LT.AND P4, PT, R12, c[0x0][0x17c], !P0 ;  /* 0x00005f000c007a0c */ /* 0x000fe20004781270 */
[----:B---3--:R0:W-:Y:S01]  /*34660*/  @P3 STG.E.U16 [R4.64], R21 ;  /* 0x0000001504003986 */ /* 0x0081e2000c101506 */
[----:B------:R-:W-:-:S02]  /*34670*/  ISETP.LT.AND P3, PT, R9, c[0x0][0x17c], !P0 ;  /* 0x00005f0009007a0c */ /* 0x000fc40004761270 */
[-C--:B------:R-:W-:Y:S02]  /*34680*/  LEA.HI.X.SX32 R9, R2, R3.reuse, 0x1, P6 ;  /* 0x0000000302097211 */ /* 0x080fe400030f0eff */
[----:B------:R-:W-:Y:S02]  /*34690*/  PRMT R12, R21, 0x7632, R12 ;  /* 0x00007632150c7816 */ /* 0x000fe4000000000c */
[C---:B------:R-:W-:Y:S02]  /*346a0*/  IADD3 R2, R0.reuse, c[0x0][0x198], RZ ;  /* 0x0000660000027a10 */ /* 0x040fe40007ffe0ff */
[C---:B0-----:R-:W-:Y:S01]  /*346b0*/  LEA R4, P6, R0.reuse, R20, 0x1 ;  /* 0x0000001400047211 */ /* 0x041fe200078c08ff */
[----:B------:R0:W-:Y:S03]  /*346c0*/  @P2 STG.E.U16 [R8.64], R12 ;  /* 0x0000000c08002986 */ /* 0x0001e6000c101506 */
[----:B------:R-:W-:-:S02]  /*346d0*/  LEA.HI.X.SX32 R5, R0, R3, 0x1, P6 ;  /* 0x0000000300057211 */ /* 0x000fc400030f0eff */
[C---:B------:R-:W-:Y:S02]  /*346e0*/  IADD3 R0, R2.reuse, c[0x0][0x198], RZ ;  /* 0x0000660002007a10 */ /* 0x040fe40007ffe0ff */
[C---:B0-----:R-:W-:Y:S01]  /*346f0*/  LEA R8, P6, R2.reuse, R20, 0x1 ;  /* 0x0000001402087211 */ /* 0x041fe200078c08ff */
[----:B--2---:R0:W-:Y:S03]  /*34700*/  @P1 STG.E.U16 [R4.64], R29 ;  /* 0x0000001d04001986 */ /* 0x0041e6000c101506 */
[----:B------:R-:W-:Y:S02]  /*34710*/  LEA.HI.X.SX32 R9, R2, R3, 0x1, P6 ;  /* 0x0000000302097211 */ /* 0x000fe400030f0eff */
[----:B------:R-:W-:Y:S02]  /*34720*/  PRMT R2, R29, 0x7632, R2 ;  /* 0x000076321d027816 */ /* 0x000fe40000000002 */
[----:B0-----:R-:W2:Y:S01]  /*34730*/  LDL.LU R29, [R1+0x5c] ;  /* 0x00005c00011d7983 */ /* 0x001ea20000300800 */
[----:B------:R-:W-:-:S03]  /*34740*/  IADD3 R4, R28, 0xdb, RZ ;  /* 0x000000db1c047810 */ /* 0x000fc60007ffe0ff */
[----:B------:R0:W-:Y:S01]  /*34750*/  @P5 STG.E.U16 [R8.64], R2 ;  /* 0x0000000208005986 */ /* 0x0001e2000c101506 */
[----:B------:R-:W-:Y:S02]  /*34760*/  ISETP.LT.AND P1, PT, R4, c[0x0][0x17c], !P0 ;  /* 0x00005f0004007a0c */ /* 0x000fe40004721270 */
[----:B------:R-:W-:Y:S01]  /*34770*/  LEA R4, P6, R0, R20, 0x1 ;  /* 0x0000001400047211 */ /* 0x000fe200078c08ff */
[----:B------:R-:W3:Y:S01]  /*34780*/  LDL.LU R16, [R1+0x6c] ;  /* 0x00006c0001107983 */ /* 0x000ee20000300800 */
[----:B------:R-:W-:Y:S02]  /*34790*/  IADD3 R13, R28, 0xda, RZ ;  /* 0x000000da1c0d7810 */ /* 0x000fe40007ffe0ff */
[C---:B------:R-:W-:Y:S01]  /*347a0*/  LEA.HI.X.SX32 R5, R0.reuse, R3, 0x1, P6 ;  /* 0x0000000300057211 */ /* 0x040fe200030f0eff */
[----:B------:R-:W4:Y:S01]  /*347b0*/  LDL.LU R21, [R1+0x3c] ;  /* 0x00003c0001157983 */ /* 0x000f220000300800 */
[----:B0-----:R-:W-:Y:S02]  /*347c0*/  IADD3 R2, R0, c[0x0][0x198], RZ ;  /* 0x0000660000027a10 */ /* 0x001fe40007ffe0ff */
[----:B------:R-:W-:-:S02]  /*347d0*/  IADD3 R9, R28, 0xdd, RZ ;  /* 0x000000dd1c097810 */ /* 0x000fc40007ffe0ff */
[C---:B------:R-:W-:Y:S01]  /*347e0*/  LEA R8, P6, R2.reuse, R20, 0x1 ;  /* 0x0000001402087211 */ /* 0x040fe200078c08ff */
[----:B------:R0:W-:Y:S01]  /*347f0*/  @P4 STG.E.U16 [R4.64], R6 ;  /* 0x0000000604004986 */ /* 0x0001e2000c101506 */
[----:B------:R-:W-:Y:S02]  /*34800*/  ISETP.LT.AND P2, PT, R13, c[0x0][0x17c], !P0 ;  /* 0x00005f000d007a0c */ /* 0x000fe40004741270 */
[C---:B------:R-:W-:Y:S02]  /*34810*/  IADD3 R0, R2.reuse, c[0x0][0x198], RZ ;  /* 0x0000660002007a10 */ /* 0x040fe40007ffe0ff */
[----:B------:R-:W-:Y:S02]  /*34820*/  ISETP.LT.AND P4, PT, R9, c[0x0][0x17c], !P0 ;  /* 0x00005f0009007a0c */ /* 0x000fe40004781270 */
[----:B------:R-:W-:Y:S02]  /*34830*/  LEA.HI.X.SX32 R9, R2, R3, 0x1, P6 ;  /* 0x0000000302097211 */ /* 0x000fe400030f0eff */
[----:B------:R-:W-:-:S02]  /*34840*/  IADD3 R2, R0, c[0x0][0x198], RZ ;  /* 0x0000660000027a10 */ /* 0x000fc40007ffe0ff */
[-C--:B0-----:R-:W-:Y:S02]  /*34850*/  LEA R4, P6, R0, R20.reuse, 0x1 ;  /* 0x0000001400047211 */ /* 0x081fe400078c08ff */
[----:B------:R-:W-:Y:S02]  /*34860*/  PRMT R6, R6, 0x7632, R6 ;  /* 0x0000763206067816 */ /* 0x000fe40000000006 */
[----:B------:R-:W-:Y:S02]  /*34870*/  IADD3 R12, R28, 0xdc, RZ ;  /* 0x000000dc1c0c7810 */ /* 0x000fe40007ffe0ff */
[----:B------:R-:W-:Y:S01]  /*34880*/  LEA.HI.X.SX32 R5, R0, R3, 0x1, P6 ;  /* 0x0000000300057211 */ /* 0x000fe200030f0eff */
[----:B------:R0:W-:Y:S01]  /*34890*/  @P3 STG.E.U16 [R8.64], R6 ;  /* 0x0000000608003986 */ /* 0x0001e2000c101506 */
[----:B------:R-:W-:Y:S02]  /*348a0*/  ISETP.LT.AND P5, PT, R12, c[0x0][0x17c], !P0 ;  /* 0x00005f000c007a0c */ /* 0x000fe400047a1270 */
[C---:B------:R-:W-:Y:S01]  /*348b0*/  IADD3 R0, R2.reuse, c[0x0][0x198], RZ ;  /* 0x0000660002007a10 */ /* 0x040fe20007ffe0ff */
[----:B------:R1:W-:Y:S01]  /*348c0*/  @P2 STG.E.U16 [R4.64], R10 ;  /* 0x0000000a04002986 */ /* 0x0003e2000c101506 */
[----:B0-----:R-:W-:-:S04]  /*348d0*/  LEA R8, P6, R2, R20, 0x1 ;  /* 0x0000001402087211 */ /* 0x001fc800078c08ff */
[----:B------:R-:W-:Y:S02]  /*348e0*/  LEA.HI.X.SX32 R9, R2, R3, 0x1, P6 ;  /* 0x0000000302097211 */ /* 0x000fe400030f0eff */
[----:B-1----:R-:W-:Y:S02]  /*348f0*/  PRMT R5, R10, 0x7632, R5 ;  /* 0x000076320a057816 */ /* 0x002fe40000000005 */
[C---:B------:R-:W-:Y:S02]  /*34900*/  LEA R4, P6, R0.reuse, R20, 0x1 ;  /* 0x0000001400047211 */ /* 0x040fe400078c08ff */
[----:B------:R-:W-:Y:S01]  /*34910*/  IADD3 R2, R0, c[0x0][0x198], RZ ;  /* 0x0000660000027a10 */ /* 0x000fe20007ffe0ff */
[----:B------:R0:W-:Y:S01]  /*34920*/  @P1 STG.E.U16 [R8.64], R5 ;  /* 0x0000000508001986 */ /* 0x0001e2000c101506 */
[----:B------:R-:W-:-:S04]  /*34930*/  IADD3 R12, R28, 0xde, RZ ;  /* 0x000000de1c0c7810 */ /* 0x000fc80007ffe0ff */
[----:B------:R-:W-:Y:S02]  /*34940*/  ISETP.LT.AND P3, PT, R12, c[0x0][0x17c], !P0 ;  /* 0x00005f000c007a0c */ /* 0x000fe40004761270 */
[----:B------:R-:W-:Y:S02]  /*34950*/  IADD3 R12, R28, 0xdf, RZ ;  /* 0x000000df1c0c7810 */ /* 0x000fe40007ffe0ff */
[-C--:B0-----:R-:W-:Y:S02]  /*34960*/  LEA.HI.X.SX32 R5, R0, R3.reuse, 0x1, P6 ;  /* 0x0000000300057211 */ /* 0x081fe400030f0eff */
[C---:B------:R-:W-:Y:S02]  /*34970*/  LEA R8, P6, R2.reuse, R20, 0x1 ;  /* 0x0000001402087211 */ /* 0x040fe400078c08ff */
[C---:B------:R-:W-:Y:S01]  /*34980*/  IADD3 R0, R2.reuse, c[0x0][0x198], RZ ;  /* 0x0000660002007a10 */ /* 0x040fe20007ffe0ff */
[----:B------:R0:W-:Y:S01]  /*34990*/  @P5 STG.E.U16 [R4.64], R14 ;  /* 0x0000000e04005986 */ /* 0x0001e2000c101506 */
[----:B------:R-:W-:-:S02]  /*349a0*/  LEA.HI.X.SX32 R9, R2, R3, 0x1, P6 ;  /* 0x0000000302097211 */ /* 0x000fc400030f0eff */
[----:B------:R-:W-:Y:S02]  /*349b0*/  PRMT R10, R14, 0x7632, R10 ;  /* 0x000076320e0a7816 */ /* 0x000fe4000000000a */
[----:B------:R-:W-:Y:S02]  /*349c0*/  ISETP.LT.AND P2, PT, R12, c[0x0][0x17c], !P0 ;  /* 0x00005f000c007a0c */ /* 0x000fe40004741270 */
[C---:B------:R-:W-:Y:S02]  /*349d0*/  IADD3 R2, R0.reuse, c[0x0][0x198], RZ ;  /* 0x0000660000027a10 */ /* 0x040fe40007ffe0ff */
[----:B0-----:R-:W-:Y:S01]  /*349e0*/  LEA R4, P6, R0, R20, 0x1 ;  /* 0x0000001400047211 */ /* 0x001fe200078c08ff */
[----:B------:R0:W-:Y:S01]  /*349f0*/  @P4 STG.E.U16 [R8.64], R10 ;  /* 0x0000000a08004986 */ /* 0x0001e2000c101506 */
[----:B------:R-:W-:Y:S02]  /*34a00*/  IADD3 R12, R28, 0xe0, RZ ;  /* 0x000000e01c0c7810 */ /* 0x000fe40007ffe0ff */
[----:B------:R-:W-:-:S02]  /*34a10*/  LEA.HI.X.SX32 R5, R0, R3, 0x1, P6 ;  /* 0x0000000300057211 */ /* 0x000fc400030f0eff */
[----:B------:R-:W-:Y:S02]  /*34a20*/  ISETP.LT.AND P1, PT, R12, c[0x0][0x17c], !P0 ;  /* 0x00005f000c007a0c */ /* 0x000fe40004721270 */
[C---:B------:R-:W-:Y:S01]  /*34a30*/  IADD3 R0, R2.reuse, c[0x0][0x198], RZ ;  /* 0x0000660002007a10 */ /* 0x040fe20007ffe0ff */
[----:B------:R1:W-:Y:S01]  /*34a40*/  @P3 STG.E.U16 [R4.64], R18 ;  /* 0x0000001204003986 */ /* 0x0003e2000c101506 */
[----:B0-----:R-:W-:-:S04]  /*34a50*/  LEA R8, P6, R2, R20, 0x1 ;  /* 0x0000001402087211 */ /* 0x001fc800078c08ff */
[----:B------:R-:W-:Y:S02]  /*34a60*/  LEA.HI.X.SX32 R9, R2, R3, 0x1, P6 ;  /* 0x0000000302097211 */ /* 0x000fe400030f0eff */
[----:B-1----:R-:W-:Y:S02]  /*34a70*/  PRMT R5, R18, 0x7632, R5 ;  /* 0x0000763212057816 */ /* 0x002fe40000000005 */
[----:B------:R-:W-:-:S03]  /*34a80*/  LEA R4, P6, R0, R20, 0x1 ;  /* 0x0000001400047211 */ /* 0x000fc600078c08ff */
[----:B------:R0:W-:Y:S01]  /*34a90*/  @P2 STG.E.U16 [R8.64], R5 ;  /* 0x0000000508002986 */ /* 0x0001e2000c101506 */
[C---:B------:R-:W-:Y:S02]  /*34aa0*/  IADD3 R10, R0.reuse, c[0x0][0x198], RZ ;  /* 0x00006600000a7a10 */ /* 0x040fe40007ffe0ff */
[----:B0-----:R-:W-:Y:S02]  /*34ab0*/  LEA.HI.X.SX32 R5, R0, R3, 0x1, P6 ;  /* 0x0000000300057211 */ /* 0x001fe400030f0eff */
[----:B--2---:R-:W-:-:S03]  /*34ac0*/  PRMT R0, R29, 0x7632, R0 ;  /* 0x000076321d007816 */ /* 0x004fc60000000000 */
[----:B------:R0:W-:Y:S04]  /*34ad0*/  @P1 STG.E.U16 [R4.64], R29 ;  /* 0x0000001d04001986 */ /* 0x0001e8000c101506 */
[----:B0-----:R-:W2:Y:S01]  /*34ae0*/  LDL.LU R29, [R1+0x8c] ;  /* 0x00008c00011d7983 */ /* 0x001ea20000300800 */
[----:B------:R-:W-:-:S04]  /*34af0*/  IADD3 R6, R28, 0xe1, RZ ;  /* 0x000000e11c067810 */ /* 0x000fc80007ffe0ff */
[----:B------:R-:W-:Y:S02]  /*34b00*/  ISETP.LT.AND P5, PT, R6, c[0x0][0x17c], !P0 ;  /* 0x00005f0006007a0c */ /* 0x000fe400047a1270 */
[C---:B------:R-:W-:Y:S02]  /*34b10*/  IADD3 R6, R28.reuse, 0xe2, RZ ;  /* 0x000000e21c067810 */ /* 0x040fe40007ffe0ff */
[----:B------:R-:W-:Y:S02]  /*34b20*/  IADD3 R2, R28, 0xe4, RZ ;  /* 0x000000e41c027810 */ /* 0x000fe40007ffe0ff */
[----:B------:R-:W-:Y:S02]  /*34b30*/  ISETP.LT.AND P4, PT, R6, c[0x0][0x17c], !P0 ;  /* 0x00005f0006007a0c */ /* 0x000fe40004781270 */
[----:B------:R-:W-:Y:S02]  /*34b40*/  IADD3 R6, R28, 0xe3, RZ ;  /* 0x000000e31c067810 */ /* 0x000fe40007ffe0ff */
[----:B------:R-:W-:-:S02]  /*34b50*/  ISETP.LT.AND P2, PT, R2, c[0x0][0x17c], !P0 ;  /* 0x00005f0002007a0c */ /* 0x000fc40004741270 */
[----:B------:R-:W-:Y:S02]  /*34b60*/  ISETP.LT.AND P3, PT, R6, c[0x0][0x17c], !P0 ;  /* 0x00005f0006007a0c */ /* 0x000fe40004761270 */
[----:B------:R-:W-:Y:S02]  /*34b70*/  LEA R8, P6, R10, R20, 0x1 ;  /* 0x000000140a087211 */ /* 0x000fe400078c08ff */
[----:B------:R-:W-:Y:S02]  /*34b80*/  IADD3 R6, R28, 0xe5, RZ ;  /* 0x000000e51c067810 */ /* 0x000fe40007ffe0ff */
        /* <DEDUP_REMOVED lines=11> */
[----:B---3--:R1:W-:Y:S01]  /*34c40*/  @P4 STG.E.U16 [R4.64], R16 ;  /* 0x0000001004004986 */ /* 0x0083e2000c101506 */
[-C--:B0-----:R-:W-:Y:S02]  /*34c50*/  LEA R8, P6, R10, R20.reuse, 0x1 ;  /* 0x000000140a087211 */ /* 0x081fe400078c08ff */
[----:B------:R-:W-:Y:S02]  /*34c60*/  PRMT R12, R16, 0x7632, R12 ;  /* 0x00007632100c7816 */ /* 0x000fe4000000000c */
[----:B------:R-:W-:Y:S02]  /*34c70*/  LEA.HI.X.SX32 R9, R10, R3, 0x1, P6 ;  /* 0x000000030a097211 */ /* 0x000fe400030f0eff */
[----:B------:R-:W-:Y:S01]  /*34c80*/  ISETP.LT.AND P4, PT, R6, c[0x0][0x17c], !P0 ;  /* 0x00005f0006007a0c */ /* 0x000fe20004781270 */
[----:B-1----:R-:W3:Y:S01]  /*34c90*/  LDL.LU R16, [R1+0xbc] ;  /* 0x0000bc0001107983 */ /* 0x002ee20000300800 */
[----:B------:R-:W-:-:S02]  /*34ca0*/  LEA R4, P6, R2, R20, 0x1 ;  /* 0x0000001402047211 */ /* 0x000fc400078c08ff */
[C---:B------:R-:W-:Y:S01]  /*34cb0*/  IADD3 R6, R2.reuse, c[0x0][0x198], RZ ;  /* 0x0000660002067a10 */ /* 0x040fe20007ffe0ff */
[----:B------:R0:W-:Y:S01]  /*34cc0*/  @P3 STG.E.U16 [R8.64], R12 ;  /* 0x0000000c08003986 */ /* 0x0001e2000c101506 */
[----:B------:R-:W-:Y:S02]  /*34cd0*/  LEA.HI.X.SX32 R5, R2, R3, 0x1, P6 ;  /* 0x0000000302057211 */ /* 0x000fe400030f0eff */
[C---:B------:R-:W-:Y:S02]  /*34ce0*/  IADD3 R2, R6.reuse, c[0x0][0x198], RZ ;  /* 0x0000660006027a10 */ /* 0x040fe40007ffe0ff */
[----:B----4-:R-:W-:Y:S01]  /*34cf0*/  PRMT R10, R21, 0x7632, R10 ;  /* 0x00007632150a7816 */ /* 0x010fe2000000000a */
[----:B------:R1:W-:Y:S01]  /*34d00*/  @P2 STG.E.U16 [R4.64], R21 ;  /* 0x0000001504002986 */ /* 0x0003e2000c101506 */
[----:B0-----:R-:W-:-:S04]  /*34d10*/  LEA R8, P6, R6, R20, 0x1 ;  /* 0x0000001406087211 */ /* 0x001fc800078c08ff */
[----:B------:R-:W-:Y:S01]  /*34d20*/  LEA.HI.X.SX32 R9, R6, R3, 0x1, P6 ;  /* 0x0000000306097211 */ /* 0x000fe200030f0eff */
[----:B-1----:R-:W4:Y:S01]  /*34d30*/  LDL.LU R21, [R1+0xac] ;  /* 0x0000ac0001157983 */ /* 0x002f220000300800 */
[----:B------:R-:W-:-:S04]  /*34d40*/  LEA R4, P6, R2, R20, 0x1 ;  /* 0x0000001402047211 */ /* 0x000fc800078c08ff */
[----:B------:R-:W-:Y:S01]  /*34d50*/  LEA.HI.X.SX32 R5, R2, R3, 0x1, P6 ;  /* 0x0000000302057211 */ /* 0x000fe200030f0eff */
[----:B------:R-:W-:Y:S01]  /*34d60*/  @P1 STG.E.U16 [R8.64], R10 ;  /* 0x0000000a08001986 */ /* 0x000fe2000c101506 */
[----:B--2---:R-:W-:-:S03]  /*34d70*/  PRMT R12, R29, 0x7632, R12 ;  /* 0x000076321d0c7816 */ /* 0x004fc6000000000c */
[----:B------:R0:W-:Y:S04]  /*34d80*/  @P5 STG.E.U16 [R4.64], R29 ;  /* 0x0000001d04005986 */ /* 0x0001e8000c101506 */
[----:B0-----:R-:W2:Y:S01]  /*34d90*/  LDL.LU R29, [R1+0x9c] ;  /* 0x00009c00011d7983 */ /* 0x001ea20000300800 */
[----:B------:R-:W-:Y:S02]  /*34da0*/  IADD3 R6, R2, c[0x0][0x198], RZ ;  /* 0x0000660002067a10 */ /* 0x000fe40007ffe0ff */
[----:B------:R-:W-:Y:S01]  /*34db0*/  IADD3 R0, R28, 0xe8, RZ ;  /* 0x000000e81c007810 */ /* 0x000fe20007ffe0ff */
[----:B------:R-:W2:Y:S01]  /*34dc0*/  LDL.LU R25, [R1+0x1c] ;  /* 0x00001c0001197983 */ /* 0x000ea20000300800 */
[----:B------:R-:W-:Y:S02]  /*34dd0*/  LEA R8, P6, R6, R20, 0x1 ;  /* 0x0000001406087211 */ /* 0x000fe400078c08ff */
[----:B------:R-:W-:-:S02]  /*34de0*/  ISETP.LT.AND P3, PT, R0, c[0x0][0x17c], !P0 ;  /* 0x00005f0000007a0c */ /* 0x000fc40004761270 */
[----:B------:R-:W-:Y:S02]  /*34df0*/  IADD3 R2, R6, c[0x0][0x198], RZ ;  /* 0x0000660006027a10 */ /* 0x000fe40007ffe0ff */
[----:B------:R-:W-:Y:S02]  /*34e00*/  IADD3 R0, R28, 0xe9, RZ ;  /* 0x000000e91c007810 */ /* 0x000fe40007ffe0ff */
[----:B------:R-:W-:Y:S02]  /*34e10*/  LEA.HI.X.SX32 R9, R6, R3, 0x1, P6 ;  /* 0x0000000306097211 */ /* 0x000fe400030f0eff */
[----:B------:R-:W-:Y:S02]  /*34e20*/  LEA R4, P6, R2, R20, 0x1 ;  /* 0x0000001402047211 */ /* 0x000fe400078c08ff */
[----:B------:R-:W-:Y:S02]  /*34e30*/  ISETP.LT.AND P2, PT, R0, c[0x0][0x17c], !P0 ;  /* 0x00005f0000007a0c */ /* 0x000fe40004741270 */
[----:B------:R-:W-:-:S02]  /*34e40*/  IADD3 R6, R2, c[0x0][0x198], RZ ;  /* 0x0000660002067a10 */ /* 0x000fc40007ffe0ff */
[----:B------:R-:W-:Y:S01]  /*34e50*/  IADD3 R0, R28, 0xea, RZ ;  /* 0x000000ea1c007810 */ /* 0x000fe20007ffe0ff */
[----:B------:R0:W-:Y:S01]  /*34e60*/  @P4 STG.E.U16 [R8.64], R12 ;  /* 0x0000000c08004986 */ /* 0x0001e2000c101506 */
[----:B------:R-:W-:Y:S02]  /*34e70*/  LEA.HI.X.SX32 R5, R2, R3, 0x1, P6 ;  /* 0x0000000302057211 */ /* 0x000fe400030f0eff */
[----:B------:R-:W-:Y:S02]  /*34e80*/  ISETP.LT.AND P1, PT, R0, c[0x0][0x17c], !P0 ;  /* 0x00005f0000007a0c */ /* 0x000fe40004721270 */
[----:B------:R-:W-:Y:S02]  /*34e90*/  IADD3 R2, R6, c[0x0][0x198], RZ ;  /* 0x0000660006027a10 */ /* 0x000fe40007ffe0ff */
[----:B------:R-:W-:Y:S02]  /*34ea0*/  IADD3 R0, R28, 0xeb, RZ ;  /* 0x000000eb1c007810 */ /* 0x000fe40007ffe0ff */
[----:B0-----:R-:W-:-:S02]  /*34eb0*/  LEA R8, P6, R6, R20, 0x1 ;  /* 0x0000001406087211 */ /* 0x001fc400078c08ff */
[----:B------:R-:W-:Y:S02]  /*34ec0*/  ISETP.LT.AND P5, PT, R0, c[0x0][0x17c], !P0 ;  /* 0x00005f0000007a0c */ /* 0x000fe400047a1270 */
[----:B------:R-:W-:Y:S02]  /*34ed0*/  LEA.HI.X.SX32 R9, R6, R3, 0x1, P6 ;  /* 0x0000000306097211 */ /* 0x000fe400030f0eff */
[----:B---3--:R-:W-:Y:S01]  /*34ee0*/  PRMT R10, R16, 0x7632, R10 ;  /* 0x00007632100a7816 */ /* 0x008fe2000000000a */
[----:B------:R0:W-:Y:S01]  /*34ef0*/  @P3 STG.E.U16 [R4.64], R16 ;  /* 0x0000001004003986 */ /* 0x0001e2000c101506 */
[----:B------:R-:W-:Y:S02]  /*34f00*/  IADD3 R6, R2, c[0x0][0x198], RZ ;  /* 0x0000660002067a10 */ /* 0x000fe40007ffe0ff */
[----:B------:R-:W-:Y:S01]  /*34f10*/  IADD3 R0, R28, 0xec, RZ ;  /* 0x000000ec1c007810 */ /* 0x000fe20007ffe0ff */
[----:B------:R1:W-:Y:S01]  /*34f20*/  @P2 STG.E.U16 [R8.64], R10 ;  /* 0x0000000a08002986 */ /* 0x0003e2000c101506 */
[----:B0-----:R-:W-:-:S02]  /*34f30*/  LEA R4, P6, R2, R20, 0x1 ;  /* 0x0000001402047211 */ /* 0x001fc400078c08ff */
[----:B------:R-:W-:Y:S02]  /*34f40*/  ISETP.LT.AND P4, PT, R0, c[0x0][0x17c], !P0 ;  /* 0x00005f0000007a0c */ /* 0x000fe40004781270 */
[-C--:B------:R-:W-:Y:S02]  /*34f50*/  LEA.HI.X.SX32 R5, R2, R3.reuse, 0x1, P6 ;  /* 0x0000000302057211 */ /* 0x080fe400030f0eff */
[C---:B-1----:R-:W-:Y:S02]  /*34f60*/  LEA R8, P6, R6.reuse, R20, 0x1 ;  /* 0x0000001406087211 */ /* 0x042fe400078c08ff */
[C---:B------:R-:W-:Y:S01]  /*34f70*/  IADD3 R2, R6.reuse, c[0x0][0x198], RZ ;  /* 0x0000660006027a10 */ /* 0x040fe20007ffe0ff */
[----:B----4-:R0:W-:Y:S01]  /*34f80*/  @P1 STG.E.U16 [R4.64], R21 ;  /* 0x0000001504001986 */ /* 0x0101e2000c101506 */
[----:B------:R-:W-:Y:S02]  /*34f90*/  LEA.HI.X.SX32 R9, R6, R3, 0x1, P6 ;  /* 0x0000000306097211 */ /* 0x000fe400030f0eff */
[----:B------:R-:W-:-:S02]  /*34fa0*/  PRMT R12, R21, 0x7632, R12 ;  /* 0x00007632150c7816 */ /* 0x000fc4000000000c */
[C---:B0-----:R-:W-:Y:S01]  /*34fb0*/  LEA R4, P6, R2.reuse, R20, 0x1 ;  /* 0x0000001402047211 */ /* 0x041fe200078c08ff */
[----:B------:R-:W3:Y:S03]  /*34fc0*/  LDL.LU R21, [R1+0x7c] ;  /* 0x00007c0001157983 */ /* 0x000ee60000300800 */
        /* <DEDUP_REMOVED lines=9> */
[-C--:B------:R-:W-:Y:S02]  /*35060*/  LEA R8, P6, R6, R20.reuse, 0x1 ;  /* 0x0000001406087211 */ /* 0x080fe400078c08ff */
[----:B------:R-:W-:Y:S02]  /*35070*/  ISETP.LT.AND P2, PT, R0, c[0x0][0x17c], !P0 ;  /* 0x00005f0000007a0c */ /* 0x000fe40004741270 */
[----:B------:R-:W-:Y:S02]  /*35080*/  IADD3 R2, R6, c[0x0][0x198], RZ ;  /* 0x0000660006027a10 */ /* 0x000fe40007ffe0ff */
[----:B------:R-:W-:Y:S02]  /*35090*/  IADD3 R0, R28, 0xef, RZ ;  /* 0x000000ef1c007810 */ /* 0x000fe40007ffe0ff */
[----:B------:R-:W-:Y:S02]  /*350a0*/  LEA.HI.X.SX32 R9, R6, R3, 0x1, P6 ;  /* 0x0000000306097211 */ /* 0x000fe400030f0eff */
[----:B------:R-:W-:-:S02]  /*350b0*/  LEA R12, P6, R2, R20, 0x1 ;  /* 0x00000014020c7211 */ /* 0x000fc400078c08ff */
[----:B------:R-:W-:Y:S02]  /*350c0*/  ISETP.LT.AND P1, PT, R0, c[0x0][0x17c], !P0 ;  /* 0x00005f0000007a0c */ /* 0x000fe40004721270 */
[----:B------:R-:W-:Y:S02]  /*350d0*/  IADD3 R6, R2, c[0x0][0x198], RZ ;  /* 0x0000660002067a10 */ /* 0x000fe40007ffe0ff */
[----:B------:R-:W-:Y:S02]  /*350e0*/  IADD3 R0, R28, 0xf0, RZ ;  /* 0x000000f01c007810 */ /* 0x000fe40007ffe0ff */
[----:B------:R-:W-:Y:S02]  /*350f0*/  LEA.HI.X.SX32 R13, R2, R3, 0x1, P6 ;  /* 0x00000003020d7211 */ /* 0x000fe400030f0eff */
        /* <DEDUP_REMOVED lines=11> */
[----:B------:R-:W-:Y:S02]  /*351b0*/  PRMT R5, R25, 0x7632, R5 ;  /* 0x0000763219057816 */ /* 0x000fe40000000005 */
[----:B------:R-:W-:Y:S02]  /*351c0*/  ISETP.LT.AND P3, PT, R0, c[0x0][0x17c], !P0 ;  /* 0x00005f0000007a0c */ /* 0x000fe40004761270 */
[----:B------:R-:W-:Y:S02]  /*351d0*/  IADD3 R2, R4, c[0x0][0x198], RZ ;  /* 0x0000660004027a10 */ /* 0x000fe40007ffe0ff */
[----:B------:R-:W-:-:S02]  /*351e0*/  IADD3 R0, R28, 0xf3, RZ ;  /* 0x000000f31c007810 */ /* 0x000fc40007ffe0ff */
[-C--:B0-----:R-:W-:Y:S01]  /*351f0*/  LEA R8, P6, R4, R20.reuse, 0x1 ;  /* 0x0000001404087211 */ /* 0x081fe200078c08ff */
[----:B------:R0:W-:Y:S01]  /*35200*/  @P2 STG.E.U16 [R12.64], R25 ;  /* 0x000000190c002986 */ /* 0x0001e2000c101506 */
[----:B------:R-:W-:Y:S02]  /*35210*/  ISETP.LT.AND P2, PT, R0, c[0x0][0x17c], !P0 ;  /* 0x00005f0000007a0c */ /* 0x000fe40004741270 */
[----:B------:R-:W-:Y:S01]  /*35220*/  LEA.HI.X.SX32 R9, R4, R3, 0x1, P6 ;  /* 0x0000000304097211 */ /* 0x000fe200030f0eff */
[----:B------:R1:W-:Y:S01]  /*35230*/  @P1 STG.E.U16 [R16.64], R5 ;  /* 0x0000000510001986 */ /* 0x0003e2000c101506 */
[----:B------:R-:W-:Y:S02]  /*35240*/  IADD3 R0, R28, 0xf4, RZ ;  /* 0x000000f41c007810 */ /* 0x000fe40007ffe0ff */
[----:B---3--:R-:W-:Y:S02]  /*35250*/  PRMT R6, R21, 0x7632, R6 ;  /* 0x0000763215067816 */ /* 0x008fe40000000006 */
[----:B0-----:R-:W-:-:S02]  /*35260*/  LEA R12, P6, R2, R20, 0x1 ;  /* 0x00000014020c7211 */ /* 0x001fc400078c08ff */
[C---:B-1----:R-:W-:Y:S02]  /*35270*/  IADD3 R5, R2.reuse, c[0x0][0x198], RZ ;  /* 0x0000660002057a10 */ /* 0x042fe40007ffe0ff */
[----:B------:R-:W-:Y:S02]  /*35280*/  LEA.HI.X.SX32 R13, R2, R3, 0x1, P6 ;  /* 0x00000003020d7211 */ /* 0x000fe400030f0eff */
[C---:B------:R-:W-:Y:S01]  /*35290*/  LEA R4, P6, R5.reuse, R20, 0x1 ;  /* 0x0000001405047211 */ /* 0x040fe200078c08ff */
[----:B------:R-:W-:Y:S01]  /*352a0*/  @P5 STG.E.U16 [R22.64], R21 ;  /* 0x0000001516005986 */ /* 0x000fe2000c101506 */
[----:B------:R-:W-:Y:S02]  /*352b0*/  ISETP.LT.AND P1, PT, R0, c[0x0][0x17c], !P0 ;  /* 0x00005f0000007a0c */ /* 0x000fe40004721270 */
[----:B------:R-:W-:Y:S01]  /*352c0*/  IADD3 R2, R5, c[0x0][0x198], RZ ;  /* 0x0000660005027a10 */ /* 0x000fe20007ffe0ff */
[----:B------:R0:W-:Y:S01]  /*352d0*/  @P4 STG.E.U16 [R8.64], R6 ;  /* 0x0000000608004986 */ /* 0x0001e2000c101506 */
[----:B------:R-:W-:-:S02]  /*352e0*/  IADD3 R0, R28, 0xf5, RZ ;  /* 0x000000f51c007810 */ /* 0x000fc40007ffe0ff */
[----:B------:R-:W-:Y:S02]  /*352f0*/  LEA.HI.X.SX32 R5, R5, R3, 0x1, P6 ;  /* 0x0000000305057211 */ /* 0x000fe400030f0eff */
[----:B------:R-:W-:Y:S02]  /*35300*/  ISETP.LT.AND P5, PT, R0, c[0x0][0x17c], !P0 ;  /* 0x00005f0000007a0c */ /* 0x000fe400047a1270 */
[----:B------:R-:W-:Y:S02]  /*35310*/  IADD3 R0, R28, 0xf6, RZ ;  /* 0x000000f61c007810 */ /* 0x000fe40007ffe0ff */
[C---:B0-----:R-:W-:Y:S02]  /*35320*/  LEA R8, P6, R2.reuse, R20, 0x1 ;  /* 0x0000001402087211 */ /* 0x041fe400078c08ff */
[----:B------:R-:W-:Y:S02]  /*35330*/  IADD3 R6, R2, c[0x0][0x198], RZ ;  /* 0x0000660002067a10 */ /* 0x000fe40007ffe0ff */
[----:B------:R-:W-:-:S02]  /*35340*/  ISETP.LT.AND P4, PT, R0, c[0x0][0x17c], !P0 ;  /* 0x00005f0000007a0c */ /* 0x000fc40004781270 */
[----:B------:R-:W-:Y:S02]  /*35350*/  IADD3 R0, R28, 0xf7, RZ ;  /* 0x000000f71c007810 */ /* 0x000fe40007ffe0ff */
[----:B--2---:R-:W-:Y:S01]  /*35360*/  PRMT R9, R29, 0x7632, R9 ;  /* 0x000076321d097816 */ /* 0x004fe20000000009 */
[----:B------:R-:W-:Y:S04]  /*35370*/  @P3 STG.E.U16 [R12.64], R29 ;  /* 0x0000001d0c003986 */ /* 0x000fe8000c101506 */
[----:B------:R0:W-:Y:S01]  /*35380*/  @P2 STG.E.U16 [R4.64], R9 ;  /* 0x0000000904002986 */ /* 0x0001e2000c101506 */
[----:B------:R-:W-:Y:S02]  /*35390*/  ISETP.LT.AND P3, PT, R0, c[0x0][0x17c], !P0 ;  /* 0x00005f0000007a0c */ /* 0x000fe40004761270 */
[----:B0-----:R-:W-:-:S02]  /*353a0*/  LEA.HI.X.SX32 R9, R2, R3, 0x1, P6 ;  /* 0x0000000302097211 */ /* 0x001fc400030f0eff */
[CC--:B------:R-:W-:Y:S02]  /*353b0*/  LEA R16, P6, R6.reuse, R20.reuse, 0x1 ;  /* 0x0000001406107211 */ /* 0x0c0fe400078c08ff */
[C---:B------:R-:W-:Y:S02]  /*353c0*/  IADD3 R2, R6.reuse, c[0x0][0x198], RZ ;  /* 0x0000660006027a10 */ /* 0x040fe40007ffe0ff */
[----:B------:R-:W-:Y:S02]  /*353d0*/  PRMT R5, R27, 0x7632, R5 ;  /* 0x000076321b057816 */ /* 0x000fe40000000005 */
[----:B------:R-:W-:Y:S02]  /*353e0*/  LEA.HI.X.SX32 R17, R6, R3, 0x1, P6 ;  /* 0x0000000306117211 */ /* 0x000fe400030f0eff */
[C---:B------:R-:W-:Y:S01]  /*353f0*/  LEA R4, P6, R2.reuse, R20, 0x1 ;  /* 0x0000001402047211 */ /* 0x040fe200078c08ff */
[----:B------:R-:W-:Y:S01]  /*35400*/  @P1 STG.E.U16 [R8.64], R27 ;  /* 0x0000001b08001986 */ /* 0x000fe2000c101506 */
[----:B------:R-:W-:-:S03]  /*35410*/  IADD3 R6, R2, c[0x0][0x198], RZ ;  /* 0x0000660002067a10 */ /* 0x000fc60007ffe0ff */
[----:B------:R0:W-:Y:S01]  /*35420*/  @P5 STG.E.U16 [R16.64], R5 ;  /* 0x0000000510005986 */ /* 0x0001e2000c101506 */
[----:B------:R-:W-:-:S04]  /*35430*/  IADD3 R0, R28, 0xf8, RZ ;  /* 0x000000f81c007810 */ /* 0x000fc80007ffe0ff */
[----:B------:R-:W-:Y:S02]  /*35440*/  ISETP.LT.AND P2, PT, R0, c[0x0][0x17c], !P0 ;  /* 0x00005f0000007a0c */ /* 0x000fe40004741270 */
[-C--:B0-----:R-:W-:Y:S02]  /*35450*/  LEA.HI.X.SX32 R5, R2, R3.reuse, 0x1, P6 ;  /* 0x0000000302057211 */ /* 0x081fe400030f0eff */
[C---:B------:R-:W-:Y:S02]  /*35460*/  LEA R12, P6, R6.reuse, R20, 0x1 ;  /* 0x00000014060c7211 */ /* 0x040fe400078c08ff */
[----:B------:R-:W-:Y:S02]  /*35470*/  IADD3 R2, R6, c[0x0][0x198], RZ ;  /* 0x0000660006027a10 */ /* 0x000fe40007ffe0ff */
[----:B------:R-:W-:Y:S02]  /*35480*/  PRMT R9, R26, 0x7632, R9 ;  /* 0x000076321a097816 */ /* 0x000fe40000000009 */
[----:B------:R-:W-:-:S02]  /*35490*/  LEA.HI.X.SX32 R13, R6, R3, 0x1, P6 ;  /* 0x00000003060d7211 */ /* 0x000fc400030f0eff */
[----:B------:R-:W-:Y:S02]  /*354a0*/  IADD3 R0, R28, 0xf9, RZ ;  /* 0x000000f91c007810 */ /* 0x000fe40007ffe0ff */
[C---:B------:R-:W-:Y:S01]  /*354b0*/  LEA R8, P6, R2.reuse, R20, 0x1 ;  /* 0x0000001402087211 */ /* 0x040fe200078c08ff */
[----:B------:R-:W-:Y:S01]  /*354c0*/  @P4 STG.E.U16 [R4.64], R26 ;  /* 0x0000001a04004986 */ /* 0x000fe2000c101506 */
[----:B------:R-:W-:Y:S02]  /*354d0*/  IADD3 R6, R2, c[0x0][0x198], RZ ;  /* 0x0000660002067a10 */ /* 0x000fe40007ffe0ff */
[----:B------:R-:W-:Y:S01]  /*354e0*/  ISETP.LT.AND P1, PT, R0, c[0x0][0x17c], !P0 ;  /* 0x00005f0000007a0c */ /* 0x000fe20004721270 */
[----:B------:R0:W-:Y:S01]  /*354f0*/  @P3 STG.E.U16 [R12.64], R9 ;  /* 0x000000090c003986 */ /* 0x0001e2000c101506 */
[----:B------:R-:W-:-:S04]  /*35500*/  IADD3 R0, R28, 0xfa, RZ ;  /* 0x000000fa1c007810 */ /* 0x000fc80007ffe0ff */
[----:B------:R-:W-:Y:S02]  /*35510*/  ISETP.LT.AND P5, PT, R0, c[0x0][0x17c], !P0 ;  /* 0x00005f0000007a0c */ /* 0x000fe400047a1270 */
[-C--:B0-----:R-:W-:Y:S02]  /*35520*/  LEA.HI.X.SX32 R9, R2, R3.reuse, 0x1, P6 ;  /* 0x0000000302097211 */ /* 0x081fe400030f0eff */
[C---:B------:R-:W-:Y:S02]  /*35530*/  LEA R22, P6, R6.reuse, R20, 0x1 ;  /* 0x0000001406167211 */ /* 0x040fe400078c08ff */
[C---:B------:R-:W-:Y:S02]  /*35540*/  IADD3 R2, R6.reuse, c[0x0][0x198], RZ ;  /* 0x0000660006027a10 */ /* 0x040fe40007ffe0ff */
[----:B------:R-:W-:Y:S02]  /*35550*/  LEA.HI.X.SX32 R23, R6, R3, 0x1, P6 ;  /* 0x0000000306177211 */ /* 0x000fe400030f0eff */
[----:B------:R-:W-:-:S02]  /*35560*/  IADD3 R6, R2, c[0x0][0x198], RZ ;  /* 0x0000660002067a10 */ /* 0x000fc40007ffe0ff */
[----:B------:R-:W-:Y:S02]  /*35570*/  PRMT R5, R7, 0x7632, R5 ;  /* 0x0000763207057816 */ /* 0x000fe40000000005 */
[----:B------:R-:W-:Y:S02]  /*35580*/  IADD3 R0, R28, 0xfb, RZ ;  /* 0x000000fb1c007810 */ /* 0x000fe40007ffe0ff */
[----:B------:R-:W-:Y:S01]  /*35590*/  LEA R4, P6, R2, R20, 0x1 ;  /* 0x0000001402047211 */ /* 0x000fe200078c08ff */
[----:B------:R-:W-:Y:S01]  /*355a0*/  @P2 STG.E.U16 [R8.64], R7 ;  /* 0x0000000708002986 */ /* 0x000fe2000c101506 */
[----:B------:R-:W-:Y:S02]  /*355b0*/  IADD3 R10, R6, c[0x0][0x198], RZ ;  /* 0x00006600060a7a10 */ /* 0x000fe40007ffe0ff */
[----:B------:R-:W-:Y:S01]  /*355c0*/  ISETP.LT.AND P4, PT, R0, c[0x0][0x17c], !P0 ;  /* 0x00005f0000007a0c */ /* 0x000fe20004781270 */
[----:B------:R0:W-:Y:S01]  /*355d0*/  @P1 STG.E.U16 [R22.64], R5 ;  /* 0x0000000516001986 */ /* 0x0001e2000c101506 */
[----:B------:R-:W-:-:S02]  /*355e0*/  IADD3 R0, R28, 0xfc, RZ ;  /* 0x000000fc1c007810 */ /* 0x000fc40007ffe0ff */
[-C--:B------:R-:W-:Y:S02]  /*355f0*/  LEA R12, P1, R6, R20.reuse, 0x1 ;  /* 0x00000014060c7211 */ /* 0x080fe400078208ff */
[----:B------:R-:W-:Y:S02]  /*35600*/  ISETP.LT.AND P3, PT, R0, c[0x0][0x17c], !P0 ;  /* 0x00005f0000007a0c */ /* 0x000fe40004761270 */
[----:B------:R-:W-:Y:S02]  /*35610*/  IADD3 R0, R28, 0xfd, RZ ;  /* 0x000000fd1c007810 */ /* 0x000fe40007ffe0ff */
[----:B0-----:R-:W-:Y:S02]  /*35620*/  LEA.HI.X.SX32 R5, R2, R3, 0x1, P6 ;  /* 0x0000000302057211 */ /* 0x001fe400030f0eff */
[C---:B------:R-:W-:Y:S02]  /*35630*/  IADD3 R2, R10.reuse, c[0x0][0x198], RZ ;  /* 0x000066000a027a10 */ /* 0x040fe40007ffe0ff */
[----:B------:R-:W-:-:S02]  /*35640*/  LEA R16, P6, R10, R20, 0x1 ;  /* 0x000000140a107211 */ /* 0x000fc400078c08ff */
[----:B------:R-:W-:Y:S02]  /*35650*/  IADD3 R14, R2, c[0x0][0x198], RZ ;  /* 0x00006600020e7a10 */ /* 0x000fe40007ffe0ff */
[-C--:B------:R-:W-:Y:S02]  /*35660*/  LEA.HI.X.SX32 R13, R6, R3.reuse, 0x1, P1 ;  /* 0x00000003060d7211 */ /* 0x080fe400008f0eff */
[----:B------:R-:W-:Y:S02]  /*35670*/  ISETP.LT.AND P2, PT, R0, c[0x0][0x17c], !P0 ;  /* 0x00005f0000007a0c */ /* 0x000fe40004741270 */
[----:B------:R-:W-:Y:S02]  /*35680*/  LEA R8, P1, R14, R20, 0x1 ;  /* 0x000000140e087211 */ /* 0x000fe400078208ff */
[----:B------:R-:W-:Y:S02]  /*35690*/  IADD3 R0, R28, 0xfe, RZ ;  /* 0x000000fe1c007810 */ /* 0x000fe40007ffe0ff */
[----:B------:R-:W-:-:S02]  /*356a0*/  LEA.HI.X.SX32 R17, R10, R3, 0x1, P6 ;  /* 0x000000030a117211 */ /* 0x000fc400030f0eff */
[----:B------:R-:W-:Y:S02]  /*356b0*/  LEA R6, P6, R2, R20, 0x1 ;  /* 0x0000001402067211 */ /* 0x000fe400078c08ff */
[----:B------:R-:W-:Y:S02]  /*356c0*/  IADD3 R28, R28, 0xff, RZ ;  /* 0x000000ff1c1c7810 */ /* 0x000fe40007ffe0ff */
[C---:B------:R-:W-:Y:S02]  /*356d0*/  IADD3 R10, R14.reuse, c[0x0][0x198], RZ ;  /* 0x000066000e0a7a10 */ /* 0x040fe40007ffe0ff */
[-C--:B------:R-:W-:Y:S02]  /*356e0*/  LEA.HI.X.SX32 R9, R14, R3.reuse, 0x1, P1 ;  /* 0x000000030e097211 */ /* 0x080fe400008f0eff */
[----:B------:R-:W-:Y:S02]  /*356f0*/  ISETP.LT.AND P1, PT, R0, c[0x0][0x17c], !P0 ;  /* 0x00005f0000007a0c */ /* 0x000fe40004721270 */
[----:B------:R-:W-:-:S02]  /*35700*/  LEA.HI.X.SX32 R7, R2, R3, 0x1, P6 ;  /* 0x0000000302077211 */ /* 0x000fc400030f0eff */
[----:B------:R-:W-:Y:S02]  /*35710*/  ISETP.LT.AND P0, PT, R28, c[0x0][0x17c], !P0 ;  /* 0x00005f001c007a0c */ /* 0x000fe40004701270 */
[C---:B------:R-:W-:Y:S02]  /*35720*/  LEA R20, P6, R10.reuse, R20, 0x1 ;  /* 0x000000140a147211 */ /* 0x040fe400078c08ff */
[----:B------:R-:W-:Y:S02]  /*35730*/  PRMT R0, R11, 0x7632, R0 ;  /* 0x000076320b007816 */ /* 0x000fe40000000000 */
[----:B------:R-:W-:Y:S02]  /*35740*/  LEA.HI.X.SX32 R21, R10, R3, 0x1, P6 ;  /* 0x000000030a157211 */ /* 0x000fe400030f0eff */
[----:B------:R-:W-:Y:S01]  /*35750*/  PRMT R3, R15, 0x7632, R3 ;  /* 0x000076320f037816 */ /* 0x000fe20000000003 */
[----:B------:R0:W-:Y:S04]  /*35760*/  @P5 STG.E.U16 [R4.64], R11 ;  /* 0x0000000b04005986 */ /* 0x0001e8000c101506 */
[----:B------:R0:W-:Y:S04]  /*35770*/  @P4 STG.E.U16 [R12.64], R0 ;  /* 0x000000000c004986 */ /* 0x0001e8000c101506 */
[----:B------:R0:W-:Y:S04]  /*35780*/  @P3 STG.E.U16 [R16.64], R15 ;  /* 0x0000000f10003986 */ /* 0x0001e8000c101506 */
[----:B------:R0:W-:Y:S04]  /*35790*/  @P2 STG.E.U16 [R6.64], R3 ;  /* 0x0000000306002986 */ /* 0x0001e8000c101506 */
[----:B------:R0:W-:Y:S01]  /*357a0*/  @P1 STG.E.U16 [R8.64], R19 ;  /* 0x0000001308001986 */ /* 0x0001e2000c101506 */
[----:B------:R-:W-:Y:S05]  /*357b0*/  @!P0 EXIT ;  /* 0x000000000000894d */ /* 0x000fea0003800000 */
[----:B------:R-:W-:-:S05]  /*357c0*/  PRMT R10, R19, 0x7632, R10 ;  /* 0x00007632130a7816 */ /* 0x000fca000000000a */
[----:B------:R-:W-:Y:S01]  /*357d0*/  STG.E.U16 [R20.64], R10 ;  /* 0x0000000a14007986 */ /* 0x000fe2000c101506 */
[----:B------:R-:W-:Y:S05]  /*357e0*/  EXIT ;  /* 0x000000000000794d */ /* 0x000fea0003800000 */
.L_x_4:
[----:B------:R-:W-:-:S00]  /*357f0*/  BRA `(.L_x_4) ;  /* 0xfffffff000007947 */ /* 0x000fc0000383ffff */
[----:B------:R-:W-:-:S00]  /*35800*/  NOP ;  /* 0x0000000000007918 */ /* 0x000fc00000000000 */
[----:B------:R-:W-:-:S00]  /*35810*/  NOP ;  /* 0x0000000000007918 */ /* 0x000fc00000000000 */
[----:B------:R-:W-:-:S00]  /*35820*/  NOP ;  /* 0x0000000000007918 */ /* 0x000fc00000000000 */
[----:B------:R-:W-:-:S00]  /*35830*/  NOP ;  /* 0x0000000000007918 */ /* 0x000fc00000000000 */
[----:B------:R-:W-:-:S00]  /*35840*/  NOP ;  /* 0x0000000000007918 */ /* 0x000fc00000000000 */
[----:B------:R-:W-:-:S00]  /*35850*/  NOP ;  /* 0x0000000000007918 */ /* 0x000fc00000000000 */
[----:B------:R-:W-:-:S00]  /*35860*/  NOP ;  /* 0x0000000000007918 */ /* 0x000fc00000000000 */
[----:B------:R-:W-:-:S00]  /*35870*/  NOP ;  /* 0x0000000000007918 */ /* 0x000fc00000000000 */
.L_x_5:


//--------------------- .nv.shared.matmul_kernel  --------------------------
	.section	.nv.shared.matmul_kernel,"aw",@nobits
	.sectionflags	@""
	.align	16
